//
// Generated by NVIDIA NVVM Compiler
//
// Compiler Build ID: CL-36424714
// Cuda compilation tools, release 13.0, V13.0.88
// Based on NVVM 20.0.0
//

.version 9.0
.target sm_100
.address_size 64

	// .globl	_ZN3cub18CUB_300001_SM_10006detail11EmptyKernelIvEEvv
// _ZZN3cub18CUB_300001_SM_10006detail6reduce28DeviceReduceSingleTileKernelINS2_10policy_hubIijN4cuda3std3__44plusIiEEE10Policy1000EN6thrust24THRUST_300001_SM_1000_NS6detail15normal_iteratorINSD_10device_ptrIiEEEEPijS9_ii15square_functionIiEEEvT0_T1_T2_T3_T4_T6_E12temp_storage has been demoted
// _ZZN3cub18CUB_300001_SM_10006detail6reduce18DeviceReduceKernelINS2_10policy_hubIijN4cuda3std3__44plusIiEEE10Policy1000EN6thrust24THRUST_300001_SM_1000_NS6detail15normal_iteratorINSD_10device_ptrIiEEEEjS9_i15square_functionIiEEEvT0_PT3_T1_NS0_13GridEvenShareISO_EET2_T4_E12temp_storage has been demoted
// _ZZN3cub18CUB_300001_SM_10006detail6reduce28DeviceReduceSingleTileKernelINS2_10policy_hubIijN4cuda3std3__44plusIiEEE10Policy1000EPiSC_iS9_iiNS7_10__identityEEEvT0_T1_T2_T3_T4_T6_E12temp_storage has been demoted
// _ZZN3cub18CUB_300001_SM_10006detail6reduce28DeviceReduceSingleTileKernelINS2_10policy_hubIiyN4cuda3std3__44plusIiEEE10Policy1000EN6thrust24THRUST_300001_SM_1000_NS6detail15normal_iteratorINSD_10device_ptrIiEEEEPiyS9_ii15square_functionIiEEEvT0_T1_T2_T3_T4_T6_E12temp_storage has been demoted
// _ZZN3cub18CUB_300001_SM_10006detail6reduce18DeviceReduceKernelINS2_10policy_hubIiyN4cuda3std3__44plusIiEEE10Policy1000EN6thrust24THRUST_300001_SM_1000_NS6detail15normal_iteratorINSD_10device_ptrIiEEEEyS9_i15square_functionIiEEEvT0_PT3_T1_NS0_13GridEvenShareISO_EET2_T4_E12temp_storage has been demoted
// _ZZN3cub18CUB_300001_SM_10006detail6reduce28DeviceReduceSingleTileKernelINS2_10policy_hubIiyN4cuda3std3__44plusIiEEE10Policy1000EPiSC_iS9_iiNS7_10__identityEEEvT0_T1_T2_T3_T4_T6_E12temp_storage has been demoted
.global .align 1 .b8 _ZN30_INTERNAL_d0a46e33_4_k_cu_main4cuda3std3__45__cpo5beginE[1];
.global .align 1 .b8 _ZN30_INTERNAL_d0a46e33_4_k_cu_main4cuda3std3__45__cpo3endE[1];
.global .align 1 .b8 _ZN30_INTERNAL_d0a46e33_4_k_cu_main4cuda3std3__45__cpo6cbeginE[1];
.global .align 1 .b8 _ZN30_INTERNAL_d0a46e33_4_k_cu_main4cuda3std3__45__cpo4cendE[1];
.global .align 1 .b8 _ZN30_INTERNAL_d0a46e33_4_k_cu_main4cuda3std3__45__cpo6rbeginE[1];
.global .align 1 .b8 _ZN30_INTERNAL_d0a46e33_4_k_cu_main4cuda3std3__45__cpo4rendE[1];
.global .align 1 .b8 _ZN30_INTERNAL_d0a46e33_4_k_cu_main4cuda3std3__45__cpo7crbeginE[1];
.global .align 1 .b8 _ZN30_INTERNAL_d0a46e33_4_k_cu_main4cuda3std3__45__cpo5crendE[1];
.global .align 1 .b8 _ZN30_INTERNAL_d0a46e33_4_k_cu_main4cuda3std3__432_GLOBAL__N__d0a46e33_4_k_cu_main6ignoreE[1];
.global .align 1 .b8 _ZN30_INTERNAL_d0a46e33_4_k_cu_main4cuda3std3__419piecewise_constructE[1];
.global .align 1 .b8 _ZN30_INTERNAL_d0a46e33_4_k_cu_main4cuda3std3__48in_placeE[1];
.global .align 1 .b8 _ZN30_INTERNAL_d0a46e33_4_k_cu_main4cuda3std3__420unreachable_sentinelE[1];
.global .align 1 .b8 _ZN30_INTERNAL_d0a46e33_4_k_cu_main4cuda3std3__47nulloptE[1];
.global .align 1 .b8 _ZN30_INTERNAL_d0a46e33_4_k_cu_main4cuda3std3__48unexpectE[1];
.global .align 1 .b8 _ZN30_INTERNAL_d0a46e33_4_k_cu_main4cuda3std6ranges3__45__cpo4swapE[1];
.global .align 1 .b8 _ZN30_INTERNAL_d0a46e33_4_k_cu_main4cuda3std6ranges3__45__cpo9iter_moveE[1];
.global .align 1 .b8 _ZN30_INTERNAL_d0a46e33_4_k_cu_main4cuda3std6ranges3__45__cpo5beginE[1];
.global .align 1 .b8 _ZN30_INTERNAL_d0a46e33_4_k_cu_main4cuda3std6ranges3__45__cpo3endE[1];
.global .align 1 .b8 _ZN30_INTERNAL_d0a46e33_4_k_cu_main4cuda3std6ranges3__45__cpo6cbeginE[1];
.global .align 1 .b8 _ZN30_INTERNAL_d0a46e33_4_k_cu_main4cuda3std6ranges3__45__cpo4cendE[1];
.global .align 1 .b8 _ZN30_INTERNAL_d0a46e33_4_k_cu_main4cuda3std6ranges3__45__cpo7advanceE[1];
.global .align 1 .b8 _ZN30_INTERNAL_d0a46e33_4_k_cu_main4cuda3std6ranges3__45__cpo9iter_swapE[1];
.global .align 1 .b8 _ZN30_INTERNAL_d0a46e33_4_k_cu_main4cuda3std6ranges3__45__cpo4nextE[1];
.global .align 1 .b8 _ZN30_INTERNAL_d0a46e33_4_k_cu_main4cuda3std6ranges3__45__cpo4prevE[1];
.global .align 1 .b8 _ZN30_INTERNAL_d0a46e33_4_k_cu_main4cuda3std6ranges3__45__cpo4dataE[1];
.global .align 1 .b8 _ZN30_INTERNAL_d0a46e33_4_k_cu_main4cuda3std6ranges3__45__cpo5cdataE[1];
.global .align 1 .b8 _ZN30_INTERNAL_d0a46e33_4_k_cu_main4cuda3std6ranges3__45__cpo4sizeE[1];
.global .align 1 .b8 _ZN30_INTERNAL_d0a46e33_4_k_cu_main4cuda3std6ranges3__45__cpo5ssizeE[1];
.global .align 1 .b8 _ZN30_INTERNAL_d0a46e33_4_k_cu_main4cuda3std6ranges3__45__cpo8distanceE[1];
.global .align 1 .b8 _ZN30_INTERNAL_d0a46e33_4_k_cu_main6thrust24THRUST_300001_SM_1000_NS8cuda_cub3parE[1];
.global .align 1 .b8 _ZN30_INTERNAL_d0a46e33_4_k_cu_main6thrust24THRUST_300001_SM_1000_NS8cuda_cub10par_nosyncE[1];
.global .align 1 .b8 _ZN30_INTERNAL_d0a46e33_4_k_cu_main6thrust24THRUST_300001_SM_1000_NS6system6detail10sequential3seqE[1];
.global .align 1 .b8 _ZN30_INTERNAL_d0a46e33_4_k_cu_main6thrust24THRUST_300001_SM_1000_NS12placeholders2_1E[1];
.global .align 1 .b8 _ZN30_INTERNAL_d0a46e33_4_k_cu_main6thrust24THRUST_300001_SM_1000_NS12placeholders2_2E[1];
.global .align 1 .b8 _ZN30_INTERNAL_d0a46e33_4_k_cu_main6thrust24THRUST_300001_SM_1000_NS12placeholders2_3E[1];
.global .align 1 .b8 _ZN30_INTERNAL_d0a46e33_4_k_cu_main6thrust24THRUST_300001_SM_1000_NS12placeholders2_4E[1];
.global .align 1 .b8 _ZN30_INTERNAL_d0a46e33_4_k_cu_main6thrust24THRUST_300001_SM_1000_NS12placeholders2_5E[1];
.global .align 1 .b8 _ZN30_INTERNAL_d0a46e33_4_k_cu_main6thrust24THRUST_300001_SM_1000_NS12placeholders2_6E[1];
.global .align 1 .b8 _ZN30_INTERNAL_d0a46e33_4_k_cu_main6thrust24THRUST_300001_SM_1000_NS12placeholders2_7E[1];
.global .align 1 .b8 _ZN30_INTERNAL_d0a46e33_4_k_cu_main6thrust24THRUST_300001_SM_1000_NS12placeholders2_8E[1];
.global .align 1 .b8 _ZN30_INTERNAL_d0a46e33_4_k_cu_main6thrust24THRUST_300001_SM_1000_NS12placeholders2_9E[1];
.global .align 1 .b8 _ZN30_INTERNAL_d0a46e33_4_k_cu_main6thrust24THRUST_300001_SM_1000_NS12placeholders3_10E[1];
.global .align 1 .b8 _ZN30_INTERNAL_d0a46e33_4_k_cu_main6thrust24THRUST_300001_SM_1000_NS3seqE[1];

.visible .entry _ZN3cub18CUB_300001_SM_10006detail11EmptyKernelIvEEvv()
{


	ret;

}
	// .globl	_ZN3cub18CUB_300001_SM_10006detail8for_each13static_kernelINS2_12policy_hub_t12policy_500_tEmN6thrust24THRUST_300001_SM_1000_NS8cuda_cub20__uninitialized_fill7functorINS7_10device_ptrIiEEiEEEEvT0_T1_
.visible .entry _ZN3cub18CUB_300001_SM_10006detail8for_each13static_kernelINS2_12policy_hub_t12policy_500_tEmN6thrust24THRUST_300001_SM_1000_NS8cuda_cub20__uninitialized_fill7functorINS7_10device_ptrIiEEiEEEEvT0_T1_(
	.param .u64 _ZN3cub18CUB_300001_SM_10006detail8for_each13static_kernelINS2_12policy_hub_t12policy_500_tEmN6thrust24THRUST_300001_SM_1000_NS8cuda_cub20__uninitialized_fill7functorINS7_10device_ptrIiEEiEEEEvT0_T1__param_0,
	.param .align 8 .b8 _ZN3cub18CUB_300001_SM_10006detail8for_each13static_kernelINS2_12policy_hub_t12policy_500_tEmN6thrust24THRUST_300001_SM_1000_NS8cuda_cub20__uninitialized_fill7functorINS7_10device_ptrIiEEiEEEEvT0_T1__param_1[16]
)
.maxntid 256
{
	.reg .pred 	%p<4>;
	.reg .b16 	%rs<5>;
	.reg .b32 	%r<12>;
	.reg .b64 	%rd<16>;

	ld.param.u32 	%r3, [_ZN3cub18CUB_300001_SM_10006detail8for_each13static_kernelINS2_12policy_hub_t12policy_500_tEmN6thrust24THRUST_300001_SM_1000_NS8cuda_cub20__uninitialized_fill7functorINS7_10device_ptrIiEEiEEEEvT0_T1__param_1+8];
	ld.param.u64 	%rd4, [_ZN3cub18CUB_300001_SM_10006detail8for_each13static_kernelINS2_12policy_hub_t12policy_500_tEmN6thrust24THRUST_300001_SM_1000_NS8cuda_cub20__uninitialized_fill7functorINS7_10device_ptrIiEEiEEEEvT0_T1__param_1];
	ld.param.u64 	%rd5, [_ZN3cub18CUB_300001_SM_10006detail8for_each13static_kernelINS2_12policy_hub_t12policy_500_tEmN6thrust24THRUST_300001_SM_1000_NS8cuda_cub20__uninitialized_fill7functorINS7_10device_ptrIiEEiEEEEvT0_T1__param_0];
	mov.u32 	%r9, %ctaid.x;
	mul.wide.u32 	%rd1, %r9, 512;
	sub.s64 	%rd2, %rd5, %rd1;
	setp.lt.u64 	%p1, %rd2, 512;
	@%p1 bra 	$L__BB1_2;
	mov.u32 	%r11, %tid.x;
	cvta.to.global.u64 	%rd11, %rd4;
	cvt.u64.u32 	%rd12, %r11;
	add.s64 	%rd13, %rd1, %rd12;
	shl.b64 	%rd14, %rd13, 2;
	add.s64 	%rd15, %rd11, %rd14;
	st.global.u32 	[%rd15], %r3;
	st.global.u32 	[%rd15+1024], %r3;
	bra.uni 	$L__BB1_6;
$L__BB1_2:
	cvta.to.global.u64 	%rd6, %rd4;
	mov.u32 	%r2, %tid.x;
	cvt.u64.u32 	%rd7, %r2;
	setp.le.u64 	%p2, %rd2, %rd7;
	add.s64 	%rd8, %rd1, %rd7;
	shl.b64 	%rd9, %rd8, 2;
	add.s64 	%rd3, %rd6, %rd9;
	@%p2 bra 	$L__BB1_4;
	st.global.u32 	[%rd3], %r3;
$L__BB1_4:
	add.s32 	%r10, %r2, 256;
	cvt.u64.u32 	%rd10, %r10;
	setp.le.u64 	%p3, %rd2, %rd10;
	@%p3 bra 	$L__BB1_6;
	st.global.u32 	[%rd3+1024], %r3;
$L__BB1_6:
	ret;

}
	// .globl	_ZN3cub18CUB_300001_SM_10006detail8for_each13static_kernelINS2_12policy_hub_t12policy_500_tElN6thrust24THRUST_300001_SM_1000_NS8cuda_cub10__tabulate7functorINS7_6detail15normal_iteratorINS7_10device_ptrIiEEEENS7_6system6detail7generic6detail22compute_sequence_valueIivEElEEEEvT0_T1_
.visible .entry _ZN3cub18CUB_300001_SM_10006detail8for_each13static_kernelINS2_12policy_hub_t12policy_500_tElN6thrust24THRUST_300001_SM_1000_NS8cuda_cub10__tabulate7functorINS7_6detail15normal_iteratorINS7_10device_ptrIiEEEENS7_6system6detail7generic6detail22compute_sequence_valueIivEElEEEEvT0_T1_(
	.param .u64 _ZN3cub18CUB_300001_SM_10006detail8for_each13static_kernelINS2_12policy_hub_t12policy_500_tElN6thrust24THRUST_300001_SM_1000_NS8cuda_cub10__tabulate7functorINS7_6detail15normal_iteratorINS7_10device_ptrIiEEEENS7_6system6detail7generic6detail22compute_sequence_valueIivEElEEEEvT0_T1__param_0,
	.param .align 8 .b8 _ZN3cub18CUB_300001_SM_10006detail8for_each13static_kernelINS2_12policy_hub_t12policy_500_tElN6thrust24THRUST_300001_SM_1000_NS8cuda_cub10__tabulate7functorINS7_6detail15normal_iteratorINS7_10device_ptrIiEEEENS7_6system6detail7generic6detail22compute_sequence_valueIivEElEEEEvT0_T1__param_1[16]
)
.maxntid 256
{
	.reg .pred 	%p<4>;
	.reg .b32 	%r<18>;
	.reg .b64 	%rd<20>;

	ld.param.u64 	%rd7, [_ZN3cub18CUB_300001_SM_10006detail8for_each13static_kernelINS2_12policy_hub_t12policy_500_tElN6thrust24THRUST_300001_SM_1000_NS8cuda_cub10__tabulate7functorINS7_6detail15normal_iteratorINS7_10device_ptrIiEEEENS7_6system6detail7generic6detail22compute_sequence_valueIivEElEEEEvT0_T1__param_1];
	ld.param.u64 	%rd8, [_ZN3cub18CUB_300001_SM_10006detail8for_each13static_kernelINS2_12policy_hub_t12policy_500_tElN6thrust24THRUST_300001_SM_1000_NS8cuda_cub10__tabulate7functorINS7_6detail15normal_iteratorINS7_10device_ptrIiEEEENS7_6system6detail7generic6detail22compute_sequence_valueIivEElEEEEvT0_T1__param_0];
	ld.param.v2.u32 	{%r3, %r4}, [_ZN3cub18CUB_300001_SM_10006detail8for_each13static_kernelINS2_12policy_hub_t12policy_500_tElN6thrust24THRUST_300001_SM_1000_NS8cuda_cub10__tabulate7functorINS7_6detail15normal_iteratorINS7_10device_ptrIiEEEENS7_6system6detail7generic6detail22compute_sequence_valueIivEElEEEEvT0_T1__param_1+8];
	mov.u32 	%r5, %ctaid.x;
	mul.wide.u32 	%rd1, %r5, 512;
	sub.s64 	%rd2, %rd8, %rd1;
	setp.lt.s64 	%p1, %rd2, 512;
	@%p1 bra 	$L__BB2_2;
	mov.u32 	%r13, %tid.x;
	cvta.to.global.u64 	%rd15, %rd7;
	cvt.u64.u32 	%rd16, %r13;
	add.s64 	%rd17, %rd1, %rd16;
	cvt.u32.u64 	%r14, %rd17;
	mad.lo.s32 	%r15, %r4, %r14, %r3;
	shl.b64 	%rd18, %rd17, 2;
	add.s64 	%rd19, %rd15, %rd18;
	st.global.u32 	[%rd19], %r15;
	add.s32 	%r16, %r14, 256;
	mad.lo.s32 	%r17, %r4, %r16, %r3;
	st.global.u32 	[%rd19+1024], %r17;
	bra.uni 	$L__BB2_6;
$L__BB2_2:
	cvta.to.global.u64 	%rd3, %rd7;
	mov.u32 	%r6, %tid.x;
	cvt.s64.s32 	%rd4, %rd2;
	cvt.u64.u32 	%rd5, %r6;
	setp.le.s64 	%p2, %rd4, %rd5;
	@%p2 bra 	$L__BB2_4;
	add.s64 	%rd9, %rd1, %rd5;
	cvt.u32.u64 	%r7, %rd9;
	mad.lo.s32 	%r8, %r4, %r7, %r3;
	shl.b64 	%rd10, %rd9, 2;
	add.s64 	%rd11, %rd3, %rd10;
	st.global.u32 	[%rd11], %r8;
$L__BB2_4:
	cvt.u32.u64 	%r9, %rd5;
	add.s32 	%r10, %r9, 256;
	cvt.u64.u32 	%rd6, %r10;
	setp.le.s64 	%p3, %rd4, %rd6;
	@%p3 bra 	$L__BB2_6;
	add.s64 	%rd12, %rd1, %rd6;
	shl.b64 	%rd13, %rd12, 2;
	cvt.u32.u64 	%r11, %rd12;
	mad.lo.s32 	%r12, %r4, %r11, %r3;
	add.s64 	%rd14, %rd13, %rd3;
	st.global.u32 	[%rd14], %r12;
$L__BB2_6:
	ret;

}
	// .globl	_ZN3cub18CUB_300001_SM_10006detail6reduce28DeviceReduceSingleTileKernelINS2_10policy_hubIijN4cuda3std3__44plusIiEEE10Policy1000EN6thrust24THRUST_300001_SM_1000_NS6detail15normal_iteratorINSD_10device_ptrIiEEEEPijS9_ii15square_functionIiEEEvT0_T1_T2_T3_T4_T6_
.visible .entry _ZN3cub18CUB_300001_SM_10006detail6reduce28DeviceReduceSingleTileKernelINS2_10policy_hubIijN4cuda3std3__44plusIiEEE10Policy1000EN6thrust24THRUST_300001_SM_1000_NS6detail15normal_iteratorINSD_10device_ptrIiEEEEPijS9_ii15square_functionIiEEEvT0_T1_T2_T3_T4_T6_(
	.param .align 8 .b8 _ZN3cub18CUB_300001_SM_10006detail6reduce28DeviceReduceSingleTileKernelINS2_10policy_hubIijN4cuda3std3__44plusIiEEE10Policy1000EN6thrust24THRUST_300001_SM_1000_NS6detail15normal_iteratorINSD_10device_ptrIiEEEEPijS9_ii15square_functionIiEEEvT0_T1_T2_T3_T4_T6__param_0[8],
	.param .u64 .ptr .align 1 _ZN3cub18CUB_300001_SM_10006detail6reduce28DeviceReduceSingleTileKernelINS2_10policy_hubIijN4cuda3std3__44plusIiEEE10Policy1000EN6thrust24THRUST_300001_SM_1000_NS6detail15normal_iteratorINSD_10device_ptrIiEEEEPijS9_ii15square_functionIiEEEvT0_T1_T2_T3_T4_T6__param_1,
	.param .u32 _ZN3cub18CUB_300001_SM_10006detail6reduce28DeviceReduceSingleTileKernelINS2_10policy_hubIijN4cuda3std3__44plusIiEEE10Policy1000EN6thrust24THRUST_300001_SM_1000_NS6detail15normal_iteratorINSD_10device_ptrIiEEEEPijS9_ii15square_functionIiEEEvT0_T1_T2_T3_T4_T6__param_2,
	.param .align 1 .b8 _ZN3cub18CUB_300001_SM_10006detail6reduce28DeviceReduceSingleTileKernelINS2_10policy_hubIijN4cuda3std3__44plusIiEEE10Policy1000EN6thrust24THRUST_300001_SM_1000_NS6detail15normal_iteratorINSD_10device_ptrIiEEEEPijS9_ii15square_functionIiEEEvT0_T1_T2_T3_T4_T6__param_3[1],
	.param .u32 _ZN3cub18CUB_300001_SM_10006detail6reduce28DeviceReduceSingleTileKernelINS2_10policy_hubIijN4cuda3std3__44plusIiEEE10Policy1000EN6thrust24THRUST_300001_SM_1000_NS6detail15normal_iteratorINSD_10device_ptrIiEEEEPijS9_ii15square_functionIiEEEvT0_T1_T2_T3_T4_T6__param_4,
	.param .align 1 .b8 _ZN3cub18CUB_300001_SM_10006detail6reduce28DeviceReduceSingleTileKernelINS2_10policy_hubIijN4cuda3std3__44plusIiEEE10Policy1000EN6thrust24THRUST_300001_SM_1000_NS6detail15normal_iteratorINSD_10device_ptrIiEEEEPijS9_ii15square_functionIiEEEvT0_T1_T2_T3_T4_T6__param_5[1]
)
.maxntid 256
.minnctapersm 1
{
	.reg .pred 	%p<59>;
	.reg .b32 	%r<513>;
	.reg .b64 	%rd<84>;
	// demoted variable
	.shared .align 4 .b8 _ZZN3cub18CUB_300001_SM_10006detail6reduce28DeviceReduceSingleTileKernelINS2_10policy_hubIijN4cuda3std3__44plusIiEEE10Policy1000EN6thrust24THRUST_300001_SM_1000_NS6detail15normal_iteratorINSD_10device_ptrIiEEEEPijS9_ii15square_functionIiEEEvT0_T1_T2_T3_T4_T6_E12temp_storage[44];
	ld.param.u64 	%rd9, [_ZN3cub18CUB_300001_SM_10006detail6reduce28DeviceReduceSingleTileKernelINS2_10policy_hubIijN4cuda3std3__44plusIiEEE10Policy1000EN6thrust24THRUST_300001_SM_1000_NS6detail15normal_iteratorINSD_10device_ptrIiEEEEPijS9_ii15square_functionIiEEEvT0_T1_T2_T3_T4_T6__param_0];
	ld.param.u64 	%rd10, [_ZN3cub18CUB_300001_SM_10006detail6reduce28DeviceReduceSingleTileKernelINS2_10policy_hubIijN4cuda3std3__44plusIiEEE10Policy1000EN6thrust24THRUST_300001_SM_1000_NS6detail15normal_iteratorINSD_10device_ptrIiEEEEPijS9_ii15square_functionIiEEEvT0_T1_T2_T3_T4_T6__param_1];
	ld.param.u32 	%r90, [_ZN3cub18CUB_300001_SM_10006detail6reduce28DeviceReduceSingleTileKernelINS2_10policy_hubIijN4cuda3std3__44plusIiEEE10Policy1000EN6thrust24THRUST_300001_SM_1000_NS6detail15normal_iteratorINSD_10device_ptrIiEEEEPijS9_ii15square_functionIiEEEvT0_T1_T2_T3_T4_T6__param_2];
	ld.param.u32 	%r91, [_ZN3cub18CUB_300001_SM_10006detail6reduce28DeviceReduceSingleTileKernelINS2_10policy_hubIijN4cuda3std3__44plusIiEEE10Policy1000EN6thrust24THRUST_300001_SM_1000_NS6detail15normal_iteratorINSD_10device_ptrIiEEEEPijS9_ii15square_functionIiEEEvT0_T1_T2_T3_T4_T6__param_4];
	cvta.to.global.u64 	%rd1, %rd10;
	setp.ne.s32 	%p1, %r90, 0;
	@%p1 bra 	$L__BB3_3;
	mov.u32 	%r473, %tid.x;
	setp.ne.s32 	%p58, %r473, 0;
	@%p58 bra 	$L__BB3_52;
	st.global.u32 	[%rd1], %r91;
	bra.uni 	$L__BB3_52;
$L__BB3_3:
	cvta.to.global.u64 	%rd2, %rd9;
	setp.gt.u32 	%p2, %r90, 4095;
	@%p2 bra 	$L__BB3_28;
	mov.u32 	%r1, %tid.x;
	setp.ge.u32 	%p24, %r1, %r90;
	mov.b32 	%r490, 0;
	mov.u32 	%r480, %r1;
	@%p24 bra 	$L__BB3_6;
	mul.wide.u32 	%rd73, %r1, 4;
	add.s64 	%rd74, %rd2, %rd73;
	ld.global.u32 	%r298, [%rd74];
	mul.lo.s32 	%r490, %r298, %r298;
	add.s32 	%r480, %r1, 256;
$L__BB3_6:
	setp.ge.u32 	%p25, %r480, %r90;
	@%p25 bra 	$L__BB3_19;
	not.b32 	%r300, %r480;
	add.s32 	%r301, %r90, %r300;
	shr.u32 	%r302, %r301, 8;
	add.s32 	%r6, %r302, 1;
	and.b32  	%r7, %r6, 15;
	setp.lt.u32 	%p26, %r301, 3840;
	@%p26 bra 	$L__BB3_10;
	and.b32  	%r303, %r6, 33554416;
	neg.s32 	%r476, %r303;
	mul.wide.u32 	%rd75, %r480, 4;
	add.s64 	%rd76, %rd75, %rd2;
	add.s64 	%rd82, %rd76, 8192;
$L__BB3_9:
	.pragma "nounroll";
	ld.global.u32 	%r304, [%rd82+-8192];
	mad.lo.s32 	%r305, %r304, %r304, %r490;
	ld.global.u32 	%r306, [%rd82+-7168];
	mad.lo.s32 	%r307, %r306, %r306, %r305;
	ld.global.u32 	%r308, [%rd82+-6144];
	mad.lo.s32 	%r309, %r308, %r308, %r307;
	ld.global.u32 	%r310, [%rd82+-5120];
	mad.lo.s32 	%r311, %r310, %r310, %r309;
	ld.global.u32 	%r312, [%rd82+-4096];
	mad.lo.s32 	%r313, %r312, %r312, %r311;
	ld.global.u32 	%r314, [%rd82+-3072];
	mad.lo.s32 	%r315, %r314, %r314, %r313;
	ld.global.u32 	%r316, [%rd82+-2048];
	mad.lo.s32 	%r317, %r316, %r316, %r315;
	ld.global.u32 	%r318, [%rd82+-1024];
	mad.lo.s32 	%r319, %r318, %r318, %r317;
	ld.global.u32 	%r320, [%rd82];
	mad.lo.s32 	%r321, %r320, %r320, %r319;
	ld.global.u32 	%r322, [%rd82+1024];
	mad.lo.s32 	%r323, %r322, %r322, %r321;
	ld.global.u32 	%r324, [%rd82+2048];
	mad.lo.s32 	%r325, %r324, %r324, %r323;
	ld.global.u32 	%r326, [%rd82+3072];
	mad.lo.s32 	%r327, %r326, %r326, %r325;
	ld.global.u32 	%r328, [%rd82+4096];
	mad.lo.s32 	%r329, %r328, %r328, %r327;
	ld.global.u32 	%r330, [%rd82+5120];
	mad.lo.s32 	%r331, %r330, %r330, %r329;
	ld.global.u32 	%r332, [%rd82+6144];
	mad.lo.s32 	%r333, %r332, %r332, %r331;
	ld.global.u32 	%r334, [%rd82+7168];
	mad.lo.s32 	%r490, %r334, %r334, %r333;
	add.s32 	%r480, %r480, 4096;
	add.s32 	%r476, %r476, 16;
	add.s64 	%rd82, %rd82, 16384;
	setp.ne.s32 	%p27, %r476, 0;
	@%p27 bra 	$L__BB3_9;
$L__BB3_10:
	setp.eq.s32 	%p28, %r7, 0;
	@%p28 bra 	$L__BB3_19;
	and.b32  	%r18, %r6, 7;
	setp.lt.u32 	%p29, %r7, 8;
	@%p29 bra 	$L__BB3_13;
	mul.wide.u32 	%rd77, %r480, 4;
	add.s64 	%rd78, %rd2, %rd77;
	ld.global.u32 	%r336, [%rd78];
	mad.lo.s32 	%r337, %r336, %r336, %r490;
	ld.global.u32 	%r338, [%rd78+1024];
	mad.lo.s32 	%r339, %r338, %r338, %r337;
	ld.global.u32 	%r340, [%rd78+2048];
	mad.lo.s32 	%r341, %r340, %r340, %r339;
	ld.global.u32 	%r342, [%rd78+3072];
	mad.lo.s32 	%r343, %r342, %r342, %r341;
	ld.global.u32 	%r344, [%rd78+4096];
	mad.lo.s32 	%r345, %r344, %r344, %r343;
	ld.global.u32 	%r346, [%rd78+5120];
	mad.lo.s32 	%r347, %r346, %r346, %r345;
	ld.global.u32 	%r348, [%rd78+6144];
	mad.lo.s32 	%r349, %r348, %r348, %r347;
	ld.global.u32 	%r350, [%rd78+7168];
	mad.lo.s32 	%r490, %r350, %r350, %r349;
	add.s32 	%r480, %r480, 2048;
$L__BB3_13:
	setp.eq.s32 	%p30, %r18, 0;
	@%p30 bra 	$L__BB3_19;
	and.b32  	%r24, %r6, 3;
	setp.lt.u32 	%p31, %r18, 4;
	@%p31 bra 	$L__BB3_16;
	mul.wide.u32 	%rd79, %r480, 4;
	add.s64 	%rd80, %rd2, %rd79;
	ld.global.u32 	%r352, [%rd80];
	mad.lo.s32 	%r353, %r352, %r352, %r490;
	ld.global.u32 	%r354, [%rd80+1024];
	mad.lo.s32 	%r355, %r354, %r354, %r353;
	ld.global.u32 	%r356, [%rd80+2048];
	mad.lo.s32 	%r357, %r356, %r356, %r355;
	ld.global.u32 	%r358, [%rd80+3072];
	mad.lo.s32 	%r490, %r358, %r358, %r357;
	add.s32 	%r480, %r480, 1024;
$L__BB3_16:
	setp.eq.s32 	%p32, %r24, 0;
	@%p32 bra 	$L__BB3_19;
	mul.wide.u32 	%rd81, %r480, 4;
	add.s64 	%rd83, %rd2, %rd81;
	neg.s32 	%r488, %r24;
$L__BB3_18:
	.pragma "nounroll";
	ld.global.u32 	%r359, [%rd83];
	mad.lo.s32 	%r490, %r359, %r359, %r490;
	add.s64 	%rd83, %rd83, 1024;
	add.s32 	%r488, %r488, 1;
	setp.ne.s32 	%p33, %r488, 0;
	@%p33 bra 	$L__BB3_18;
$L__BB3_19:
	setp.lt.u32 	%p34, %r90, 256;
	@%p34 bra 	$L__BB3_24;
	// begin inline asm
	mov.u32 %r423, %laneid;
	// end inline asm
	mov.b32 	%r426, 1;
	mov.b32 	%r447, 31;
	mov.b32 	%r448, -1;
	// begin inline asm
	shfl.sync.down.b32 %r424, %r490, %r426, %r447, %r448;
	// end inline asm
	setp.gt.s32 	%p50, %r423, 30;
	selp.b32 	%r449, 0, %r424, %p50;
	add.s32 	%r430, %r449, %r490;
	mov.b32 	%r431, 2;
	// begin inline asm
	shfl.sync.down.b32 %r429, %r430, %r431, %r447, %r448;
	// end inline asm
	setp.gt.s32 	%p51, %r423, 29;
	selp.b32 	%r450, 0, %r429, %p51;
	add.s32 	%r435, %r430, %r450;
	mov.b32 	%r436, 4;
	// begin inline asm
	shfl.sync.down.b32 %r434, %r435, %r436, %r447, %r448;
	// end inline asm
	setp.gt.s32 	%p52, %r423, 27;
	selp.b32 	%r451, 0, %r434, %p52;
	add.s32 	%r440, %r435, %r451;
	mov.b32 	%r441, 8;
	// begin inline asm
	shfl.sync.down.b32 %r439, %r440, %r441, %r447, %r448;
	// end inline asm
	setp.gt.s32 	%p53, %r423, 23;
	selp.b32 	%r452, 0, %r439, %p53;
	add.s32 	%r445, %r440, %r452;
	mov.b32 	%r446, 16;
	// begin inline asm
	shfl.sync.down.b32 %r444, %r445, %r446, %r447, %r448;
	// end inline asm
	setp.gt.s32 	%p54, %r423, 15;
	selp.b32 	%r453, 0, %r444, %p54;
	add.s32 	%r512, %r445, %r453;
	setp.ne.s32 	%p55, %r423, 0;
	@%p55 bra 	$L__BB3_22;
	shr.u32 	%r454, %r1, 3;
	and.b32  	%r455, %r454, 124;
	mov.u32 	%r456, _ZZN3cub18CUB_300001_SM_10006detail6reduce28DeviceReduceSingleTileKernelINS2_10policy_hubIijN4cuda3std3__44plusIiEEE10Policy1000EN6thrust24THRUST_300001_SM_1000_NS6detail15normal_iteratorINSD_10device_ptrIiEEEEPijS9_ii15square_functionIiEEEvT0_T1_T2_T3_T4_T6_E12temp_storage;
	add.s32 	%r457, %r456, %r455;
	st.shared.u32 	[%r457+8], %r512;
$L__BB3_22:
	bar.sync 	0;
	setp.ne.s32 	%p56, %r1, 0;
	@%p56 bra 	$L__BB3_50;
	ld.shared.u32 	%r458, [_ZZN3cub18CUB_300001_SM_10006detail6reduce28DeviceReduceSingleTileKernelINS2_10policy_hubIijN4cuda3std3__44plusIiEEE10Policy1000EN6thrust24THRUST_300001_SM_1000_NS6detail15normal_iteratorINSD_10device_ptrIiEEEEPijS9_ii15square_functionIiEEEvT0_T1_T2_T3_T4_T6_E12temp_storage+12];
	add.s32 	%r459, %r458, %r512;
	ld.shared.u32 	%r460, [_ZZN3cub18CUB_300001_SM_10006detail6reduce28DeviceReduceSingleTileKernelINS2_10policy_hubIijN4cuda3std3__44plusIiEEE10Policy1000EN6thrust24THRUST_300001_SM_1000_NS6detail15normal_iteratorINSD_10device_ptrIiEEEEPijS9_ii15square_functionIiEEEvT0_T1_T2_T3_T4_T6_E12temp_storage+16];
	add.s32 	%r461, %r459, %r460;
	ld.shared.u32 	%r462, [_ZZN3cub18CUB_300001_SM_10006detail6reduce28DeviceReduceSingleTileKernelINS2_10policy_hubIijN4cuda3std3__44plusIiEEE10Policy1000EN6thrust24THRUST_300001_SM_1000_NS6detail15normal_iteratorINSD_10device_ptrIiEEEEPijS9_ii15square_functionIiEEEvT0_T1_T2_T3_T4_T6_E12temp_storage+20];
	add.s32 	%r463, %r461, %r462;
	ld.shared.u32 	%r464, [_ZZN3cub18CUB_300001_SM_10006detail6reduce28DeviceReduceSingleTileKernelINS2_10policy_hubIijN4cuda3std3__44plusIiEEE10Policy1000EN6thrust24THRUST_300001_SM_1000_NS6detail15normal_iteratorINSD_10device_ptrIiEEEEPijS9_ii15square_functionIiEEEvT0_T1_T2_T3_T4_T6_E12temp_storage+24];
	add.s32 	%r465, %r463, %r464;
	ld.shared.u32 	%r466, [_ZZN3cub18CUB_300001_SM_10006detail6reduce28DeviceReduceSingleTileKernelINS2_10policy_hubIijN4cuda3std3__44plusIiEEE10Policy1000EN6thrust24THRUST_300001_SM_1000_NS6detail15normal_iteratorINSD_10device_ptrIiEEEEPijS9_ii15square_functionIiEEEvT0_T1_T2_T3_T4_T6_E12temp_storage+28];
	add.s32 	%r467, %r465, %r466;
	ld.shared.u32 	%r468, [_ZZN3cub18CUB_300001_SM_10006detail6reduce28DeviceReduceSingleTileKernelINS2_10policy_hubIijN4cuda3std3__44plusIiEEE10Policy1000EN6thrust24THRUST_300001_SM_1000_NS6detail15normal_iteratorINSD_10device_ptrIiEEEEPijS9_ii15square_functionIiEEEvT0_T1_T2_T3_T4_T6_E12temp_storage+32];
	add.s32 	%r469, %r467, %r468;
	ld.shared.u32 	%r470, [_ZZN3cub18CUB_300001_SM_10006detail6reduce28DeviceReduceSingleTileKernelINS2_10policy_hubIijN4cuda3std3__44plusIiEEE10Policy1000EN6thrust24THRUST_300001_SM_1000_NS6detail15normal_iteratorINSD_10device_ptrIiEEEEPijS9_ii15square_functionIiEEEvT0_T1_T2_T3_T4_T6_E12temp_storage+36];
	add.s32 	%r512, %r469, %r470;
	bra.uni 	$L__BB3_50;
$L__BB3_24:
	// begin inline asm
	mov.u32 %r360, %laneid;
	// end inline asm
	and.b32  	%r386, %r1, 992;
	add.s32 	%r387, %r386, 32;
	setp.gt.u32 	%p35, %r387, %r90;
	not.b32 	%r388, %r386;
	add.s32 	%r389, %r90, %r388;
	selp.b32 	%r384, %r389, 31, %p35;
	mov.b32 	%r363, 1;
	mov.b32 	%r385, -1;
	// begin inline asm
	shfl.sync.down.b32 %r361, %r490, %r363, %r384, %r385;
	// end inline asm
	setp.lt.s32 	%p36, %r360, %r384;
	selp.b32 	%r390, %r361, 0, %p36;
	add.s32 	%r367, %r390, %r490;
	mov.b32 	%r368, 2;
	// begin inline asm
	shfl.sync.down.b32 %r366, %r367, %r368, %r384, %r385;
	// end inline asm
	add.s32 	%r391, %r360, 2;
	setp.gt.s32 	%p37, %r391, %r384;
	selp.b32 	%r392, 0, %r366, %p37;
	add.s32 	%r372, %r367, %r392;
	mov.b32 	%r373, 4;
	// begin inline asm
	shfl.sync.down.b32 %r371, %r372, %r373, %r384, %r385;
	// end inline asm
	add.s32 	%r393, %r360, 4;
	setp.gt.s32 	%p38, %r393, %r384;
	selp.b32 	%r394, 0, %r371, %p38;
	add.s32 	%r377, %r372, %r394;
	mov.b32 	%r378, 8;
	// begin inline asm
	shfl.sync.down.b32 %r376, %r377, %r378, %r384, %r385;
	// end inline asm
	add.s32 	%r395, %r360, 8;
	setp.gt.s32 	%p39, %r395, %r384;
	selp.b32 	%r396, 0, %r376, %p39;
	add.s32 	%r382, %r377, %r396;
	mov.b32 	%r383, 16;
	// begin inline asm
	shfl.sync.down.b32 %r381, %r382, %r383, %r384, %r385;
	// end inline asm
	add.s32 	%r397, %r360, 16;
	setp.gt.s32 	%p40, %r397, %r384;
	selp.b32 	%r398, 0, %r381, %p40;
	add.s32 	%r512, %r382, %r398;
	setp.ne.s32 	%p41, %r360, 0;
	@%p41 bra 	$L__BB3_26;
	shr.u32 	%r399, %r1, 3;
	and.b32  	%r400, %r399, 124;
	mov.u32 	%r401, _ZZN3cub18CUB_300001_SM_10006detail6reduce28DeviceReduceSingleTileKernelINS2_10policy_hubIijN4cuda3std3__44plusIiEEE10Policy1000EN6thrust24THRUST_300001_SM_1000_NS6detail15normal_iteratorINSD_10device_ptrIiEEEEPijS9_ii15square_functionIiEEEvT0_T1_T2_T3_T4_T6_E12temp_storage;
	add.s32 	%r402, %r401, %r400;
	st.shared.u32 	[%r402+8], %r512;
$L__BB3_26:
	bar.sync 	0;
	setp.ne.s32 	%p42, %r1, 0;
	@%p42 bra 	$L__BB3_50;
	setp.gt.u32 	%p43, %r90, 32;
	ld.shared.u32 	%r403, [_ZZN3cub18CUB_300001_SM_10006detail6reduce28DeviceReduceSingleTileKernelINS2_10policy_hubIijN4cuda3std3__44plusIiEEE10Policy1000EN6thrust24THRUST_300001_SM_1000_NS6detail15normal_iteratorINSD_10device_ptrIiEEEEPijS9_ii15square_functionIiEEEvT0_T1_T2_T3_T4_T6_E12temp_storage+12];
	selp.b32 	%r404, %r403, 0, %p43;
	add.s32 	%r405, %r404, %r512;
	setp.gt.u32 	%p44, %r90, 64;
	ld.shared.u32 	%r406, [_ZZN3cub18CUB_300001_SM_10006detail6reduce28DeviceReduceSingleTileKernelINS2_10policy_hubIijN4cuda3std3__44plusIiEEE10Policy1000EN6thrust24THRUST_300001_SM_1000_NS6detail15normal_iteratorINSD_10device_ptrIiEEEEPijS9_ii15square_functionIiEEEvT0_T1_T2_T3_T4_T6_E12temp_storage+16];
	selp.b32 	%r407, %r406, 0, %p44;
	add.s32 	%r408, %r405, %r407;
	setp.gt.u32 	%p45, %r90, 96;
	ld.shared.u32 	%r409, [_ZZN3cub18CUB_300001_SM_10006detail6reduce28DeviceReduceSingleTileKernelINS2_10policy_hubIijN4cuda3std3__44plusIiEEE10Policy1000EN6thrust24THRUST_300001_SM_1000_NS6detail15normal_iteratorINSD_10device_ptrIiEEEEPijS9_ii15square_functionIiEEEvT0_T1_T2_T3_T4_T6_E12temp_storage+20];
	selp.b32 	%r410, %r409, 0, %p45;
	add.s32 	%r411, %r408, %r410;
	setp.gt.u32 	%p46, %r90, 128;
	ld.shared.u32 	%r412, [_ZZN3cub18CUB_300001_SM_10006detail6reduce28DeviceReduceSingleTileKernelINS2_10policy_hubIijN4cuda3std3__44plusIiEEE10Policy1000EN6thrust24THRUST_300001_SM_1000_NS6detail15normal_iteratorINSD_10device_ptrIiEEEEPijS9_ii15square_functionIiEEEvT0_T1_T2_T3_T4_T6_E12temp_storage+24];
	selp.b32 	%r413, %r412, 0, %p46;
	add.s32 	%r414, %r411, %r413;
	setp.gt.u32 	%p47, %r90, 160;
	ld.shared.u32 	%r415, [_ZZN3cub18CUB_300001_SM_10006detail6reduce28DeviceReduceSingleTileKernelINS2_10policy_hubIijN4cuda3std3__44plusIiEEE10Policy1000EN6thrust24THRUST_300001_SM_1000_NS6detail15normal_iteratorINSD_10device_ptrIiEEEEPijS9_ii15square_functionIiEEEvT0_T1_T2_T3_T4_T6_E12temp_storage+28];
	selp.b32 	%r416, %r415, 0, %p47;
	add.s32 	%r417, %r414, %r416;
	setp.gt.u32 	%p48, %r90, 192;
	ld.shared.u32 	%r418, [_ZZN3cub18CUB_300001_SM_10006detail6reduce28DeviceReduceSingleTileKernelINS2_10policy_hubIijN4cuda3std3__44plusIiEEE10Policy1000EN6thrust24THRUST_300001_SM_1000_NS6detail15normal_iteratorINSD_10device_ptrIiEEEEPijS9_ii15square_functionIiEEEvT0_T1_T2_T3_T4_T6_E12temp_storage+32];
	selp.b32 	%r419, %r418, 0, %p48;
	add.s32 	%r420, %r417, %r419;
	setp.gt.u32 	%p49, %r90, 224;
	ld.shared.u32 	%r421, [_ZZN3cub18CUB_300001_SM_10006detail6reduce28DeviceReduceSingleTileKernelINS2_10policy_hubIijN4cuda3std3__44plusIiEEE10Policy1000EN6thrust24THRUST_300001_SM_1000_NS6detail15normal_iteratorINSD_10device_ptrIiEEEEPijS9_ii15square_functionIiEEEvT0_T1_T2_T3_T4_T6_E12temp_storage+36];
	selp.b32 	%r422, %r421, 0, %p49;
	add.s32 	%r512, %r420, %r422;
	bra.uni 	$L__BB3_50;
$L__BB3_28:
	mov.u32 	%r40, %tid.x;
	mul.wide.u32 	%rd11, %r40, 4;
	add.s64 	%rd12, %rd2, %rd11;
	ld.global.u32 	%r93, [%rd12];
	mul.lo.s32 	%r94, %r93, %r93;
	ld.global.u32 	%r95, [%rd12+1024];
	ld.global.u32 	%r96, [%rd12+2048];
	ld.global.u32 	%r97, [%rd12+3072];
	ld.global.u32 	%r98, [%rd12+4096];
	ld.global.u32 	%r99, [%rd12+5120];
	ld.global.u32 	%r100, [%rd12+6144];
	ld.global.u32 	%r101, [%rd12+7168];
	ld.global.u32 	%r102, [%rd12+8192];
	ld.global.u32 	%r103, [%rd12+9216];
	ld.global.u32 	%r104, [%rd12+10240];
	ld.global.u32 	%r105, [%rd12+11264];
	ld.global.u32 	%r106, [%rd12+12288];
	ld.global.u32 	%r107, [%rd12+13312];
	ld.global.u32 	%r108, [%rd12+14336];
	ld.global.u32 	%r109, [%rd12+15360];
	mad.lo.s32 	%r110, %r95, %r95, %r94;
	mad.lo.s32 	%r111, %r96, %r96, %r110;
	mad.lo.s32 	%r112, %r97, %r97, %r111;
	mad.lo.s32 	%r113, %r98, %r98, %r112;
	mad.lo.s32 	%r114, %r99, %r99, %r113;
	mad.lo.s32 	%r115, %r100, %r100, %r114;
	mad.lo.s32 	%r116, %r101, %r101, %r115;
	mad.lo.s32 	%r117, %r102, %r102, %r116;
	mad.lo.s32 	%r118, %r103, %r103, %r117;
	mad.lo.s32 	%r119, %r104, %r104, %r118;
	mad.lo.s32 	%r120, %r105, %r105, %r119;
	mad.lo.s32 	%r121, %r106, %r106, %r120;
	mad.lo.s32 	%r122, %r107, %r107, %r121;
	mad.lo.s32 	%r123, %r108, %r108, %r122;
	mad.lo.s32 	%r511, %r109, %r109, %r123;
	add.s32 	%r42, %r90, -4096;
	setp.lt.u32 	%p3, %r42, 4096;
	mov.b32 	%r494, 4096;
	@%p3 bra 	$L__BB3_32;
	mov.b32 	%r494, 4096;
$L__BB3_30:
	add.s32 	%r125, %r40, %r494;
	mul.wide.u32 	%rd13, %r125, 4;
	add.s64 	%rd14, %rd2, %rd13;
	ld.global.u32 	%r126, [%rd14];
	ld.global.u32 	%r127, [%rd14+1024];
	ld.global.u32 	%r128, [%rd14+2048];
	ld.global.u32 	%r129, [%rd14+3072];
	ld.global.u32 	%r130, [%rd14+4096];
	ld.global.u32 	%r131, [%rd14+5120];
	ld.global.u32 	%r132, [%rd14+6144];
	ld.global.u32 	%r133, [%rd14+7168];
	ld.global.u32 	%r134, [%rd14+8192];
	ld.global.u32 	%r135, [%rd14+9216];
	ld.global.u32 	%r136, [%rd14+10240];
	ld.global.u32 	%r137, [%rd14+11264];
	ld.global.u32 	%r138, [%rd14+12288];
	ld.global.u32 	%r139, [%rd14+13312];
	ld.global.u32 	%r140, [%rd14+14336];
	ld.global.u32 	%r141, [%rd14+15360];
	mad.lo.s32 	%r142, %r126, %r126, %r511;
	mad.lo.s32 	%r143, %r127, %r127, %r142;
	mad.lo.s32 	%r144, %r128, %r128, %r143;
	mad.lo.s32 	%r145, %r129, %r129, %r144;
	mad.lo.s32 	%r146, %r130, %r130, %r145;
	mad.lo.s32 	%r147, %r131, %r131, %r146;
	mad.lo.s32 	%r148, %r132, %r132, %r147;
	mad.lo.s32 	%r149, %r133, %r133, %r148;
	mad.lo.s32 	%r150, %r134, %r134, %r149;
	mad.lo.s32 	%r151, %r135, %r135, %r150;
	mad.lo.s32 	%r152, %r136, %r136, %r151;
	mad.lo.s32 	%r153, %r137, %r137, %r152;
	mad.lo.s32 	%r154, %r138, %r138, %r153;
	mad.lo.s32 	%r155, %r139, %r139, %r154;
	mad.lo.s32 	%r156, %r140, %r140, %r155;
	mad.lo.s32 	%r511, %r141, %r141, %r156;
	sub.s32 	%r157, %r90, %r494;
	setp.lt.u32 	%p4, %r157, 4096;
	@%p4 bra 	$L__BB3_46;
	add.s32 	%r494, %r494, 4096;
	setp.le.u32 	%p5, %r494, %r42;
	@%p5 bra 	$L__BB3_30;
$L__BB3_32:
	setp.le.u32 	%p6, %r90, %r494;
	sub.s32 	%r158, %r90, %r494;
	setp.ge.s32 	%p7, %r40, %r158;
	or.pred  	%p8, %p6, %p7;
	@%p8 bra 	$L__BB3_46;
	not.b32 	%r161, %r40;
	add.s32 	%r162, %r90, %r161;
	sub.s32 	%r163, %r162, %r494;
	shr.u32 	%r164, %r163, 8;
	add.s32 	%r49, %r164, 1;
	and.b32  	%r50, %r49, 15;
	setp.lt.u32 	%p9, %r163, 3840;
	mov.u32 	%r503, %r40;
	@%p9 bra 	$L__BB3_37;
	or.b32  	%r497, %r40, 2048;
	add.s32 	%r496, %r40, %r494;
	and.b32  	%r165, %r49, 33554416;
	neg.s32 	%r495, %r165;
$L__BB3_35:
	.pragma "nounroll";
	mul.wide.u32 	%rd15, %r496, 4;
	add.s64 	%rd16, %rd2, %rd15;
	ld.global.u32 	%r166, [%rd16];
	mad.lo.s32 	%r167, %r166, %r166, %r511;
	add.s32 	%r168, %r496, 256;
	mul.wide.u32 	%rd17, %r168, 4;
	add.s64 	%rd18, %rd2, %rd17;
	ld.global.u32 	%r169, [%rd18];
	mad.lo.s32 	%r170, %r169, %r169, %r167;
	add.s32 	%r171, %r496, 512;
	mul.wide.u32 	%rd19, %r171, 4;
	add.s64 	%rd20, %rd2, %rd19;
	ld.global.u32 	%r172, [%rd20];
	mad.lo.s32 	%r173, %r172, %r172, %r170;
	add.s32 	%r174, %r496, 768;
	mul.wide.u32 	%rd21, %r174, 4;
	add.s64 	%rd22, %rd2, %rd21;
	ld.global.u32 	%r175, [%rd22];
	mad.lo.s32 	%r176, %r175, %r175, %r173;
	add.s32 	%r177, %r496, 1024;
	mul.wide.u32 	%rd23, %r177, 4;
	add.s64 	%rd24, %rd2, %rd23;
	ld.global.u32 	%r178, [%rd24];
	mad.lo.s32 	%r179, %r178, %r178, %r176;
	add.s32 	%r180, %r496, 1280;
	mul.wide.u32 	%rd25, %r180, 4;
	add.s64 	%rd26, %rd2, %rd25;
	ld.global.u32 	%r181, [%rd26];
	mad.lo.s32 	%r182, %r181, %r181, %r179;
	add.s32 	%r183, %r496, 1536;
	mul.wide.u32 	%rd27, %r183, 4;
	add.s64 	%rd28, %rd2, %rd27;
	ld.global.u32 	%r184, [%rd28];
	mad.lo.s32 	%r185, %r184, %r184, %r182;
	add.s32 	%r186, %r496, 1792;
	mul.wide.u32 	%rd29, %r186, 4;
	add.s64 	%rd30, %rd2, %rd29;
	ld.global.u32 	%r187, [%rd30];
	mad.lo.s32 	%r188, %r187, %r187, %r185;
	add.s32 	%r189, %r496, 2048;
	mul.wide.u32 	%rd31, %r189, 4;
	add.s64 	%rd32, %rd2, %rd31;
	ld.global.u32 	%r190, [%rd32];
	mad.lo.s32 	%r191, %r190, %r190, %r188;
	add.s32 	%r192, %r496, 2304;
	mul.wide.u32 	%rd33, %r192, 4;
	add.s64 	%rd34, %rd2, %rd33;
	ld.global.u32 	%r193, [%rd34];
	mad.lo.s32 	%r194, %r193, %r193, %r191;
	add.s32 	%r195, %r496, 2560;
	mul.wide.u32 	%rd35, %r195, 4;
	add.s64 	%rd36, %rd2, %rd35;
	ld.global.u32 	%r196, [%rd36];
	mad.lo.s32 	%r197, %r196, %r196, %r194;
	add.s32 	%r198, %r496, 2816;
	mul.wide.u32 	%rd37, %r198, 4;
	add.s64 	%rd38, %rd2, %rd37;
	ld.global.u32 	%r199, [%rd38];
	mad.lo.s32 	%r200, %r199, %r199, %r197;
	add.s32 	%r201, %r496, 3072;
	mul.wide.u32 	%rd39, %r201, 4;
	add.s64 	%rd40, %rd2, %rd39;
	ld.global.u32 	%r202, [%rd40];
	mad.lo.s32 	%r203, %r202, %r202, %r200;
	add.s32 	%r204, %r496, 3328;
	mul.wide.u32 	%rd41, %r204, 4;
	add.s64 	%rd42, %rd2, %rd41;
	ld.global.u32 	%r205, [%rd42];
	mad.lo.s32 	%r206, %r205, %r205, %r203;
	add.s32 	%r207, %r496, 3584;
	mul.wide.u32 	%rd43, %r207, 4;
	add.s64 	%rd44, %rd2, %rd43;
	ld.global.u32 	%r208, [%rd44];
	mad.lo.s32 	%r209, %r208, %r208, %r206;
	add.s32 	%r210, %r496, 3840;
	mul.wide.u32 	%rd45, %r210, 4;
	add.s64 	%rd46, %rd2, %rd45;
	ld.global.u32 	%r211, [%rd46];
	mad.lo.s32 	%r511, %r211, %r211, %r209;
	add.s32 	%r497, %r497, 4096;
	add.s32 	%r496, %r496, 4096;
	add.s32 	%r495, %r495, 16;
	setp.ne.s32 	%p10, %r495, 0;
	@%p10 bra 	$L__BB3_35;
	add.s32 	%r503, %r497, -2048;
$L__BB3_37:
	setp.eq.s32 	%p11, %r50, 0;
	@%p11 bra 	$L__BB3_46;
	and.b32  	%r66, %r49, 7;
	setp.lt.u32 	%p12, %r50, 8;
	@%p12 bra 	$L__BB3_40;
	add.s32 	%r213, %r503, %r494;
	mul.wide.u32 	%rd47, %r213, 4;
	add.s64 	%rd48, %rd2, %rd47;
	ld.global.u32 	%r214, [%rd48];
	mad.lo.s32 	%r215, %r214, %r214, %r511;
	add.s32 	%r216, %r213, 256;
	mul.wide.u32 	%rd49, %r216, 4;
	add.s64 	%rd50, %rd2, %rd49;
	ld.global.u32 	%r217, [%rd50];
	mad.lo.s32 	%r218, %r217, %r217, %r215;
	add.s32 	%r219, %r213, 512;
	mul.wide.u32 	%rd51, %r219, 4;
	add.s64 	%rd52, %rd2, %rd51;
	ld.global.u32 	%r220, [%rd52];
	mad.lo.s32 	%r221, %r220, %r220, %r218;
	add.s32 	%r222, %r213, 768;
	mul.wide.u32 	%rd53, %r222, 4;
	add.s64 	%rd54, %rd2, %rd53;
	ld.global.u32 	%r223, [%rd54];
	mad.lo.s32 	%r224, %r223, %r223, %r221;
	add.s32 	%r225, %r213, 1024;
	mul.wide.u32 	%rd55, %r225, 4;
	add.s64 	%rd56, %rd2, %rd55;
	ld.global.u32 	%r226, [%rd56];
	mad.lo.s32 	%r227, %r226, %r226, %r224;
	add.s32 	%r228, %r213, 1280;
	mul.wide.u32 	%rd57, %r228, 4;
	add.s64 	%rd58, %rd2, %rd57;
	ld.global.u32 	%r229, [%rd58];
	mad.lo.s32 	%r230, %r229, %r229, %r227;
	add.s32 	%r231, %r213, 1536;
	mul.wide.u32 	%rd59, %r231, 4;
	add.s64 	%rd60, %rd2, %rd59;
	ld.global.u32 	%r232, [%rd60];
	mad.lo.s32 	%r233, %r232, %r232, %r230;
	add.s32 	%r234, %r213, 1792;
	mul.wide.u32 	%rd61, %r234, 4;
	add.s64 	%rd62, %rd2, %rd61;
	ld.global.u32 	%r235, [%rd62];
	mad.lo.s32 	%r511, %r235, %r235, %r233;
	add.s32 	%r503, %r503, 2048;
$L__BB3_40:
	setp.eq.s32 	%p13, %r66, 0;
	@%p13 bra 	$L__BB3_46;
	and.b32  	%r72, %r49, 3;
	setp.lt.u32 	%p14, %r66, 4;
	@%p14 bra 	$L__BB3_43;
	add.s32 	%r237, %r503, %r494;
	mul.wide.u32 	%rd63, %r237, 4;
	add.s64 	%rd64, %rd2, %rd63;
	ld.global.u32 	%r238, [%rd64];
	mad.lo.s32 	%r239, %r238, %r238, %r511;
	add.s32 	%r240, %r237, 256;
	mul.wide.u32 	%rd65, %r240, 4;
	add.s64 	%rd66, %rd2, %rd65;
	ld.global.u32 	%r241, [%rd66];
	mad.lo.s32 	%r242, %r241, %r241, %r239;
	add.s32 	%r243, %r237, 512;
	mul.wide.u32 	%rd67, %r243, 4;
	add.s64 	%rd68, %rd2, %rd67;
	ld.global.u32 	%r244, [%rd68];
	mad.lo.s32 	%r245, %r244, %r244, %r242;
	add.s32 	%r246, %r237, 768;
	mul.wide.u32 	%rd69, %r246, 4;
	add.s64 	%rd70, %rd2, %rd69;
	ld.global.u32 	%r247, [%rd70];
	mad.lo.s32 	%r511, %r247, %r247, %r245;
	add.s32 	%r503, %r503, 1024;
$L__BB3_43:
	setp.eq.s32 	%p15, %r72, 0;
	@%p15 bra 	$L__BB3_46;
	add.s32 	%r509, %r503, %r494;
	neg.s32 	%r508, %r72;
$L__BB3_45:
	.pragma "nounroll";
	mul.wide.u32 	%rd71, %r509, 4;
	add.s64 	%rd72, %rd2, %rd71;
	ld.global.u32 	%r248, [%rd72];
	mad.lo.s32 	%r511, %r248, %r248, %r511;
	add.s32 	%r509, %r509, 256;
	add.s32 	%r508, %r508, 1;
	setp.ne.s32 	%p16, %r508, 0;
	@%p16 bra 	$L__BB3_45;
$L__BB3_46:
	// begin inline asm
	mov.u32 %r249, %laneid;
	// end inline asm
	mov.b32 	%r252, 1;
	mov.b32 	%r273, 31;
	mov.b32 	%r274, -1;
	// begin inline asm
	shfl.sync.down.b32 %r250, %r511, %r252, %r273, %r274;
	// end inline asm
	setp.gt.s32 	%p17, %r249, 30;
	selp.b32 	%r275, 0, %r250, %p17;
	add.s32 	%r256, %r275, %r511;
	mov.b32 	%r257, 2;
	// begin inline asm
	shfl.sync.down.b32 %r255, %r256, %r257, %r273, %r274;
	// end inline asm
	setp.gt.s32 	%p18, %r249, 29;
	selp.b32 	%r276, 0, %r255, %p18;
	add.s32 	%r261, %r256, %r276;
	mov.b32 	%r262, 4;
	// begin inline asm
	shfl.sync.down.b32 %r260, %r261, %r262, %r273, %r274;
	// end inline asm
	setp.gt.s32 	%p19, %r249, 27;
	selp.b32 	%r277, 0, %r260, %p19;
	add.s32 	%r266, %r261, %r277;
	mov.b32 	%r267, 8;
	// begin inline asm
	shfl.sync.down.b32 %r265, %r266, %r267, %r273, %r274;
	// end inline asm
	setp.gt.s32 	%p20, %r249, 23;
	selp.b32 	%r278, 0, %r265, %p20;
	add.s32 	%r271, %r266, %r278;
	mov.b32 	%r272, 16;
	// begin inline asm
	shfl.sync.down.b32 %r270, %r271, %r272, %r273, %r274;
	// end inline asm
	setp.gt.s32 	%p21, %r249, 15;
	selp.b32 	%r279, 0, %r270, %p21;
	add.s32 	%r512, %r271, %r279;
	setp.ne.s32 	%p22, %r249, 0;
	@%p22 bra 	$L__BB3_48;
	shr.u32 	%r280, %r40, 3;
	and.b32  	%r281, %r280, 124;
	mov.u32 	%r282, _ZZN3cub18CUB_300001_SM_10006detail6reduce28DeviceReduceSingleTileKernelINS2_10policy_hubIijN4cuda3std3__44plusIiEEE10Policy1000EN6thrust24THRUST_300001_SM_1000_NS6detail15normal_iteratorINSD_10device_ptrIiEEEEPijS9_ii15square_functionIiEEEvT0_T1_T2_T3_T4_T6_E12temp_storage;
	add.s32 	%r283, %r282, %r281;
	st.shared.u32 	[%r283+8], %r512;
$L__BB3_48:
	bar.sync 	0;
	setp.ne.s32 	%p23, %r40, 0;
	@%p23 bra 	$L__BB3_50;
	ld.shared.u32 	%r284, [_ZZN3cub18CUB_300001_SM_10006detail6reduce28DeviceReduceSingleTileKernelINS2_10policy_hubIijN4cuda3std3__44plusIiEEE10Policy1000EN6thrust24THRUST_300001_SM_1000_NS6detail15normal_iteratorINSD_10device_ptrIiEEEEPijS9_ii15square_functionIiEEEvT0_T1_T2_T3_T4_T6_E12temp_storage+12];
	add.s32 	%r285, %r284, %r512;
	ld.shared.u32 	%r286, [_ZZN3cub18CUB_300001_SM_10006detail6reduce28DeviceReduceSingleTileKernelINS2_10policy_hubIijN4cuda3std3__44plusIiEEE10Policy1000EN6thrust24THRUST_300001_SM_1000_NS6detail15normal_iteratorINSD_10device_ptrIiEEEEPijS9_ii15square_functionIiEEEvT0_T1_T2_T3_T4_T6_E12temp_storage+16];
	add.s32 	%r287, %r285, %r286;
	ld.shared.u32 	%r288, [_ZZN3cub18CUB_300001_SM_10006detail6reduce28DeviceReduceSingleTileKernelINS2_10policy_hubIijN4cuda3std3__44plusIiEEE10Policy1000EN6thrust24THRUST_300001_SM_1000_NS6detail15normal_iteratorINSD_10device_ptrIiEEEEPijS9_ii15square_functionIiEEEvT0_T1_T2_T3_T4_T6_E12temp_storage+20];
	add.s32 	%r289, %r287, %r288;
	ld.shared.u32 	%r290, [_ZZN3cub18CUB_300001_SM_10006detail6reduce28DeviceReduceSingleTileKernelINS2_10policy_hubIijN4cuda3std3__44plusIiEEE10Policy1000EN6thrust24THRUST_300001_SM_1000_NS6detail15normal_iteratorINSD_10device_ptrIiEEEEPijS9_ii15square_functionIiEEEvT0_T1_T2_T3_T4_T6_E12temp_storage+24];
	add.s32 	%r291, %r289, %r290;
	ld.shared.u32 	%r292, [_ZZN3cub18CUB_300001_SM_10006detail6reduce28DeviceReduceSingleTileKernelINS2_10policy_hubIijN4cuda3std3__44plusIiEEE10Policy1000EN6thrust24THRUST_300001_SM_1000_NS6detail15normal_iteratorINSD_10device_ptrIiEEEEPijS9_ii15square_functionIiEEEvT0_T1_T2_T3_T4_T6_E12temp_storage+28];
	add.s32 	%r293, %r291, %r292;
	ld.shared.u32 	%r294, [_ZZN3cub18CUB_300001_SM_10006detail6reduce28DeviceReduceSingleTileKernelINS2_10policy_hubIijN4cuda3std3__44plusIiEEE10Policy1000EN6thrust24THRUST_300001_SM_1000_NS6detail15normal_iteratorINSD_10device_ptrIiEEEEPijS9_ii15square_functionIiEEEvT0_T1_T2_T3_T4_T6_E12temp_storage+32];
	add.s32 	%r295, %r293, %r294;
	ld.shared.u32 	%r296, [_ZZN3cub18CUB_300001_SM_10006detail6reduce28DeviceReduceSingleTileKernelINS2_10policy_hubIijN4cuda3std3__44plusIiEEE10Policy1000EN6thrust24THRUST_300001_SM_1000_NS6detail15normal_iteratorINSD_10device_ptrIiEEEEPijS9_ii15square_functionIiEEEvT0_T1_T2_T3_T4_T6_E12temp_storage+36];
	add.s32 	%r512, %r295, %r296;
$L__BB3_50:
	mov.u32 	%r471, %tid.x;
	setp.ne.s32 	%p57, %r471, 0;
	@%p57 bra 	$L__BB3_52;
	add.s32 	%r472, %r512, %r91;
	st.global.u32 	[%rd1], %r472;
$L__BB3_52:
	ret;

}
	// .globl	_ZN3cub18CUB_300001_SM_10006detail6reduce18DeviceReduceKernelINS2_10policy_hubIijN4cuda3std3__44plusIiEEE10Policy1000EN6thrust24THRUST_300001_SM_1000_NS6detail15normal_iteratorINSD_10device_ptrIiEEEEjS9_i15square_functionIiEEEvT0_PT3_T1_NS0_13GridEvenShareISO_EET2_T4_
.visible .entry _ZN3cub18CUB_300001_SM_10006detail6reduce18DeviceReduceKernelINS2_10policy_hubIijN4cuda3std3__44plusIiEEE10Policy1000EN6thrust24THRUST_300001_SM_1000_NS6detail15normal_iteratorINSD_10device_ptrIiEEEEjS9_i15square_functionIiEEEvT0_PT3_T1_NS0_13GridEvenShareISO_EET2_T4_(
	.param .align 8 .b8 _ZN3cub18CUB_300001_SM_10006detail6reduce18DeviceReduceKernelINS2_10policy_hubIijN4cuda3std3__44plusIiEEE10Policy1000EN6thrust24THRUST_300001_SM_1000_NS6detail15normal_iteratorINSD_10device_ptrIiEEEEjS9_i15square_functionIiEEEvT0_PT3_T1_NS0_13GridEvenShareISO_EET2_T4__param_0[8],
	.param .u64 .ptr .align 1 _ZN3cub18CUB_300001_SM_10006detail6reduce18DeviceReduceKernelINS2_10policy_hubIijN4cuda3std3__44plusIiEEE10Policy1000EN6thrust24THRUST_300001_SM_1000_NS6detail15normal_iteratorINSD_10device_ptrIiEEEEjS9_i15square_functionIiEEEvT0_PT3_T1_NS0_13GridEvenShareISO_EET2_T4__param_1,
	.param .u32 _ZN3cub18CUB_300001_SM_10006detail6reduce18DeviceReduceKernelINS2_10policy_hubIijN4cuda3std3__44plusIiEEE10Policy1000EN6thrust24THRUST_300001_SM_1000_NS6detail15normal_iteratorINSD_10device_ptrIiEEEEjS9_i15square_functionIiEEEvT0_PT3_T1_NS0_13GridEvenShareISO_EET2_T4__param_2,
	.param .align 4 .b8 _ZN3cub18CUB_300001_SM_10006detail6reduce18DeviceReduceKernelINS2_10policy_hubIijN4cuda3std3__44plusIiEEE10Policy1000EN6thrust24THRUST_300001_SM_1000_NS6detail15normal_iteratorINSD_10device_ptrIiEEEEjS9_i15square_functionIiEEEvT0_PT3_T1_NS0_13GridEvenShareISO_EET2_T4__param_3[40],
	.param .align 1 .b8 _ZN3cub18CUB_300001_SM_10006detail6reduce18DeviceReduceKernelINS2_10policy_hubIijN4cuda3std3__44plusIiEEE10Policy1000EN6thrust24THRUST_300001_SM_1000_NS6detail15normal_iteratorINSD_10device_ptrIiEEEEjS9_i15square_functionIiEEEvT0_PT3_T1_NS0_13GridEvenShareISO_EET2_T4__param_4[1],
	.param .align 1 .b8 _ZN3cub18CUB_300001_SM_10006detail6reduce18DeviceReduceKernelINS2_10policy_hubIijN4cuda3std3__44plusIiEEE10Policy1000EN6thrust24THRUST_300001_SM_1000_NS6detail15normal_iteratorINSD_10device_ptrIiEEEEjS9_i15square_functionIiEEEvT0_PT3_T1_NS0_13GridEvenShareISO_EET2_T4__param_5[1]
)
.maxntid 256
{
	.reg .pred 	%p<57>;
	.reg .b16 	%rs<4>;
	.reg .b32 	%r<575>;
	.reg .b64 	%rd<129>;
	// demoted variable
	.shared .align 4 .b8 _ZZN3cub18CUB_300001_SM_10006detail6reduce18DeviceReduceKernelINS2_10policy_hubIijN4cuda3std3__44plusIiEEE10Policy1000EN6thrust24THRUST_300001_SM_1000_NS6detail15normal_iteratorINSD_10device_ptrIiEEEEjS9_i15square_functionIiEEEvT0_PT3_T1_NS0_13GridEvenShareISO_EET2_T4_E12temp_storage[44];
	ld.param.u32 	%r1, [_ZN3cub18CUB_300001_SM_10006detail6reduce18DeviceReduceKernelINS2_10policy_hubIijN4cuda3std3__44plusIiEEE10Policy1000EN6thrust24THRUST_300001_SM_1000_NS6detail15normal_iteratorINSD_10device_ptrIiEEEEjS9_i15square_functionIiEEEvT0_PT3_T1_NS0_13GridEvenShareISO_EET2_T4__param_3+20];
	ld.param.u32 	%r2, [_ZN3cub18CUB_300001_SM_10006detail6reduce18DeviceReduceKernelINS2_10policy_hubIijN4cuda3std3__44plusIiEEE10Policy1000EN6thrust24THRUST_300001_SM_1000_NS6detail15normal_iteratorINSD_10device_ptrIiEEEEjS9_i15square_functionIiEEEvT0_PT3_T1_NS0_13GridEvenShareISO_EET2_T4__param_3+24];
	ld.param.u64 	%rd3, [_ZN3cub18CUB_300001_SM_10006detail6reduce18DeviceReduceKernelINS2_10policy_hubIijN4cuda3std3__44plusIiEEE10Policy1000EN6thrust24THRUST_300001_SM_1000_NS6detail15normal_iteratorINSD_10device_ptrIiEEEEjS9_i15square_functionIiEEEvT0_PT3_T1_NS0_13GridEvenShareISO_EET2_T4__param_0];
	ld.param.u64 	%rd2, [_ZN3cub18CUB_300001_SM_10006detail6reduce18DeviceReduceKernelINS2_10policy_hubIijN4cuda3std3__44plusIiEEE10Policy1000EN6thrust24THRUST_300001_SM_1000_NS6detail15normal_iteratorINSD_10device_ptrIiEEEEjS9_i15square_functionIiEEEvT0_PT3_T1_NS0_13GridEvenShareISO_EET2_T4__param_1];
	cvta.to.global.u64 	%rd1, %rd3;
	mov.u32 	%r3, %ctaid.x;
	shl.b32 	%r4, %r2, 12;
	shl.b32 	%r556, %r3, 12;
	sub.s32 	%r6, %r1, %r556;
	setp.gt.u32 	%p1, %r6, 4095;
	@%p1 bra 	$L__BB4_26;
	mov.u32 	%r7, %tid.x;
	setp.ge.u32 	%p23, %r7, %r6;
	mov.b32 	%r550, 0;
	mov.u32 	%r539, %r7;
	@%p23 bra 	$L__BB4_3;
	add.s32 	%r329, %r556, %r7;
	mul.wide.u32 	%rd66, %r329, 4;
	add.s64 	%rd67, %rd1, %rd66;
	ld.global.u32 	%r330, [%rd67];
	mul.lo.s32 	%r550, %r330, %r330;
	add.s32 	%r539, %r7, 256;
$L__BB4_3:
	setp.ge.u32 	%p24, %r539, %r6;
	@%p24 bra 	$L__BB4_17;
	not.b32 	%r332, %r539;
	add.s32 	%r333, %r1, %r332;
	sub.s32 	%r334, %r333, %r556;
	shr.u32 	%r335, %r334, 8;
	add.s32 	%r12, %r335, 1;
	and.b32  	%r13, %r12, 15;
	setp.lt.u32 	%p25, %r334, 3840;
	@%p25 bra 	$L__BB4_8;
	or.b32  	%r536, %r539, 2048;
	add.s32 	%r535, %r539, %r556;
	and.b32  	%r336, %r12, 33554416;
	neg.s32 	%r534, %r336;
$L__BB4_6:
	.pragma "nounroll";
	mul.wide.u32 	%rd68, %r535, 4;
	add.s64 	%rd69, %rd1, %rd68;
	ld.global.u32 	%r337, [%rd69];
	mad.lo.s32 	%r338, %r337, %r337, %r550;
	add.s32 	%r339, %r535, 256;
	mul.wide.u32 	%rd70, %r339, 4;
	add.s64 	%rd71, %rd1, %rd70;
	ld.global.u32 	%r340, [%rd71];
	mad.lo.s32 	%r341, %r340, %r340, %r338;
	add.s32 	%r342, %r535, 512;
	mul.wide.u32 	%rd72, %r342, 4;
	add.s64 	%rd73, %rd1, %rd72;
	ld.global.u32 	%r343, [%rd73];
	mad.lo.s32 	%r344, %r343, %r343, %r341;
	add.s32 	%r345, %r535, 768;
	mul.wide.u32 	%rd74, %r345, 4;
	add.s64 	%rd75, %rd1, %rd74;
	ld.global.u32 	%r346, [%rd75];
	mad.lo.s32 	%r347, %r346, %r346, %r344;
	add.s32 	%r348, %r535, 1024;
	mul.wide.u32 	%rd76, %r348, 4;
	add.s64 	%rd77, %rd1, %rd76;
	ld.global.u32 	%r349, [%rd77];
	mad.lo.s32 	%r350, %r349, %r349, %r347;
	add.s32 	%r351, %r535, 1280;
	mul.wide.u32 	%rd78, %r351, 4;
	add.s64 	%rd79, %rd1, %rd78;
	ld.global.u32 	%r352, [%rd79];
	mad.lo.s32 	%r353, %r352, %r352, %r350;
	add.s32 	%r354, %r535, 1536;
	mul.wide.u32 	%rd80, %r354, 4;
	add.s64 	%rd81, %rd1, %rd80;
	ld.global.u32 	%r355, [%rd81];
	mad.lo.s32 	%r356, %r355, %r355, %r353;
	add.s32 	%r357, %r535, 1792;
	mul.wide.u32 	%rd82, %r357, 4;
	add.s64 	%rd83, %rd1, %rd82;
	ld.global.u32 	%r358, [%rd83];
	mad.lo.s32 	%r359, %r358, %r358, %r356;
	add.s32 	%r360, %r535, 2048;
	mul.wide.u32 	%rd84, %r360, 4;
	add.s64 	%rd85, %rd1, %rd84;
	ld.global.u32 	%r361, [%rd85];
	mad.lo.s32 	%r362, %r361, %r361, %r359;
	add.s32 	%r363, %r535, 2304;
	mul.wide.u32 	%rd86, %r363, 4;
	add.s64 	%rd87, %rd1, %rd86;
	ld.global.u32 	%r364, [%rd87];
	mad.lo.s32 	%r365, %r364, %r364, %r362;
	add.s32 	%r366, %r535, 2560;
	mul.wide.u32 	%rd88, %r366, 4;
	add.s64 	%rd89, %rd1, %rd88;
	ld.global.u32 	%r367, [%rd89];
	mad.lo.s32 	%r368, %r367, %r367, %r365;
	add.s32 	%r369, %r535, 2816;
	mul.wide.u32 	%rd90, %r369, 4;
	add.s64 	%rd91, %rd1, %rd90;
	ld.global.u32 	%r370, [%rd91];
	mad.lo.s32 	%r371, %r370, %r370, %r368;
	add.s32 	%r372, %r535, 3072;
	mul.wide.u32 	%rd92, %r372, 4;
	add.s64 	%rd93, %rd1, %rd92;
	ld.global.u32 	%r373, [%rd93];
	mad.lo.s32 	%r374, %r373, %r373, %r371;
	add.s32 	%r375, %r535, 3328;
	mul.wide.u32 	%rd94, %r375, 4;
	add.s64 	%rd95, %rd1, %rd94;
	ld.global.u32 	%r376, [%rd95];
	mad.lo.s32 	%r377, %r376, %r376, %r374;
	add.s32 	%r378, %r535, 3584;
	mul.wide.u32 	%rd96, %r378, 4;
	add.s64 	%rd97, %rd1, %rd96;
	ld.global.u32 	%r379, [%rd97];
	mad.lo.s32 	%r380, %r379, %r379, %r377;
	add.s32 	%r381, %r535, 3840;
	mul.wide.u32 	%rd98, %r381, 4;
	add.s64 	%rd99, %rd1, %rd98;
	ld.global.u32 	%r382, [%rd99];
	mad.lo.s32 	%r550, %r382, %r382, %r380;
	add.s32 	%r536, %r536, 4096;
	add.s32 	%r535, %r535, 4096;
	add.s32 	%r534, %r534, 16;
	setp.ne.s32 	%p26, %r534, 0;
	@%p26 bra 	$L__BB4_6;
	add.s32 	%r539, %r536, -2048;
$L__BB4_8:
	setp.eq.s32 	%p27, %r13, 0;
	@%p27 bra 	$L__BB4_17;
	and.b32  	%r29, %r12, 7;
	setp.lt.u32 	%p28, %r13, 8;
	@%p28 bra 	$L__BB4_11;
	add.s32 	%r384, %r556, %r539;
	mul.wide.u32 	%rd100, %r384, 4;
	add.s64 	%rd101, %rd1, %rd100;
	ld.global.u32 	%r385, [%rd101];
	mad.lo.s32 	%r386, %r385, %r385, %r550;
	add.s32 	%r387, %r384, 256;
	mul.wide.u32 	%rd102, %r387, 4;
	add.s64 	%rd103, %rd1, %rd102;
	ld.global.u32 	%r388, [%rd103];
	mad.lo.s32 	%r389, %r388, %r388, %r386;
	add.s32 	%r390, %r384, 512;
	mul.wide.u32 	%rd104, %r390, 4;
	add.s64 	%rd105, %rd1, %rd104;
	ld.global.u32 	%r391, [%rd105];
	mad.lo.s32 	%r392, %r391, %r391, %r389;
	add.s32 	%r393, %r384, 768;
	mul.wide.u32 	%rd106, %r393, 4;
	add.s64 	%rd107, %rd1, %rd106;
	ld.global.u32 	%r394, [%rd107];
	mad.lo.s32 	%r395, %r394, %r394, %r392;
	add.s32 	%r396, %r384, 1024;
	mul.wide.u32 	%rd108, %r396, 4;
	add.s64 	%rd109, %rd1, %rd108;
	ld.global.u32 	%r397, [%rd109];
	mad.lo.s32 	%r398, %r397, %r397, %r395;
	add.s32 	%r399, %r384, 1280;
	mul.wide.u32 	%rd110, %r399, 4;
	add.s64 	%rd111, %rd1, %rd110;
	ld.global.u32 	%r400, [%rd111];
	mad.lo.s32 	%r401, %r400, %r400, %r398;
	add.s32 	%r402, %r384, 1536;
	mul.wide.u32 	%rd112, %r402, 4;
	add.s64 	%rd113, %rd1, %rd112;
	ld.global.u32 	%r403, [%rd113];
	mad.lo.s32 	%r404, %r403, %r403, %r401;
	add.s32 	%r405, %r384, 1792;
	mul.wide.u32 	%rd114, %r405, 4;
	add.s64 	%rd115, %rd1, %rd114;
	ld.global.u32 	%r406, [%rd115];
	mad.lo.s32 	%r550, %r406, %r406, %r404;
	add.s32 	%r539, %r539, 2048;
$L__BB4_11:
	setp.eq.s32 	%p29, %r29, 0;
	@%p29 bra 	$L__BB4_17;
	and.b32  	%r35, %r12, 3;
	setp.lt.u32 	%p30, %r29, 4;
	@%p30 bra 	$L__BB4_14;
	add.s32 	%r408, %r556, %r539;
	mul.wide.u32 	%rd116, %r408, 4;
	add.s64 	%rd117, %rd1, %rd116;
	ld.global.u32 	%r409, [%rd117];
	mad.lo.s32 	%r410, %r409, %r409, %r550;
	add.s32 	%r411, %r408, 256;
	mul.wide.u32 	%rd118, %r411, 4;
	add.s64 	%rd119, %rd1, %rd118;
	ld.global.u32 	%r412, [%rd119];
	mad.lo.s32 	%r413, %r412, %r412, %r410;
	add.s32 	%r414, %r408, 512;
	mul.wide.u32 	%rd120, %r414, 4;
	add.s64 	%rd121, %rd1, %rd120;
	ld.global.u32 	%r415, [%rd121];
	mad.lo.s32 	%r416, %r415, %r415, %r413;
	add.s32 	%r417, %r408, 768;
	mul.wide.u32 	%rd122, %r417, 4;
	add.s64 	%rd123, %rd1, %rd122;
	ld.global.u32 	%r418, [%rd123];
	mad.lo.s32 	%r550, %r418, %r418, %r416;
	add.s32 	%r539, %r539, 1024;
$L__BB4_14:
	setp.eq.s32 	%p31, %r35, 0;
	@%p31 bra 	$L__BB4_17;
	add.s32 	%r548, %r539, %r556;
	neg.s32 	%r547, %r35;
$L__BB4_16:
	.pragma "nounroll";
	mul.wide.u32 	%rd124, %r548, 4;
	add.s64 	%rd125, %rd1, %rd124;
	ld.global.u32 	%r419, [%rd125];
	mad.lo.s32 	%r550, %r419, %r419, %r550;
	add.s32 	%r548, %r548, 256;
	add.s32 	%r547, %r547, 1;
	setp.ne.s32 	%p32, %r547, 0;
	@%p32 bra 	$L__BB4_16;
$L__BB4_17:
	setp.lt.u32 	%p33, %r6, 256;
	@%p33 bra 	$L__BB4_22;
	// begin inline asm
	mov.u32 %r483, %laneid;
	// end inline asm
	mov.b32 	%r486, 1;
	mov.b32 	%r507, 31;
	mov.b32 	%r508, -1;
	// begin inline asm
	shfl.sync.down.b32 %r484, %r550, %r486, %r507, %r508;
	// end inline asm
	setp.gt.s32 	%p49, %r483, 30;
	selp.b32 	%r509, 0, %r484, %p49;
	add.s32 	%r490, %r509, %r550;
	mov.b32 	%r491, 2;
	// begin inline asm
	shfl.sync.down.b32 %r489, %r490, %r491, %r507, %r508;
	// end inline asm
	setp.gt.s32 	%p50, %r483, 29;
	selp.b32 	%r510, 0, %r489, %p50;
	add.s32 	%r495, %r490, %r510;
	mov.b32 	%r496, 4;
	// begin inline asm
	shfl.sync.down.b32 %r494, %r495, %r496, %r507, %r508;
	// end inline asm
	setp.gt.s32 	%p51, %r483, 27;
	selp.b32 	%r511, 0, %r494, %p51;
	add.s32 	%r500, %r495, %r511;
	mov.b32 	%r501, 8;
	// begin inline asm
	shfl.sync.down.b32 %r499, %r500, %r501, %r507, %r508;
	// end inline asm
	setp.gt.s32 	%p52, %r483, 23;
	selp.b32 	%r512, 0, %r499, %p52;
	add.s32 	%r505, %r500, %r512;
	mov.b32 	%r506, 16;
	// begin inline asm
	shfl.sync.down.b32 %r504, %r505, %r506, %r507, %r508;
	// end inline asm
	setp.gt.s32 	%p53, %r483, 15;
	selp.b32 	%r513, 0, %r504, %p53;
	add.s32 	%r574, %r505, %r513;
	setp.ne.s32 	%p54, %r483, 0;
	@%p54 bra 	$L__BB4_20;
	shr.u32 	%r514, %r7, 3;
	and.b32  	%r515, %r514, 124;
	mov.u32 	%r516, _ZZN3cub18CUB_300001_SM_10006detail6reduce18DeviceReduceKernelINS2_10policy_hubIijN4cuda3std3__44plusIiEEE10Policy1000EN6thrust24THRUST_300001_SM_1000_NS6detail15normal_iteratorINSD_10device_ptrIiEEEEjS9_i15square_functionIiEEEvT0_PT3_T1_NS0_13GridEvenShareISO_EET2_T4_E12temp_storage;
	add.s32 	%r517, %r516, %r515;
	st.shared.u32 	[%r517+8], %r574;
$L__BB4_20:
	bar.sync 	0;
	setp.ne.s32 	%p55, %r7, 0;
	@%p55 bra 	$L__BB4_48;
	ld.shared.u32 	%r518, [_ZZN3cub18CUB_300001_SM_10006detail6reduce18DeviceReduceKernelINS2_10policy_hubIijN4cuda3std3__44plusIiEEE10Policy1000EN6thrust24THRUST_300001_SM_1000_NS6detail15normal_iteratorINSD_10device_ptrIiEEEEjS9_i15square_functionIiEEEvT0_PT3_T1_NS0_13GridEvenShareISO_EET2_T4_E12temp_storage+12];
	add.s32 	%r519, %r518, %r574;
	ld.shared.u32 	%r520, [_ZZN3cub18CUB_300001_SM_10006detail6reduce18DeviceReduceKernelINS2_10policy_hubIijN4cuda3std3__44plusIiEEE10Policy1000EN6thrust24THRUST_300001_SM_1000_NS6detail15normal_iteratorINSD_10device_ptrIiEEEEjS9_i15square_functionIiEEEvT0_PT3_T1_NS0_13GridEvenShareISO_EET2_T4_E12temp_storage+16];
	add.s32 	%r521, %r519, %r520;
	ld.shared.u32 	%r522, [_ZZN3cub18CUB_300001_SM_10006detail6reduce18DeviceReduceKernelINS2_10policy_hubIijN4cuda3std3__44plusIiEEE10Policy1000EN6thrust24THRUST_300001_SM_1000_NS6detail15normal_iteratorINSD_10device_ptrIiEEEEjS9_i15square_functionIiEEEvT0_PT3_T1_NS0_13GridEvenShareISO_EET2_T4_E12temp_storage+20];
	add.s32 	%r523, %r521, %r522;
	ld.shared.u32 	%r524, [_ZZN3cub18CUB_300001_SM_10006detail6reduce18DeviceReduceKernelINS2_10policy_hubIijN4cuda3std3__44plusIiEEE10Policy1000EN6thrust24THRUST_300001_SM_1000_NS6detail15normal_iteratorINSD_10device_ptrIiEEEEjS9_i15square_functionIiEEEvT0_PT3_T1_NS0_13GridEvenShareISO_EET2_T4_E12temp_storage+24];
	add.s32 	%r525, %r523, %r524;
	ld.shared.u32 	%r526, [_ZZN3cub18CUB_300001_SM_10006detail6reduce18DeviceReduceKernelINS2_10policy_hubIijN4cuda3std3__44plusIiEEE10Policy1000EN6thrust24THRUST_300001_SM_1000_NS6detail15normal_iteratorINSD_10device_ptrIiEEEEjS9_i15square_functionIiEEEvT0_PT3_T1_NS0_13GridEvenShareISO_EET2_T4_E12temp_storage+28];
	add.s32 	%r527, %r525, %r526;
	ld.shared.u32 	%r528, [_ZZN3cub18CUB_300001_SM_10006detail6reduce18DeviceReduceKernelINS2_10policy_hubIijN4cuda3std3__44plusIiEEE10Policy1000EN6thrust24THRUST_300001_SM_1000_NS6detail15normal_iteratorINSD_10device_ptrIiEEEEjS9_i15square_functionIiEEEvT0_PT3_T1_NS0_13GridEvenShareISO_EET2_T4_E12temp_storage+32];
	add.s32 	%r529, %r527, %r528;
	ld.shared.u32 	%r530, [_ZZN3cub18CUB_300001_SM_10006detail6reduce18DeviceReduceKernelINS2_10policy_hubIijN4cuda3std3__44plusIiEEE10Policy1000EN6thrust24THRUST_300001_SM_1000_NS6detail15normal_iteratorINSD_10device_ptrIiEEEEjS9_i15square_functionIiEEEvT0_PT3_T1_NS0_13GridEvenShareISO_EET2_T4_E12temp_storage+36];
	add.s32 	%r574, %r529, %r530;
	bra.uni 	$L__BB4_48;
$L__BB4_22:
	// begin inline asm
	mov.u32 %r420, %laneid;
	// end inline asm
	and.b32  	%r446, %r7, 992;
	add.s32 	%r447, %r446, 32;
	setp.gt.u32 	%p34, %r447, %r6;
	not.b32 	%r448, %r446;
	add.s32 	%r449, %r6, %r448;
	selp.b32 	%r444, %r449, 31, %p34;
	mov.b32 	%r423, 1;
	mov.b32 	%r445, -1;
	// begin inline asm
	shfl.sync.down.b32 %r421, %r550, %r423, %r444, %r445;
	// end inline asm
	setp.lt.s32 	%p35, %r420, %r444;
	selp.b32 	%r450, %r421, 0, %p35;
	add.s32 	%r427, %r450, %r550;
	mov.b32 	%r428, 2;
	// begin inline asm
	shfl.sync.down.b32 %r426, %r427, %r428, %r444, %r445;
	// end inline asm
	add.s32 	%r451, %r420, 2;
	setp.gt.s32 	%p36, %r451, %r444;
	selp.b32 	%r452, 0, %r426, %p36;
	add.s32 	%r432, %r427, %r452;
	mov.b32 	%r433, 4;
	// begin inline asm
	shfl.sync.down.b32 %r431, %r432, %r433, %r444, %r445;
	// end inline asm
	add.s32 	%r453, %r420, 4;
	setp.gt.s32 	%p37, %r453, %r444;
	selp.b32 	%r454, 0, %r431, %p37;
	add.s32 	%r437, %r432, %r454;
	mov.b32 	%r438, 8;
	// begin inline asm
	shfl.sync.down.b32 %r436, %r437, %r438, %r444, %r445;
	// end inline asm
	add.s32 	%r455, %r420, 8;
	setp.gt.s32 	%p38, %r455, %r444;
	selp.b32 	%r456, 0, %r436, %p38;
	add.s32 	%r442, %r437, %r456;
	mov.b32 	%r443, 16;
	// begin inline asm
	shfl.sync.down.b32 %r441, %r442, %r443, %r444, %r445;
	// end inline asm
	add.s32 	%r457, %r420, 16;
	setp.gt.s32 	%p39, %r457, %r444;
	selp.b32 	%r458, 0, %r441, %p39;
	add.s32 	%r574, %r442, %r458;
	setp.ne.s32 	%p40, %r420, 0;
	@%p40 bra 	$L__BB4_24;
	shr.u32 	%r459, %r7, 3;
	and.b32  	%r460, %r459, 124;
	mov.u32 	%r461, _ZZN3cub18CUB_300001_SM_10006detail6reduce18DeviceReduceKernelINS2_10policy_hubIijN4cuda3std3__44plusIiEEE10Policy1000EN6thrust24THRUST_300001_SM_1000_NS6detail15normal_iteratorINSD_10device_ptrIiEEEEjS9_i15square_functionIiEEEvT0_PT3_T1_NS0_13GridEvenShareISO_EET2_T4_E12temp_storage;
	add.s32 	%r462, %r461, %r460;
	st.shared.u32 	[%r462+8], %r574;
$L__BB4_24:
	bar.sync 	0;
	setp.ne.s32 	%p41, %r7, 0;
	@%p41 bra 	$L__BB4_48;
	setp.gt.u32 	%p42, %r6, 32;
	ld.shared.u32 	%r463, [_ZZN3cub18CUB_300001_SM_10006detail6reduce18DeviceReduceKernelINS2_10policy_hubIijN4cuda3std3__44plusIiEEE10Policy1000EN6thrust24THRUST_300001_SM_1000_NS6detail15normal_iteratorINSD_10device_ptrIiEEEEjS9_i15square_functionIiEEEvT0_PT3_T1_NS0_13GridEvenShareISO_EET2_T4_E12temp_storage+12];
	selp.b32 	%r464, %r463, 0, %p42;
	add.s32 	%r465, %r464, %r574;
	setp.gt.u32 	%p43, %r6, 64;
	ld.shared.u32 	%r466, [_ZZN3cub18CUB_300001_SM_10006detail6reduce18DeviceReduceKernelINS2_10policy_hubIijN4cuda3std3__44plusIiEEE10Policy1000EN6thrust24THRUST_300001_SM_1000_NS6detail15normal_iteratorINSD_10device_ptrIiEEEEjS9_i15square_functionIiEEEvT0_PT3_T1_NS0_13GridEvenShareISO_EET2_T4_E12temp_storage+16];
	selp.b32 	%r467, %r466, 0, %p43;
	add.s32 	%r468, %r465, %r467;
	setp.gt.u32 	%p44, %r6, 96;
	ld.shared.u32 	%r469, [_ZZN3cub18CUB_300001_SM_10006detail6reduce18DeviceReduceKernelINS2_10policy_hubIijN4cuda3std3__44plusIiEEE10Policy1000EN6thrust24THRUST_300001_SM_1000_NS6detail15normal_iteratorINSD_10device_ptrIiEEEEjS9_i15square_functionIiEEEvT0_PT3_T1_NS0_13GridEvenShareISO_EET2_T4_E12temp_storage+20];
	selp.b32 	%r470, %r469, 0, %p44;
	add.s32 	%r471, %r468, %r470;
	setp.gt.u32 	%p45, %r6, 128;
	ld.shared.u32 	%r472, [_ZZN3cub18CUB_300001_SM_10006detail6reduce18DeviceReduceKernelINS2_10policy_hubIijN4cuda3std3__44plusIiEEE10Policy1000EN6thrust24THRUST_300001_SM_1000_NS6detail15normal_iteratorINSD_10device_ptrIiEEEEjS9_i15square_functionIiEEEvT0_PT3_T1_NS0_13GridEvenShareISO_EET2_T4_E12temp_storage+24];
	selp.b32 	%r473, %r472, 0, %p45;
	add.s32 	%r474, %r471, %r473;
	setp.gt.u32 	%p46, %r6, 160;
	ld.shared.u32 	%r475, [_ZZN3cub18CUB_300001_SM_10006detail6reduce18DeviceReduceKernelINS2_10policy_hubIijN4cuda3std3__44plusIiEEE10Policy1000EN6thrust24THRUST_300001_SM_1000_NS6detail15normal_iteratorINSD_10device_ptrIiEEEEjS9_i15square_functionIiEEEvT0_PT3_T1_NS0_13GridEvenShareISO_EET2_T4_E12temp_storage+28];
	selp.b32 	%r476, %r475, 0, %p46;
	add.s32 	%r477, %r474, %r476;
	setp.gt.u32 	%p47, %r6, 192;
	ld.shared.u32 	%r478, [_ZZN3cub18CUB_300001_SM_10006detail6reduce18DeviceReduceKernelINS2_10policy_hubIijN4cuda3std3__44plusIiEEE10Policy1000EN6thrust24THRUST_300001_SM_1000_NS6detail15normal_iteratorINSD_10device_ptrIiEEEEjS9_i15square_functionIiEEEvT0_PT3_T1_NS0_13GridEvenShareISO_EET2_T4_E12temp_storage+32];
	selp.b32 	%r479, %r478, 0, %p47;
	add.s32 	%r480, %r477, %r479;
	setp.gt.u32 	%p48, %r6, 224;
	ld.shared.u32 	%r481, [_ZZN3cub18CUB_300001_SM_10006detail6reduce18DeviceReduceKernelINS2_10policy_hubIijN4cuda3std3__44plusIiEEE10Policy1000EN6thrust24THRUST_300001_SM_1000_NS6detail15normal_iteratorINSD_10device_ptrIiEEEEjS9_i15square_functionIiEEEvT0_PT3_T1_NS0_13GridEvenShareISO_EET2_T4_E12temp_storage+36];
	selp.b32 	%r482, %r481, 0, %p48;
	add.s32 	%r574, %r480, %r482;
	bra.uni 	$L__BB4_48;
$L__BB4_26:
	mov.u32 	%r54, %tid.x;
	add.s32 	%r111, %r54, %r556;
	mul.wide.u32 	%rd4, %r111, 4;
	add.s64 	%rd5, %rd1, %rd4;
	ld.global.u32 	%r112, [%rd5];
	mul.lo.s32 	%r113, %r112, %r112;
	ld.global.u32 	%r114, [%rd5+1024];
	ld.global.u32 	%r115, [%rd5+2048];
	ld.global.u32 	%r116, [%rd5+3072];
	ld.global.u32 	%r117, [%rd5+4096];
	ld.global.u32 	%r118, [%rd5+5120];
	ld.global.u32 	%r119, [%rd5+6144];
	ld.global.u32 	%r120, [%rd5+7168];
	ld.global.u32 	%r121, [%rd5+8192];
	ld.global.u32 	%r122, [%rd5+9216];
	ld.global.u32 	%r123, [%rd5+10240];
	ld.global.u32 	%r124, [%rd5+11264];
	ld.global.u32 	%r125, [%rd5+12288];
	ld.global.u32 	%r126, [%rd5+13312];
	ld.global.u32 	%r127, [%rd5+14336];
	ld.global.u32 	%r128, [%rd5+15360];
	mad.lo.s32 	%r129, %r114, %r114, %r113;
	mad.lo.s32 	%r130, %r115, %r115, %r129;
	mad.lo.s32 	%r131, %r116, %r116, %r130;
	mad.lo.s32 	%r132, %r117, %r117, %r131;
	mad.lo.s32 	%r133, %r118, %r118, %r132;
	mad.lo.s32 	%r134, %r119, %r119, %r133;
	mad.lo.s32 	%r135, %r120, %r120, %r134;
	mad.lo.s32 	%r136, %r121, %r121, %r135;
	mad.lo.s32 	%r137, %r122, %r122, %r136;
	mad.lo.s32 	%r138, %r123, %r123, %r137;
	mad.lo.s32 	%r139, %r124, %r124, %r138;
	mad.lo.s32 	%r140, %r125, %r125, %r139;
	mad.lo.s32 	%r141, %r126, %r126, %r140;
	mad.lo.s32 	%r142, %r127, %r127, %r141;
	mad.lo.s32 	%r573, %r128, %r128, %r142;
	setp.lt.u32 	%p2, %r6, %r4;
	@%p2 bra 	$L__BB4_44;
	add.s32 	%r56, %r1, -4096;
	add.s32 	%r57, %r4, %r556;
	not.b32 	%r144, %r54;
	add.s32 	%r145, %r144, %r1;
	sub.s32 	%r146, %r145, %r4;
	sub.s32 	%r552, %r146, %r556;
	add.s32 	%r147, %r57, %r54;
	add.s32 	%r551, %r147, 2048;
	mov.b32 	%r554, 0;
	mov.u32 	%r553, %r57;
$L__BB4_28:
	add.s32 	%r556, %r556, %r4;
	setp.gt.u32 	%p3, %r556, %r56;
	@%p3 bra 	$L__BB4_30;
	add.s32 	%r148, %r54, %r556;
	mul.wide.u32 	%rd6, %r148, 4;
	add.s64 	%rd7, %rd1, %rd6;
	ld.global.u32 	%r149, [%rd7];
	ld.global.u32 	%r150, [%rd7+1024];
	ld.global.u32 	%r151, [%rd7+2048];
	ld.global.u32 	%r152, [%rd7+3072];
	ld.global.u32 	%r153, [%rd7+4096];
	ld.global.u32 	%r154, [%rd7+5120];
	ld.global.u32 	%r155, [%rd7+6144];
	ld.global.u32 	%r156, [%rd7+7168];
	ld.global.u32 	%r157, [%rd7+8192];
	ld.global.u32 	%r158, [%rd7+9216];
	ld.global.u32 	%r159, [%rd7+10240];
	ld.global.u32 	%r160, [%rd7+11264];
	ld.global.u32 	%r161, [%rd7+12288];
	ld.global.u32 	%r162, [%rd7+13312];
	ld.global.u32 	%r163, [%rd7+14336];
	ld.global.u32 	%r164, [%rd7+15360];
	mad.lo.s32 	%r165, %r149, %r149, %r573;
	mad.lo.s32 	%r166, %r150, %r150, %r165;
	mad.lo.s32 	%r167, %r151, %r151, %r166;
	mad.lo.s32 	%r168, %r152, %r152, %r167;
	mad.lo.s32 	%r169, %r153, %r153, %r168;
	mad.lo.s32 	%r170, %r154, %r154, %r169;
	mad.lo.s32 	%r171, %r155, %r155, %r170;
	mad.lo.s32 	%r172, %r156, %r156, %r171;
	mad.lo.s32 	%r173, %r157, %r157, %r172;
	mad.lo.s32 	%r174, %r158, %r158, %r173;
	mad.lo.s32 	%r175, %r159, %r159, %r174;
	mad.lo.s32 	%r176, %r160, %r160, %r175;
	mad.lo.s32 	%r177, %r161, %r161, %r176;
	mad.lo.s32 	%r178, %r162, %r162, %r177;
	mad.lo.s32 	%r179, %r163, %r163, %r178;
	mad.lo.s32 	%r573, %r164, %r164, %r179;
	sub.s32 	%r180, %r1, %r556;
	setp.lt.u32 	%p4, %r180, %r4;
	add.s32 	%r554, %r554, 1;
	add.s32 	%r553, %r553, %r4;
	sub.s32 	%r552, %r552, %r4;
	add.s32 	%r551, %r551, %r4;
	@%p4 bra 	$L__BB4_44;
	bra.uni 	$L__BB4_28;
$L__BB4_30:
	setp.le.u32 	%p5, %r1, %r556;
	sub.s32 	%r181, %r1, %r556;
	setp.ge.s32 	%p6, %r54, %r181;
	or.pred  	%p7, %p5, %p6;
	@%p7 bra 	$L__BB4_44;
	not.b32 	%r184, %r54;
	add.s32 	%r185, %r1, %r184;
	sub.s32 	%r186, %r185, %r57;
	mul.lo.s32 	%r187, %r2, %r554;
	shl.b32 	%r188, %r187, 12;
	sub.s32 	%r189, %r186, %r188;
	shr.u32 	%r190, %r189, 8;
	add.s32 	%r72, %r190, 1;
	and.b32  	%r73, %r72, 15;
	setp.lt.u32 	%p8, %r189, 3840;
	mov.u32 	%r565, %r54;
	@%p8 bra 	$L__BB4_35;
	or.b32  	%r559, %r54, 2048;
	shr.u32 	%r191, %r552, 8;
	add.s32 	%r192, %r191, 1;
	and.b32  	%r193, %r192, 33554416;
	neg.s32 	%r557, %r193;
$L__BB4_33:
	.pragma "nounroll";
	add.s32 	%r194, %r551, -2048;
	mul.wide.u32 	%rd8, %r194, 4;
	add.s64 	%rd9, %rd1, %rd8;
	ld.global.u32 	%r195, [%rd9];
	mad.lo.s32 	%r196, %r195, %r195, %r573;
	add.s32 	%r197, %r551, -1792;
	mul.wide.u32 	%rd10, %r197, 4;
	add.s64 	%rd11, %rd1, %rd10;
	ld.global.u32 	%r198, [%rd11];
	mad.lo.s32 	%r199, %r198, %r198, %r196;
	add.s32 	%r200, %r551, -1536;
	mul.wide.u32 	%rd12, %r200, 4;
	add.s64 	%rd13, %rd1, %rd12;
	ld.global.u32 	%r201, [%rd13];
	mad.lo.s32 	%r202, %r201, %r201, %r199;
	add.s32 	%r203, %r551, -1280;
	mul.wide.u32 	%rd14, %r203, 4;
	add.s64 	%rd15, %rd1, %rd14;
	ld.global.u32 	%r204, [%rd15];
	mad.lo.s32 	%r205, %r204, %r204, %r202;
	add.s32 	%r206, %r551, -1024;
	mul.wide.u32 	%rd16, %r206, 4;
	add.s64 	%rd17, %rd1, %rd16;
	ld.global.u32 	%r207, [%rd17];
	mad.lo.s32 	%r208, %r207, %r207, %r205;
	add.s32 	%r209, %r551, -768;
	mul.wide.u32 	%rd18, %r209, 4;
	add.s64 	%rd19, %rd1, %rd18;
	ld.global.u32 	%r210, [%rd19];
	mad.lo.s32 	%r211, %r210, %r210, %r208;
	add.s32 	%r212, %r551, -512;
	mul.wide.u32 	%rd20, %r212, 4;
	add.s64 	%rd21, %rd1, %rd20;
	ld.global.u32 	%r213, [%rd21];
	mad.lo.s32 	%r214, %r213, %r213, %r211;
	add.s32 	%r215, %r551, 1792;
	add.s32 	%r216, %r551, -256;
	mul.wide.u32 	%rd22, %r216, 4;
	add.s64 	%rd23, %rd1, %rd22;
	ld.global.u32 	%r217, [%rd23];
	mad.lo.s32 	%r218, %r217, %r217, %r214;
	mul.wide.u32 	%rd24, %r551, 4;
	add.s64 	%rd25, %rd1, %rd24;
	ld.global.u32 	%r219, [%rd25];
	mad.lo.s32 	%r220, %r219, %r219, %r218;
	add.s32 	%r221, %r551, 256;
	mul.wide.u32 	%rd26, %r221, 4;
	add.s64 	%rd27, %rd1, %rd26;
	ld.global.u32 	%r222, [%rd27];
	mad.lo.s32 	%r223, %r222, %r222, %r220;
	add.s32 	%r224, %r551, 512;
	mul.wide.u32 	%rd28, %r224, 4;
	add.s64 	%rd29, %rd1, %rd28;
	ld.global.u32 	%r225, [%rd29];
	mad.lo.s32 	%r226, %r225, %r225, %r223;
	add.s32 	%r227, %r551, 768;
	mul.wide.u32 	%rd30, %r227, 4;
	add.s64 	%rd31, %rd1, %rd30;
	ld.global.u32 	%r228, [%rd31];
	mad.lo.s32 	%r229, %r228, %r228, %r226;
	add.s32 	%r230, %r551, 1024;
	mul.wide.u32 	%rd32, %r230, 4;
	add.s64 	%rd33, %rd1, %rd32;
	ld.global.u32 	%r231, [%rd33];
	mad.lo.s32 	%r232, %r231, %r231, %r229;
	add.s32 	%r233, %r551, 1280;
	mul.wide.u32 	%rd34, %r233, 4;
	add.s64 	%rd35, %rd1, %rd34;
	ld.global.u32 	%r234, [%rd35];
	mad.lo.s32 	%r235, %r234, %r234, %r232;
	add.s32 	%r236, %r551, 1536;
	mul.wide.u32 	%rd36, %r236, 4;
	add.s64 	%rd37, %rd1, %rd36;
	ld.global.u32 	%r237, [%rd37];
	mad.lo.s32 	%r238, %r237, %r237, %r235;
	mul.wide.u32 	%rd38, %r215, 4;
	add.s64 	%rd39, %rd1, %rd38;
	ld.global.u32 	%r239, [%rd39];
	mad.lo.s32 	%r573, %r239, %r239, %r238;
	add.s32 	%r559, %r559, 4096;
	add.s32 	%r551, %r551, 4096;
	add.s32 	%r557, %r557, 16;
	setp.ne.s32 	%p9, %r557, 0;
	@%p9 bra 	$L__BB4_33;
	add.s32 	%r565, %r559, -2048;
$L__BB4_35:
	setp.eq.s32 	%p10, %r73, 0;
	@%p10 bra 	$L__BB4_44;
	and.b32  	%r88, %r72, 7;
	setp.lt.u32 	%p11, %r73, 8;
	@%p11 bra 	$L__BB4_38;
	add.s32 	%r241, %r565, %r556;
	mul.wide.u32 	%rd40, %r241, 4;
	add.s64 	%rd41, %rd1, %rd40;
	ld.global.u32 	%r242, [%rd41];
	mad.lo.s32 	%r243, %r242, %r242, %r573;
	add.s32 	%r244, %r241, 256;
	mul.wide.u32 	%rd42, %r244, 4;
	add.s64 	%rd43, %rd1, %rd42;
	ld.global.u32 	%r245, [%rd43];
	mad.lo.s32 	%r246, %r245, %r245, %r243;
	add.s32 	%r247, %r241, 512;
	mul.wide.u32 	%rd44, %r247, 4;
	add.s64 	%rd45, %rd1, %rd44;
	ld.global.u32 	%r248, [%rd45];
	mad.lo.s32 	%r249, %r248, %r248, %r246;
	add.s32 	%r250, %r241, 768;
	mul.wide.u32 	%rd46, %r250, 4;
	add.s64 	%rd47, %rd1, %rd46;
	ld.global.u32 	%r251, [%rd47];
	mad.lo.s32 	%r252, %r251, %r251, %r249;
	add.s32 	%r253, %r241, 1024;
	mul.wide.u32 	%rd48, %r253, 4;
	add.s64 	%rd49, %rd1, %rd48;
	ld.global.u32 	%r254, [%rd49];
	mad.lo.s32 	%r255, %r254, %r254, %r252;
	add.s32 	%r256, %r241, 1280;
	mul.wide.u32 	%rd50, %r256, 4;
	add.s64 	%rd51, %rd1, %rd50;
	ld.global.u32 	%r257, [%rd51];
	mad.lo.s32 	%r258, %r257, %r257, %r255;
	add.s32 	%r259, %r241, 1536;
	mul.wide.u32 	%rd52, %r259, 4;
	add.s64 	%rd53, %rd1, %rd52;
	ld.global.u32 	%r260, [%rd53];
	mad.lo.s32 	%r261, %r260, %r260, %r258;
	add.s32 	%r262, %r241, 1792;
	mul.wide.u32 	%rd54, %r262, 4;
	add.s64 	%rd55, %rd1, %rd54;
	ld.global.u32 	%r263, [%rd55];
	mad.lo.s32 	%r573, %r263, %r263, %r261;
	add.s32 	%r565, %r565, 2048;
$L__BB4_38:
	setp.eq.s32 	%p12, %r88, 0;
	@%p12 bra 	$L__BB4_44;
	setp.lt.u32 	%p13, %r88, 4;
	@%p13 bra 	$L__BB4_41;
	add.s32 	%r265, %r565, %r556;
	mul.wide.u32 	%rd56, %r265, 4;
	add.s64 	%rd57, %rd1, %rd56;
	ld.global.u32 	%r266, [%rd57];
	mad.lo.s32 	%r267, %r266, %r266, %r573;
	add.s32 	%r268, %r265, 256;
	mul.wide.u32 	%rd58, %r268, 4;
	add.s64 	%rd59, %rd1, %rd58;
	ld.global.u32 	%r269, [%rd59];
	mad.lo.s32 	%r270, %r269, %r269, %r267;
	add.s32 	%r271, %r265, 512;
	mul.wide.u32 	%rd60, %r271, 4;
	add.s64 	%rd61, %rd1, %rd60;
	ld.global.u32 	%r272, [%rd61];
	mad.lo.s32 	%r273, %r272, %r272, %r270;
	add.s32 	%r274, %r265, 768;
	mul.wide.u32 	%rd62, %r274, 4;
	add.s64 	%rd63, %rd1, %rd62;
	ld.global.u32 	%r275, [%rd63];
	mad.lo.s32 	%r573, %r275, %r275, %r273;
	add.s32 	%r565, %r565, 1024;
$L__BB4_41:
	and.b32  	%r276, %r72, 3;
	setp.eq.s32 	%p14, %r276, 0;
	@%p14 bra 	$L__BB4_44;
	add.s32 	%r571, %r565, %r553;
	cvt.u16.u32 	%rs1, %r552;
	shr.u16 	%rs2, %rs1, 8;
	add.s16 	%rs3, %rs2, 1;
	cvt.u32.u16 	%r277, %rs3;
	and.b32  	%r278, %r277, 3;
	neg.s32 	%r570, %r278;
$L__BB4_43:
	.pragma "nounroll";
	mul.wide.u32 	%rd64, %r571, 4;
	add.s64 	%rd65, %rd1, %rd64;
	ld.global.u32 	%r279, [%rd65];
	mad.lo.s32 	%r573, %r279, %r279, %r573;
	add.s32 	%r571, %r571, 256;
	add.s32 	%r570, %r570, 1;
	setp.ne.s32 	%p15, %r570, 0;
	@%p15 bra 	$L__BB4_43;
$L__BB4_44:
	// begin inline asm
	mov.u32 %r280, %laneid;
	// end inline asm
	mov.b32 	%r283, 1;
	mov.b32 	%r304, 31;
	mov.b32 	%r305, -1;
	// begin inline asm
	shfl.sync.down.b32 %r281, %r573, %r283, %r304, %r305;
	// end inline asm
	setp.gt.s32 	%p16, %r280, 30;
	selp.b32 	%r306, 0, %r281, %p16;
	add.s32 	%r287, %r306, %r573;
	mov.b32 	%r288, 2;
	// begin inline asm
	shfl.sync.down.b32 %r286, %r287, %r288, %r304, %r305;
	// end inline asm
	setp.gt.s32 	%p17, %r280, 29;
	selp.b32 	%r307, 0, %r286, %p17;
	add.s32 	%r292, %r287, %r307;
	mov.b32 	%r293, 4;
	// begin inline asm
	shfl.sync.down.b32 %r291, %r292, %r293, %r304, %r305;
	// end inline asm
	setp.gt.s32 	%p18, %r280, 27;
	selp.b32 	%r308, 0, %r291, %p18;
	add.s32 	%r297, %r292, %r308;
	mov.b32 	%r298, 8;
	// begin inline asm
	shfl.sync.down.b32 %r296, %r297, %r298, %r304, %r305;
	// end inline asm
	setp.gt.s32 	%p19, %r280, 23;
	selp.b32 	%r309, 0, %r296, %p19;
	add.s32 	%r302, %r297, %r309;
	mov.b32 	%r303, 16;
	// begin inline asm
	shfl.sync.down.b32 %r301, %r302, %r303, %r304, %r305;
	// end inline asm
	setp.gt.s32 	%p20, %r280, 15;
	selp.b32 	%r310, 0, %r301, %p20;
	add.s32 	%r574, %r302, %r310;
	setp.ne.s32 	%p21, %r280, 0;
	@%p21 bra 	$L__BB4_46;
	shr.u32 	%r311, %r54, 3;
	and.b32  	%r312, %r311, 124;
	mov.u32 	%r313, _ZZN3cub18CUB_300001_SM_10006detail6reduce18DeviceReduceKernelINS2_10policy_hubIijN4cuda3std3__44plusIiEEE10Policy1000EN6thrust24THRUST_300001_SM_1000_NS6detail15normal_iteratorINSD_10device_ptrIiEEEEjS9_i15square_functionIiEEEvT0_PT3_T1_NS0_13GridEvenShareISO_EET2_T4_E12temp_storage;
	add.s32 	%r314, %r313, %r312;
	st.shared.u32 	[%r314+8], %r574;
$L__BB4_46:
	bar.sync 	0;
	setp.ne.s32 	%p22, %r54, 0;
	@%p22 bra 	$L__BB4_48;
	ld.shared.u32 	%r315, [_ZZN3cub18CUB_300001_SM_10006detail6reduce18DeviceReduceKernelINS2_10policy_hubIijN4cuda3std3__44plusIiEEE10Policy1000EN6thrust24THRUST_300001_SM_1000_NS6detail15normal_iteratorINSD_10device_ptrIiEEEEjS9_i15square_functionIiEEEvT0_PT3_T1_NS0_13GridEvenShareISO_EET2_T4_E12temp_storage+12];
	add.s32 	%r316, %r315, %r574;
	ld.shared.u32 	%r317, [_ZZN3cub18CUB_300001_SM_10006detail6reduce18DeviceReduceKernelINS2_10policy_hubIijN4cuda3std3__44plusIiEEE10Policy1000EN6thrust24THRUST_300001_SM_1000_NS6detail15normal_iteratorINSD_10device_ptrIiEEEEjS9_i15square_functionIiEEEvT0_PT3_T1_NS0_13GridEvenShareISO_EET2_T4_E12temp_storage+16];
	add.s32 	%r318, %r316, %r317;
	ld.shared.u32 	%r319, [_ZZN3cub18CUB_300001_SM_10006detail6reduce18DeviceReduceKernelINS2_10policy_hubIijN4cuda3std3__44plusIiEEE10Policy1000EN6thrust24THRUST_300001_SM_1000_NS6detail15normal_iteratorINSD_10device_ptrIiEEEEjS9_i15square_functionIiEEEvT0_PT3_T1_NS0_13GridEvenShareISO_EET2_T4_E12temp_storage+20];
	add.s32 	%r320, %r318, %r319;
	ld.shared.u32 	%r321, [_ZZN3cub18CUB_300001_SM_10006detail6reduce18DeviceReduceKernelINS2_10policy_hubIijN4cuda3std3__44plusIiEEE10Policy1000EN6thrust24THRUST_300001_SM_1000_NS6detail15normal_iteratorINSD_10device_ptrIiEEEEjS9_i15square_functionIiEEEvT0_PT3_T1_NS0_13GridEvenShareISO_EET2_T4_E12temp_storage+24];
	add.s32 	%r322, %r320, %r321;
	ld.shared.u32 	%r323, [_ZZN3cub18CUB_300001_SM_10006detail6reduce18DeviceReduceKernelINS2_10policy_hubIijN4cuda3std3__44plusIiEEE10Policy1000EN6thrust24THRUST_300001_SM_1000_NS6detail15normal_iteratorINSD_10device_ptrIiEEEEjS9_i15square_functionIiEEEvT0_PT3_T1_NS0_13GridEvenShareISO_EET2_T4_E12temp_storage+28];
	add.s32 	%r324, %r322, %r323;
	ld.shared.u32 	%r325, [_ZZN3cub18CUB_300001_SM_10006detail6reduce18DeviceReduceKernelINS2_10policy_hubIijN4cuda3std3__44plusIiEEE10Policy1000EN6thrust24THRUST_300001_SM_1000_NS6detail15normal_iteratorINSD_10device_ptrIiEEEEjS9_i15square_functionIiEEEvT0_PT3_T1_NS0_13GridEvenShareISO_EET2_T4_E12temp_storage+32];
	add.s32 	%r326, %r324, %r325;
	ld.shared.u32 	%r327, [_ZZN3cub18CUB_300001_SM_10006detail6reduce18DeviceReduceKernelINS2_10policy_hubIijN4cuda3std3__44plusIiEEE10Policy1000EN6thrust24THRUST_300001_SM_1000_NS6detail15normal_iteratorINSD_10device_ptrIiEEEEjS9_i15square_functionIiEEEvT0_PT3_T1_NS0_13GridEvenShareISO_EET2_T4_E12temp_storage+36];
	add.s32 	%r574, %r326, %r327;
$L__BB4_48:
	mov.u32 	%r531, %tid.x;
	setp.ne.s32 	%p56, %r531, 0;
	@%p56 bra 	$L__BB4_50;
	cvta.to.global.u64 	%rd126, %rd2;
	mul.wide.u32 	%rd127, %r3, 4;
	add.s64 	%rd128, %rd126, %rd127;
	st.global.u32 	[%rd128], %r574;
$L__BB4_50:
	ret;

}
	// .globl	_ZN3cub18CUB_300001_SM_10006detail6reduce28DeviceReduceSingleTileKernelINS2_10policy_hubIijN4cuda3std3__44plusIiEEE10Policy1000EPiSC_iS9_iiNS7_10__identityEEEvT0_T1_T2_T3_T4_T6_
.visible .entry _ZN3cub18CUB_300001_SM_10006detail6reduce28DeviceReduceSingleTileKernelINS2_10policy_hubIijN4cuda3std3__44plusIiEEE10Policy1000EPiSC_iS9_iiNS7_10__identityEEEvT0_T1_T2_T3_T4_T6_(
	.param .u64 .ptr .align 1 _ZN3cub18CUB_300001_SM_10006detail6reduce28DeviceReduceSingleTileKernelINS2_10policy_hubIijN4cuda3std3__44plusIiEEE10Policy1000EPiSC_iS9_iiNS7_10__identityEEEvT0_T1_T2_T3_T4_T6__param_0,
	.param .u64 .ptr .align 1 _ZN3cub18CUB_300001_SM_10006detail6reduce28DeviceReduceSingleTileKernelINS2_10policy_hubIijN4cuda3std3__44plusIiEEE10Policy1000EPiSC_iS9_iiNS7_10__identityEEEvT0_T1_T2_T3_T4_T6__param_1,
	.param .u32 _ZN3cub18CUB_300001_SM_10006detail6reduce28DeviceReduceSingleTileKernelINS2_10policy_hubIijN4cuda3std3__44plusIiEEE10Policy1000EPiSC_iS9_iiNS7_10__identityEEEvT0_T1_T2_T3_T4_T6__param_2,
	.param .align 1 .b8 _ZN3cub18CUB_300001_SM_10006detail6reduce28DeviceReduceSingleTileKernelINS2_10policy_hubIijN4cuda3std3__44plusIiEEE10Policy1000EPiSC_iS9_iiNS7_10__identityEEEvT0_T1_T2_T3_T4_T6__param_3[1],
	.param .u32 _ZN3cub18CUB_300001_SM_10006detail6reduce28DeviceReduceSingleTileKernelINS2_10policy_hubIijN4cuda3std3__44plusIiEEE10Policy1000EPiSC_iS9_iiNS7_10__identityEEEvT0_T1_T2_T3_T4_T6__param_4,
	.param .align 1 .b8 _ZN3cub18CUB_300001_SM_10006detail6reduce28DeviceReduceSingleTileKernelINS2_10policy_hubIijN4cuda3std3__44plusIiEEE10Policy1000EPiSC_iS9_iiNS7_10__identityEEEvT0_T1_T2_T3_T4_T6__param_5[1]
)
.maxntid 256
.minnctapersm 1
{
	.reg .pred 	%p<97>;
	.reg .b32 	%r<687>;
	.reg .b64 	%rd<125>;
	// demoted variable
	.shared .align 4 .b8 _ZZN3cub18CUB_300001_SM_10006detail6reduce28DeviceReduceSingleTileKernelINS2_10policy_hubIijN4cuda3std3__44plusIiEEE10Policy1000EPiSC_iS9_iiNS7_10__identityEEEvT0_T1_T2_T3_T4_T6_E12temp_storage[44];
	ld.param.u64 	%rd16, [_ZN3cub18CUB_300001_SM_10006detail6reduce28DeviceReduceSingleTileKernelINS2_10policy_hubIijN4cuda3std3__44plusIiEEE10Policy1000EPiSC_iS9_iiNS7_10__identityEEEvT0_T1_T2_T3_T4_T6__param_0];
	ld.param.u64 	%rd17, [_ZN3cub18CUB_300001_SM_10006detail6reduce28DeviceReduceSingleTileKernelINS2_10policy_hubIijN4cuda3std3__44plusIiEEE10Policy1000EPiSC_iS9_iiNS7_10__identityEEEvT0_T1_T2_T3_T4_T6__param_1];
	ld.param.u32 	%r120, [_ZN3cub18CUB_300001_SM_10006detail6reduce28DeviceReduceSingleTileKernelINS2_10policy_hubIijN4cuda3std3__44plusIiEEE10Policy1000EPiSC_iS9_iiNS7_10__identityEEEvT0_T1_T2_T3_T4_T6__param_2];
	ld.param.u32 	%r121, [_ZN3cub18CUB_300001_SM_10006detail6reduce28DeviceReduceSingleTileKernelINS2_10policy_hubIijN4cuda3std3__44plusIiEEE10Policy1000EPiSC_iS9_iiNS7_10__identityEEEvT0_T1_T2_T3_T4_T6__param_4];
	cvta.to.global.u64 	%rd1, %rd17;
	setp.ne.s32 	%p1, %r120, 0;
	@%p1 bra 	$L__BB5_3;
	mov.u32 	%r633, %tid.x;
	setp.ne.s32 	%p96, %r633, 0;
	@%p96 bra 	$L__BB5_74;
	st.global.u32 	[%rd1], %r121;
	bra.uni 	$L__BB5_74;
$L__BB5_3:
	and.b64  	%rd18, %rd16, 15;
	setp.ne.s64 	%p2, %rd18, 0;
	@%p2 bra 	$L__BB5_38;
	setp.gt.s32 	%p49, %r120, 4095;
	@%p49 bra 	$L__BB5_22;
	mov.u32 	%r1, %tid.x;
	setp.ge.s32 	%p66, %r1, %r120;
	mov.b32 	%r644, 0;
	mov.u32 	%r639, %r1;
	@%p66 bra 	$L__BB5_7;
	mul.wide.u32 	%rd113, %r1, 4;
	add.s64 	%rd112, %rd16, %rd113;
	// begin inline asm
	ld.global.nc.u32 %r644, [%rd112];
	// end inline asm
	add.s32 	%r639, %r1, 256;
$L__BB5_7:
	setp.ge.s32 	%p67, %r639, %r120;
	@%p67 bra 	$L__BB5_13;
	not.b32 	%r507, %r639;
	add.s32 	%r6, %r120, %r507;
	and.b32  	%r508, %r6, 768;
	setp.eq.s32 	%p68, %r508, 768;
	@%p68 bra 	$L__BB5_11;
	mul.wide.u32 	%rd114, %r639, 4;
	add.s64 	%rd121, %rd16, %rd114;
	shr.u32 	%r509, %r6, 8;
	add.s32 	%r510, %r509, 1;
	and.b32  	%r511, %r510, 3;
	neg.s32 	%r636, %r511;
$L__BB5_10:
	.pragma "nounroll";
	// begin inline asm
	ld.global.nc.u32 %r512, [%rd121];
	// end inline asm
	add.s32 	%r644, %r512, %r644;
	add.s32 	%r639, %r639, 256;
	add.s64 	%rd121, %rd121, 1024;
	add.s32 	%r636, %r636, 1;
	setp.ne.s32 	%p69, %r636, 0;
	@%p69 bra 	$L__BB5_10;
$L__BB5_11:
	setp.lt.u32 	%p70, %r6, 768;
	@%p70 bra 	$L__BB5_13;
$L__BB5_12:
	mul.wide.s32 	%rd120, %r639, 4;
	add.s64 	%rd116, %rd16, %rd120;
	// begin inline asm
	ld.global.nc.u32 %r513, [%rd116];
	// end inline asm
	add.s32 	%r517, %r513, %r644;
	add.s64 	%rd117, %rd116, 1024;
	// begin inline asm
	ld.global.nc.u32 %r514, [%rd117];
	// end inline asm
	add.s32 	%r518, %r514, %r517;
	add.s64 	%rd118, %rd116, 2048;
	// begin inline asm
	ld.global.nc.u32 %r515, [%rd118];
	// end inline asm
	add.s32 	%r519, %r515, %r518;
	add.s64 	%rd119, %rd116, 3072;
	// begin inline asm
	ld.global.nc.u32 %r516, [%rd119];
	// end inline asm
	add.s32 	%r644, %r516, %r519;
	add.s32 	%r639, %r639, 1024;
	setp.lt.s32 	%p71, %r639, %r120;
	@%p71 bra 	$L__BB5_12;
$L__BB5_13:
	setp.lt.s32 	%p72, %r120, 256;
	@%p72 bra 	$L__BB5_18;
	// begin inline asm
	mov.u32 %r583, %laneid;
	// end inline asm
	mov.b32 	%r586, 1;
	mov.b32 	%r607, 31;
	mov.b32 	%r608, -1;
	// begin inline asm
	shfl.sync.down.b32 %r584, %r644, %r586, %r607, %r608;
	// end inline asm
	setp.gt.s32 	%p88, %r583, 30;
	selp.b32 	%r609, 0, %r584, %p88;
	add.s32 	%r590, %r609, %r644;
	mov.b32 	%r591, 2;
	// begin inline asm
	shfl.sync.down.b32 %r589, %r590, %r591, %r607, %r608;
	// end inline asm
	setp.gt.s32 	%p89, %r583, 29;
	selp.b32 	%r610, 0, %r589, %p89;
	add.s32 	%r595, %r590, %r610;
	mov.b32 	%r596, 4;
	// begin inline asm
	shfl.sync.down.b32 %r594, %r595, %r596, %r607, %r608;
	// end inline asm
	setp.gt.s32 	%p90, %r583, 27;
	selp.b32 	%r611, 0, %r594, %p90;
	add.s32 	%r600, %r595, %r611;
	mov.b32 	%r601, 8;
	// begin inline asm
	shfl.sync.down.b32 %r599, %r600, %r601, %r607, %r608;
	// end inline asm
	setp.gt.s32 	%p91, %r583, 23;
	selp.b32 	%r612, 0, %r599, %p91;
	add.s32 	%r605, %r600, %r612;
	mov.b32 	%r606, 16;
	// begin inline asm
	shfl.sync.down.b32 %r604, %r605, %r606, %r607, %r608;
	// end inline asm
	setp.gt.s32 	%p92, %r583, 15;
	selp.b32 	%r613, 0, %r604, %p92;
	add.s32 	%r686, %r605, %r613;
	setp.ne.s32 	%p93, %r583, 0;
	@%p93 bra 	$L__BB5_16;
	shr.u32 	%r614, %r1, 3;
	and.b32  	%r615, %r614, 124;
	mov.u32 	%r616, _ZZN3cub18CUB_300001_SM_10006detail6reduce28DeviceReduceSingleTileKernelINS2_10policy_hubIijN4cuda3std3__44plusIiEEE10Policy1000EPiSC_iS9_iiNS7_10__identityEEEvT0_T1_T2_T3_T4_T6_E12temp_storage;
	add.s32 	%r617, %r616, %r615;
	st.shared.u32 	[%r617+8], %r686;
$L__BB5_16:
	bar.sync 	0;
	setp.ne.s32 	%p94, %r1, 0;
	@%p94 bra 	$L__BB5_72;
	ld.shared.u32 	%r618, [_ZZN3cub18CUB_300001_SM_10006detail6reduce28DeviceReduceSingleTileKernelINS2_10policy_hubIijN4cuda3std3__44plusIiEEE10Policy1000EPiSC_iS9_iiNS7_10__identityEEEvT0_T1_T2_T3_T4_T6_E12temp_storage+12];
	add.s32 	%r619, %r618, %r686;
	ld.shared.u32 	%r620, [_ZZN3cub18CUB_300001_SM_10006detail6reduce28DeviceReduceSingleTileKernelINS2_10policy_hubIijN4cuda3std3__44plusIiEEE10Policy1000EPiSC_iS9_iiNS7_10__identityEEEvT0_T1_T2_T3_T4_T6_E12temp_storage+16];
	add.s32 	%r621, %r619, %r620;
	ld.shared.u32 	%r622, [_ZZN3cub18CUB_300001_SM_10006detail6reduce28DeviceReduceSingleTileKernelINS2_10policy_hubIijN4cuda3std3__44plusIiEEE10Policy1000EPiSC_iS9_iiNS7_10__identityEEEvT0_T1_T2_T3_T4_T6_E12temp_storage+20];
	add.s32 	%r623, %r621, %r622;
	ld.shared.u32 	%r624, [_ZZN3cub18CUB_300001_SM_10006detail6reduce28DeviceReduceSingleTileKernelINS2_10policy_hubIijN4cuda3std3__44plusIiEEE10Policy1000EPiSC_iS9_iiNS7_10__identityEEEvT0_T1_T2_T3_T4_T6_E12temp_storage+24];
	add.s32 	%r625, %r623, %r624;
	ld.shared.u32 	%r626, [_ZZN3cub18CUB_300001_SM_10006detail6reduce28DeviceReduceSingleTileKernelINS2_10policy_hubIijN4cuda3std3__44plusIiEEE10Policy1000EPiSC_iS9_iiNS7_10__identityEEEvT0_T1_T2_T3_T4_T6_E12temp_storage+28];
	add.s32 	%r627, %r625, %r626;
	ld.shared.u32 	%r628, [_ZZN3cub18CUB_300001_SM_10006detail6reduce28DeviceReduceSingleTileKernelINS2_10policy_hubIijN4cuda3std3__44plusIiEEE10Policy1000EPiSC_iS9_iiNS7_10__identityEEEvT0_T1_T2_T3_T4_T6_E12temp_storage+32];
	add.s32 	%r629, %r627, %r628;
	ld.shared.u32 	%r630, [_ZZN3cub18CUB_300001_SM_10006detail6reduce28DeviceReduceSingleTileKernelINS2_10policy_hubIijN4cuda3std3__44plusIiEEE10Policy1000EPiSC_iS9_iiNS7_10__identityEEEvT0_T1_T2_T3_T4_T6_E12temp_storage+36];
	add.s32 	%r686, %r629, %r630;
	bra.uni 	$L__BB5_72;
$L__BB5_18:
	// begin inline asm
	mov.u32 %r520, %laneid;
	// end inline asm
	and.b32  	%r546, %r1, 992;
	add.s32 	%r547, %r546, 32;
	setp.gt.s32 	%p73, %r547, %r120;
	not.b32 	%r548, %r546;
	add.s32 	%r549, %r120, %r548;
	selp.b32 	%r544, %r549, 31, %p73;
	mov.b32 	%r523, 1;
	mov.b32 	%r545, -1;
	// begin inline asm
	shfl.sync.down.b32 %r521, %r644, %r523, %r544, %r545;
	// end inline asm
	setp.lt.s32 	%p74, %r520, %r544;
	selp.b32 	%r550, %r521, 0, %p74;
	add.s32 	%r527, %r550, %r644;
	mov.b32 	%r528, 2;
	// begin inline asm
	shfl.sync.down.b32 %r526, %r527, %r528, %r544, %r545;
	// end inline asm
	add.s32 	%r551, %r520, 2;
	setp.gt.s32 	%p75, %r551, %r544;
	selp.b32 	%r552, 0, %r526, %p75;
	add.s32 	%r532, %r527, %r552;
	mov.b32 	%r533, 4;
	// begin inline asm
	shfl.sync.down.b32 %r531, %r532, %r533, %r544, %r545;
	// end inline asm
	add.s32 	%r553, %r520, 4;
	setp.gt.s32 	%p76, %r553, %r544;
	selp.b32 	%r554, 0, %r531, %p76;
	add.s32 	%r537, %r532, %r554;
	mov.b32 	%r538, 8;
	// begin inline asm
	shfl.sync.down.b32 %r536, %r537, %r538, %r544, %r545;
	// end inline asm
	add.s32 	%r555, %r520, 8;
	setp.gt.s32 	%p77, %r555, %r544;
	selp.b32 	%r556, 0, %r536, %p77;
	add.s32 	%r542, %r537, %r556;
	mov.b32 	%r543, 16;
	// begin inline asm
	shfl.sync.down.b32 %r541, %r542, %r543, %r544, %r545;
	// end inline asm
	add.s32 	%r557, %r520, 16;
	setp.gt.s32 	%p78, %r557, %r544;
	selp.b32 	%r558, 0, %r541, %p78;
	add.s32 	%r686, %r542, %r558;
	setp.ne.s32 	%p79, %r520, 0;
	@%p79 bra 	$L__BB5_20;
	shr.u32 	%r559, %r1, 3;
	and.b32  	%r560, %r559, 124;
	mov.u32 	%r561, _ZZN3cub18CUB_300001_SM_10006detail6reduce28DeviceReduceSingleTileKernelINS2_10policy_hubIijN4cuda3std3__44plusIiEEE10Policy1000EPiSC_iS9_iiNS7_10__identityEEEvT0_T1_T2_T3_T4_T6_E12temp_storage;
	add.s32 	%r562, %r561, %r560;
	st.shared.u32 	[%r562+8], %r686;
$L__BB5_20:
	bar.sync 	0;
	setp.ne.s32 	%p80, %r1, 0;
	@%p80 bra 	$L__BB5_72;
	setp.gt.s32 	%p81, %r120, 32;
	ld.shared.u32 	%r563, [_ZZN3cub18CUB_300001_SM_10006detail6reduce28DeviceReduceSingleTileKernelINS2_10policy_hubIijN4cuda3std3__44plusIiEEE10Policy1000EPiSC_iS9_iiNS7_10__identityEEEvT0_T1_T2_T3_T4_T6_E12temp_storage+12];
	selp.b32 	%r564, %r563, 0, %p81;
	add.s32 	%r565, %r564, %r686;
	setp.gt.s32 	%p82, %r120, 64;
	ld.shared.u32 	%r566, [_ZZN3cub18CUB_300001_SM_10006detail6reduce28DeviceReduceSingleTileKernelINS2_10policy_hubIijN4cuda3std3__44plusIiEEE10Policy1000EPiSC_iS9_iiNS7_10__identityEEEvT0_T1_T2_T3_T4_T6_E12temp_storage+16];
	selp.b32 	%r567, %r566, 0, %p82;
	add.s32 	%r568, %r565, %r567;
	setp.gt.s32 	%p83, %r120, 96;
	ld.shared.u32 	%r569, [_ZZN3cub18CUB_300001_SM_10006detail6reduce28DeviceReduceSingleTileKernelINS2_10policy_hubIijN4cuda3std3__44plusIiEEE10Policy1000EPiSC_iS9_iiNS7_10__identityEEEvT0_T1_T2_T3_T4_T6_E12temp_storage+20];
	selp.b32 	%r570, %r569, 0, %p83;
	add.s32 	%r571, %r568, %r570;
	setp.gt.s32 	%p84, %r120, 128;
	ld.shared.u32 	%r572, [_ZZN3cub18CUB_300001_SM_10006detail6reduce28DeviceReduceSingleTileKernelINS2_10policy_hubIijN4cuda3std3__44plusIiEEE10Policy1000EPiSC_iS9_iiNS7_10__identityEEEvT0_T1_T2_T3_T4_T6_E12temp_storage+24];
	selp.b32 	%r573, %r572, 0, %p84;
	add.s32 	%r574, %r571, %r573;
	setp.gt.s32 	%p85, %r120, 160;
	ld.shared.u32 	%r575, [_ZZN3cub18CUB_300001_SM_10006detail6reduce28DeviceReduceSingleTileKernelINS2_10policy_hubIijN4cuda3std3__44plusIiEEE10Policy1000EPiSC_iS9_iiNS7_10__identityEEEvT0_T1_T2_T3_T4_T6_E12temp_storage+28];
	selp.b32 	%r576, %r575, 0, %p85;
	add.s32 	%r577, %r574, %r576;
	setp.gt.s32 	%p86, %r120, 192;
	ld.shared.u32 	%r578, [_ZZN3cub18CUB_300001_SM_10006detail6reduce28DeviceReduceSingleTileKernelINS2_10policy_hubIijN4cuda3std3__44plusIiEEE10Policy1000EPiSC_iS9_iiNS7_10__identityEEEvT0_T1_T2_T3_T4_T6_E12temp_storage+32];
	selp.b32 	%r579, %r578, 0, %p86;
	add.s32 	%r580, %r577, %r579;
	setp.gt.s32 	%p87, %r120, 224;
	ld.shared.u32 	%r581, [_ZZN3cub18CUB_300001_SM_10006detail6reduce28DeviceReduceSingleTileKernelINS2_10policy_hubIijN4cuda3std3__44plusIiEEE10Policy1000EPiSC_iS9_iiNS7_10__identityEEEvT0_T1_T2_T3_T4_T6_E12temp_storage+36];
	selp.b32 	%r582, %r581, 0, %p87;
	add.s32 	%r686, %r580, %r582;
	bra.uni 	$L__BB5_72;
$L__BB5_22:
	mov.u32 	%r26, %tid.x;
	shl.b32 	%r377, %r26, 2;
	mul.wide.u32 	%rd86, %r377, 4;
	add.s64 	%rd76, %rd16, %rd86;
	// begin inline asm
	ld.global.nc.v2.u64 {%rd74, %rd75}, [%rd76];
	// end inline asm
	mov.b64 	{%r378, %r379}, %rd75;
	mov.b64 	{%r380, %r381}, %rd74;
	add.s64 	%rd79, %rd76, 4096;
	// begin inline asm
	ld.global.nc.v2.u64 {%rd77, %rd78}, [%rd79];
	// end inline asm
	mov.b64 	{%r382, %r383}, %rd78;
	mov.b64 	{%r384, %r385}, %rd77;
	add.s64 	%rd82, %rd76, 8192;
	// begin inline asm
	ld.global.nc.v2.u64 {%rd80, %rd81}, [%rd82];
	// end inline asm
	mov.b64 	{%r386, %r387}, %rd81;
	mov.b64 	{%r388, %r389}, %rd80;
	add.s64 	%rd85, %rd76, 12288;
	// begin inline asm
	ld.global.nc.v2.u64 {%rd83, %rd84}, [%rd85];
	// end inline asm
	mov.b64 	{%r390, %r391}, %rd84;
	mov.b64 	{%r392, %r393}, %rd83;
	add.s32 	%r394, %r381, %r380;
	add.s32 	%r395, %r378, %r394;
	add.s32 	%r396, %r379, %r395;
	add.s32 	%r397, %r384, %r396;
	add.s32 	%r398, %r385, %r397;
	add.s32 	%r399, %r382, %r398;
	add.s32 	%r400, %r383, %r399;
	add.s32 	%r401, %r388, %r400;
	add.s32 	%r402, %r389, %r401;
	add.s32 	%r403, %r386, %r402;
	add.s32 	%r404, %r387, %r403;
	add.s32 	%r405, %r392, %r404;
	add.s32 	%r406, %r393, %r405;
	add.s32 	%r407, %r390, %r406;
	add.s32 	%r659, %r391, %r407;
	setp.lt.u32 	%p50, %r120, 8192;
	mov.b32 	%r648, 4096;
	@%p50 bra 	$L__BB5_26;
	add.s32 	%r28, %r120, -4096;
	mov.b32 	%r648, 4096;
$L__BB5_24:
	mul.wide.s32 	%rd99, %r648, 4;
	add.s64 	%rd89, %rd76, %rd99;
	// begin inline asm
	ld.global.nc.v2.u64 {%rd87, %rd88}, [%rd89];
	// end inline asm
	mov.b64 	{%r409, %r410}, %rd88;
	mov.b64 	{%r411, %r412}, %rd87;
	add.s64 	%rd92, %rd89, 4096;
	// begin inline asm
	ld.global.nc.v2.u64 {%rd90, %rd91}, [%rd92];
	// end inline asm
	mov.b64 	{%r413, %r414}, %rd91;
	mov.b64 	{%r415, %r416}, %rd90;
	add.s64 	%rd95, %rd89, 8192;
	// begin inline asm
	ld.global.nc.v2.u64 {%rd93, %rd94}, [%rd95];
	// end inline asm
	mov.b64 	{%r417, %r418}, %rd94;
	mov.b64 	{%r419, %r420}, %rd93;
	add.s64 	%rd98, %rd89, 12288;
	// begin inline asm
	ld.global.nc.v2.u64 {%rd96, %rd97}, [%rd98];
	// end inline asm
	mov.b64 	{%r421, %r422}, %rd97;
	mov.b64 	{%r423, %r424}, %rd96;
	add.s32 	%r425, %r411, %r659;
	add.s32 	%r426, %r412, %r425;
	add.s32 	%r427, %r409, %r426;
	add.s32 	%r428, %r410, %r427;
	add.s32 	%r429, %r415, %r428;
	add.s32 	%r430, %r416, %r429;
	add.s32 	%r431, %r413, %r430;
	add.s32 	%r432, %r414, %r431;
	add.s32 	%r433, %r419, %r432;
	add.s32 	%r434, %r420, %r433;
	add.s32 	%r435, %r417, %r434;
	add.s32 	%r436, %r418, %r435;
	add.s32 	%r437, %r423, %r436;
	add.s32 	%r438, %r424, %r437;
	add.s32 	%r439, %r421, %r438;
	add.s32 	%r659, %r422, %r439;
	sub.s32 	%r440, %r120, %r648;
	setp.lt.s32 	%p51, %r440, 4096;
	@%p51 bra 	$L__BB5_34;
	add.s32 	%r648, %r648, 4096;
	setp.le.s32 	%p52, %r648, %r28;
	@%p52 bra 	$L__BB5_24;
$L__BB5_26:
	setp.le.s32 	%p53, %r120, %r648;
	@%p53 bra 	$L__BB5_34;
	sub.s32 	%r35, %r120, %r648;
	setp.ge.s32 	%p54, %r26, %r35;
	@%p54 bra 	$L__BB5_34;
	not.b32 	%r442, %r26;
	add.s32 	%r443, %r120, %r442;
	sub.s32 	%r36, %r443, %r648;
	and.b32  	%r444, %r36, 768;
	setp.eq.s32 	%p55, %r444, 768;
	mov.u32 	%r653, %r26;
	@%p55 bra 	$L__BB5_31;
	add.s32 	%r650, %r26, %r648;
	shr.u32 	%r445, %r36, 8;
	add.s32 	%r446, %r445, 1;
	and.b32  	%r447, %r446, 3;
	neg.s32 	%r649, %r447;
	mov.u32 	%r653, %r26;
$L__BB5_30:
	.pragma "nounroll";
	mul.wide.u32 	%rd101, %r650, 4;
	add.s64 	%rd100, %rd16, %rd101;
	// begin inline asm
	ld.global.nc.u32 %r448, [%rd100];
	// end inline asm
	add.s32 	%r659, %r448, %r659;
	add.s32 	%r653, %r653, 256;
	add.s32 	%r650, %r650, 256;
	add.s32 	%r649, %r649, 1;
	setp.ne.s32 	%p56, %r649, 0;
	@%p56 bra 	$L__BB5_30;
$L__BB5_31:
	setp.lt.u32 	%p57, %r36, 768;
	@%p57 bra 	$L__BB5_34;
	cvt.u64.u32 	%rd102, %r653;
	cvt.u64.u32 	%rd103, %r648;
	add.s64 	%rd104, %rd102, %rd103;
	shl.b64 	%rd105, %rd104, 2;
	add.s64 	%rd106, %rd105, %rd16;
	add.s64 	%rd122, %rd106, 2048;
	add.s32 	%r656, %r653, %r648;
$L__BB5_33:
	mul.wide.u32 	%rd111, %r656, 4;
	add.s64 	%rd107, %rd16, %rd111;
	// begin inline asm
	ld.global.nc.u32 %r449, [%rd107];
	// end inline asm
	add.s32 	%r453, %r449, %r659;
	add.s64 	%rd108, %rd122, -1024;
	// begin inline asm
	ld.global.nc.u32 %r450, [%rd108];
	// end inline asm
	add.s32 	%r454, %r450, %r453;
	// begin inline asm
	ld.global.nc.u32 %r451, [%rd122];
	// end inline asm
	add.s32 	%r455, %r451, %r454;
	add.s64 	%rd110, %rd122, 1024;
	// begin inline asm
	ld.global.nc.u32 %r452, [%rd110];
	// end inline asm
	add.s32 	%r659, %r452, %r455;
	add.s32 	%r653, %r653, 1024;
	add.s64 	%rd122, %rd122, 4096;
	add.s32 	%r656, %r656, 1024;
	setp.lt.s32 	%p58, %r653, %r35;
	@%p58 bra 	$L__BB5_33;
$L__BB5_34:
	// begin inline asm
	mov.u32 %r456, %laneid;
	// end inline asm
	mov.b32 	%r459, 1;
	mov.b32 	%r480, 31;
	mov.b32 	%r481, -1;
	// begin inline asm
	shfl.sync.down.b32 %r457, %r659, %r459, %r480, %r481;
	// end inline asm
	setp.gt.s32 	%p59, %r456, 30;
	selp.b32 	%r482, 0, %r457, %p59;
	add.s32 	%r463, %r482, %r659;
	mov.b32 	%r464, 2;
	// begin inline asm
	shfl.sync.down.b32 %r462, %r463, %r464, %r480, %r481;
	// end inline asm
	setp.gt.s32 	%p60, %r456, 29;
	selp.b32 	%r483, 0, %r462, %p60;
	add.s32 	%r468, %r463, %r483;
	mov.b32 	%r469, 4;
	// begin inline asm
	shfl.sync.down.b32 %r467, %r468, %r469, %r480, %r481;
	// end inline asm
	setp.gt.s32 	%p61, %r456, 27;
	selp.b32 	%r484, 0, %r467, %p61;
	add.s32 	%r473, %r468, %r484;
	mov.b32 	%r474, 8;
	// begin inline asm
	shfl.sync.down.b32 %r472, %r473, %r474, %r480, %r481;
	// end inline asm
	setp.gt.s32 	%p62, %r456, 23;
	selp.b32 	%r485, 0, %r472, %p62;
	add.s32 	%r478, %r473, %r485;
	mov.b32 	%r479, 16;
	// begin inline asm
	shfl.sync.down.b32 %r477, %r478, %r479, %r480, %r481;
	// end inline asm
	setp.gt.s32 	%p63, %r456, 15;
	selp.b32 	%r486, 0, %r477, %p63;
	add.s32 	%r686, %r478, %r486;
	setp.ne.s32 	%p64, %r456, 0;
	@%p64 bra 	$L__BB5_36;
	shr.u32 	%r487, %r26, 3;
	and.b32  	%r488, %r487, 124;
	mov.u32 	%r489, _ZZN3cub18CUB_300001_SM_10006detail6reduce28DeviceReduceSingleTileKernelINS2_10policy_hubIijN4cuda3std3__44plusIiEEE10Policy1000EPiSC_iS9_iiNS7_10__identityEEEvT0_T1_T2_T3_T4_T6_E12temp_storage;
	add.s32 	%r490, %r489, %r488;
	st.shared.u32 	[%r490+8], %r686;
$L__BB5_36:
	bar.sync 	0;
	setp.ne.s32 	%p65, %r26, 0;
	@%p65 bra 	$L__BB5_72;
	ld.shared.u32 	%r491, [_ZZN3cub18CUB_300001_SM_10006detail6reduce28DeviceReduceSingleTileKernelINS2_10policy_hubIijN4cuda3std3__44plusIiEEE10Policy1000EPiSC_iS9_iiNS7_10__identityEEEvT0_T1_T2_T3_T4_T6_E12temp_storage+12];
	add.s32 	%r492, %r491, %r686;
	ld.shared.u32 	%r493, [_ZZN3cub18CUB_300001_SM_10006detail6reduce28DeviceReduceSingleTileKernelINS2_10policy_hubIijN4cuda3std3__44plusIiEEE10Policy1000EPiSC_iS9_iiNS7_10__identityEEEvT0_T1_T2_T3_T4_T6_E12temp_storage+16];
	add.s32 	%r494, %r492, %r493;
	ld.shared.u32 	%r495, [_ZZN3cub18CUB_300001_SM_10006detail6reduce28DeviceReduceSingleTileKernelINS2_10policy_hubIijN4cuda3std3__44plusIiEEE10Policy1000EPiSC_iS9_iiNS7_10__identityEEEvT0_T1_T2_T3_T4_T6_E12temp_storage+20];
	add.s32 	%r496, %r494, %r495;
	ld.shared.u32 	%r497, [_ZZN3cub18CUB_300001_SM_10006detail6reduce28DeviceReduceSingleTileKernelINS2_10policy_hubIijN4cuda3std3__44plusIiEEE10Policy1000EPiSC_iS9_iiNS7_10__identityEEEvT0_T1_T2_T3_T4_T6_E12temp_storage+24];
	add.s32 	%r498, %r496, %r497;
	ld.shared.u32 	%r499, [_ZZN3cub18CUB_300001_SM_10006detail6reduce28DeviceReduceSingleTileKernelINS2_10policy_hubIijN4cuda3std3__44plusIiEEE10Policy1000EPiSC_iS9_iiNS7_10__identityEEEvT0_T1_T2_T3_T4_T6_E12temp_storage+28];
	add.s32 	%r500, %r498, %r499;
	ld.shared.u32 	%r501, [_ZZN3cub18CUB_300001_SM_10006detail6reduce28DeviceReduceSingleTileKernelINS2_10policy_hubIijN4cuda3std3__44plusIiEEE10Policy1000EPiSC_iS9_iiNS7_10__identityEEEvT0_T1_T2_T3_T4_T6_E12temp_storage+32];
	add.s32 	%r502, %r500, %r501;
	ld.shared.u32 	%r503, [_ZZN3cub18CUB_300001_SM_10006detail6reduce28DeviceReduceSingleTileKernelINS2_10policy_hubIijN4cuda3std3__44plusIiEEE10Policy1000EPiSC_iS9_iiNS7_10__identityEEEvT0_T1_T2_T3_T4_T6_E12temp_storage+36];
	add.s32 	%r686, %r502, %r503;
	bra.uni 	$L__BB5_72;
$L__BB5_38:
	setp.gt.s32 	%p3, %r120, 4095;
	@%p3 bra 	$L__BB5_56;
	mov.u32 	%r60, %tid.x;
	setp.ge.s32 	%p20, %r60, %r120;
	mov.b32 	%r670, 0;
	mov.u32 	%r665, %r60;
	@%p20 bra 	$L__BB5_41;
	mul.wide.u32 	%rd66, %r60, 4;
	add.s64 	%rd65, %rd16, %rd66;
	// begin inline asm
	ld.global.nc.u32 %r670, [%rd65];
	// end inline asm
	add.s32 	%r665, %r60, 256;
$L__BB5_41:
	setp.ge.s32 	%p21, %r665, %r120;
	@%p21 bra 	$L__BB5_47;
	not.b32 	%r252, %r665;
	add.s32 	%r65, %r120, %r252;
	and.b32  	%r253, %r65, 768;
	setp.eq.s32 	%p22, %r253, 768;
	@%p22 bra 	$L__BB5_45;
	mul.wide.u32 	%rd67, %r665, 4;
	add.s64 	%rd123, %rd16, %rd67;
	shr.u32 	%r254, %r65, 8;
	add.s32 	%r255, %r254, 1;
	and.b32  	%r256, %r255, 3;
	neg.s32 	%r662, %r256;
$L__BB5_44:
	.pragma "nounroll";
	// begin inline asm
	ld.global.nc.u32 %r257, [%rd123];
	// end inline asm
	add.s32 	%r670, %r257, %r670;
	add.s32 	%r665, %r665, 256;
	add.s64 	%rd123, %rd123, 1024;
	add.s32 	%r662, %r662, 1;
	setp.ne.s32 	%p23, %r662, 0;
	@%p23 bra 	$L__BB5_44;
$L__BB5_45:
	setp.lt.u32 	%p24, %r65, 768;
	@%p24 bra 	$L__BB5_47;
$L__BB5_46:
	mul.wide.s32 	%rd73, %r665, 4;
	add.s64 	%rd69, %rd16, %rd73;
	// begin inline asm
	ld.global.nc.u32 %r258, [%rd69];
	// end inline asm
	add.s32 	%r262, %r258, %r670;
	add.s64 	%rd70, %rd69, 1024;
	// begin inline asm
	ld.global.nc.u32 %r259, [%rd70];
	// end inline asm
	add.s32 	%r263, %r259, %r262;
	add.s64 	%rd71, %rd69, 2048;
	// begin inline asm
	ld.global.nc.u32 %r260, [%rd71];
	// end inline asm
	add.s32 	%r264, %r260, %r263;
	add.s64 	%rd72, %rd69, 3072;
	// begin inline asm
	ld.global.nc.u32 %r261, [%rd72];
	// end inline asm
	add.s32 	%r670, %r261, %r264;
	add.s32 	%r665, %r665, 1024;
	setp.lt.s32 	%p25, %r665, %r120;
	@%p25 bra 	$L__BB5_46;
$L__BB5_47:
	setp.lt.s32 	%p26, %r120, 256;
	@%p26 bra 	$L__BB5_52;
	// begin inline asm
	mov.u32 %r328, %laneid;
	// end inline asm
	mov.b32 	%r331, 1;
	mov.b32 	%r352, 31;
	mov.b32 	%r353, -1;
	// begin inline asm
	shfl.sync.down.b32 %r329, %r670, %r331, %r352, %r353;
	// end inline asm
	setp.gt.s32 	%p42, %r328, 30;
	selp.b32 	%r354, 0, %r329, %p42;
	add.s32 	%r335, %r354, %r670;
	mov.b32 	%r336, 2;
	// begin inline asm
	shfl.sync.down.b32 %r334, %r335, %r336, %r352, %r353;
	// end inline asm
	setp.gt.s32 	%p43, %r328, 29;
	selp.b32 	%r355, 0, %r334, %p43;
	add.s32 	%r340, %r335, %r355;
	mov.b32 	%r341, 4;
	// begin inline asm
	shfl.sync.down.b32 %r339, %r340, %r341, %r352, %r353;
	// end inline asm
	setp.gt.s32 	%p44, %r328, 27;
	selp.b32 	%r356, 0, %r339, %p44;
	add.s32 	%r345, %r340, %r356;
	mov.b32 	%r346, 8;
	// begin inline asm
	shfl.sync.down.b32 %r344, %r345, %r346, %r352, %r353;
	// end inline asm
	setp.gt.s32 	%p45, %r328, 23;
	selp.b32 	%r357, 0, %r344, %p45;
	add.s32 	%r350, %r345, %r357;
	mov.b32 	%r351, 16;
	// begin inline asm
	shfl.sync.down.b32 %r349, %r350, %r351, %r352, %r353;
	// end inline asm
	setp.gt.s32 	%p46, %r328, 15;
	selp.b32 	%r358, 0, %r349, %p46;
	add.s32 	%r686, %r350, %r358;
	setp.ne.s32 	%p47, %r328, 0;
	@%p47 bra 	$L__BB5_50;
	shr.u32 	%r359, %r60, 3;
	and.b32  	%r360, %r359, 124;
	mov.u32 	%r361, _ZZN3cub18CUB_300001_SM_10006detail6reduce28DeviceReduceSingleTileKernelINS2_10policy_hubIijN4cuda3std3__44plusIiEEE10Policy1000EPiSC_iS9_iiNS7_10__identityEEEvT0_T1_T2_T3_T4_T6_E12temp_storage;
	add.s32 	%r362, %r361, %r360;
	st.shared.u32 	[%r362+8], %r686;
$L__BB5_50:
	bar.sync 	0;
	setp.ne.s32 	%p48, %r60, 0;
	@%p48 bra 	$L__BB5_72;
	ld.shared.u32 	%r363, [_ZZN3cub18CUB_300001_SM_10006detail6reduce28DeviceReduceSingleTileKernelINS2_10policy_hubIijN4cuda3std3__44plusIiEEE10Policy1000EPiSC_iS9_iiNS7_10__identityEEEvT0_T1_T2_T3_T4_T6_E12temp_storage+12];
	add.s32 	%r364, %r363, %r686;
	ld.shared.u32 	%r365, [_ZZN3cub18CUB_300001_SM_10006detail6reduce28DeviceReduceSingleTileKernelINS2_10policy_hubIijN4cuda3std3__44plusIiEEE10Policy1000EPiSC_iS9_iiNS7_10__identityEEEvT0_T1_T2_T3_T4_T6_E12temp_storage+16];
	add.s32 	%r366, %r364, %r365;
	ld.shared.u32 	%r367, [_ZZN3cub18CUB_300001_SM_10006detail6reduce28DeviceReduceSingleTileKernelINS2_10policy_hubIijN4cuda3std3__44plusIiEEE10Policy1000EPiSC_iS9_iiNS7_10__identityEEEvT0_T1_T2_T3_T4_T6_E12temp_storage+20];
	add.s32 	%r368, %r366, %r367;
	ld.shared.u32 	%r369, [_ZZN3cub18CUB_300001_SM_10006detail6reduce28DeviceReduceSingleTileKernelINS2_10policy_hubIijN4cuda3std3__44plusIiEEE10Policy1000EPiSC_iS9_iiNS7_10__identityEEEvT0_T1_T2_T3_T4_T6_E12temp_storage+24];
	add.s32 	%r370, %r368, %r369;
	ld.shared.u32 	%r371, [_ZZN3cub18CUB_300001_SM_10006detail6reduce28DeviceReduceSingleTileKernelINS2_10policy_hubIijN4cuda3std3__44plusIiEEE10Policy1000EPiSC_iS9_iiNS7_10__identityEEEvT0_T1_T2_T3_T4_T6_E12temp_storage+28];
	add.s32 	%r372, %r370, %r371;
	ld.shared.u32 	%r373, [_ZZN3cub18CUB_300001_SM_10006detail6reduce28DeviceReduceSingleTileKernelINS2_10policy_hubIijN4cuda3std3__44plusIiEEE10Policy1000EPiSC_iS9_iiNS7_10__identityEEEvT0_T1_T2_T3_T4_T6_E12temp_storage+32];
	add.s32 	%r374, %r372, %r373;
	ld.shared.u32 	%r375, [_ZZN3cub18CUB_300001_SM_10006detail6reduce28DeviceReduceSingleTileKernelINS2_10policy_hubIijN4cuda3std3__44plusIiEEE10Policy1000EPiSC_iS9_iiNS7_10__identityEEEvT0_T1_T2_T3_T4_T6_E12temp_storage+36];
	add.s32 	%r686, %r374, %r375;
	bra.uni 	$L__BB5_72;
$L__BB5_52:
	// begin inline asm
	mov.u32 %r265, %laneid;
	// end inline asm
	and.b32  	%r291, %r60, 992;
	add.s32 	%r292, %r291, 32;
	setp.gt.s32 	%p27, %r292, %r120;
	not.b32 	%r293, %r291;
	add.s32 	%r294, %r120, %r293;
	selp.b32 	%r289, %r294, 31, %p27;
	mov.b32 	%r268, 1;
	mov.b32 	%r290, -1;
	// begin inline asm
	shfl.sync.down.b32 %r266, %r670, %r268, %r289, %r290;
	// end inline asm
	setp.lt.s32 	%p28, %r265, %r289;
	selp.b32 	%r295, %r266, 0, %p28;
	add.s32 	%r272, %r295, %r670;
	mov.b32 	%r273, 2;
	// begin inline asm
	shfl.sync.down.b32 %r271, %r272, %r273, %r289, %r290;
	// end inline asm
	add.s32 	%r296, %r265, 2;
	setp.gt.s32 	%p29, %r296, %r289;
	selp.b32 	%r297, 0, %r271, %p29;
	add.s32 	%r277, %r272, %r297;
	mov.b32 	%r278, 4;
	// begin inline asm
	shfl.sync.down.b32 %r276, %r277, %r278, %r289, %r290;
	// end inline asm
	add.s32 	%r298, %r265, 4;
	setp.gt.s32 	%p30, %r298, %r289;
	selp.b32 	%r299, 0, %r276, %p30;
	add.s32 	%r282, %r277, %r299;
	mov.b32 	%r283, 8;
	// begin inline asm
	shfl.sync.down.b32 %r281, %r282, %r283, %r289, %r290;
	// end inline asm
	add.s32 	%r300, %r265, 8;
	setp.gt.s32 	%p31, %r300, %r289;
	selp.b32 	%r301, 0, %r281, %p31;
	add.s32 	%r287, %r282, %r301;
	mov.b32 	%r288, 16;
	// begin inline asm
	shfl.sync.down.b32 %r286, %r287, %r288, %r289, %r290;
	// end inline asm
	add.s32 	%r302, %r265, 16;
	setp.gt.s32 	%p32, %r302, %r289;
	selp.b32 	%r303, 0, %r286, %p32;
	add.s32 	%r686, %r287, %r303;
	setp.ne.s32 	%p33, %r265, 0;
	@%p33 bra 	$L__BB5_54;
	shr.u32 	%r304, %r60, 3;
	and.b32  	%r305, %r304, 124;
	mov.u32 	%r306, _ZZN3cub18CUB_300001_SM_10006detail6reduce28DeviceReduceSingleTileKernelINS2_10policy_hubIijN4cuda3std3__44plusIiEEE10Policy1000EPiSC_iS9_iiNS7_10__identityEEEvT0_T1_T2_T3_T4_T6_E12temp_storage;
	add.s32 	%r307, %r306, %r305;
	st.shared.u32 	[%r307+8], %r686;
$L__BB5_54:
	bar.sync 	0;
	setp.ne.s32 	%p34, %r60, 0;
	@%p34 bra 	$L__BB5_72;
	setp.gt.s32 	%p35, %r120, 32;
	ld.shared.u32 	%r308, [_ZZN3cub18CUB_300001_SM_10006detail6reduce28DeviceReduceSingleTileKernelINS2_10policy_hubIijN4cuda3std3__44plusIiEEE10Policy1000EPiSC_iS9_iiNS7_10__identityEEEvT0_T1_T2_T3_T4_T6_E12temp_storage+12];
	selp.b32 	%r309, %r308, 0, %p35;
	add.s32 	%r310, %r309, %r686;
	setp.gt.s32 	%p36, %r120, 64;
	ld.shared.u32 	%r311, [_ZZN3cub18CUB_300001_SM_10006detail6reduce28DeviceReduceSingleTileKernelINS2_10policy_hubIijN4cuda3std3__44plusIiEEE10Policy1000EPiSC_iS9_iiNS7_10__identityEEEvT0_T1_T2_T3_T4_T6_E12temp_storage+16];
	selp.b32 	%r312, %r311, 0, %p36;
	add.s32 	%r313, %r310, %r312;
	setp.gt.s32 	%p37, %r120, 96;
	ld.shared.u32 	%r314, [_ZZN3cub18CUB_300001_SM_10006detail6reduce28DeviceReduceSingleTileKernelINS2_10policy_hubIijN4cuda3std3__44plusIiEEE10Policy1000EPiSC_iS9_iiNS7_10__identityEEEvT0_T1_T2_T3_T4_T6_E12temp_storage+20];
	selp.b32 	%r315, %r314, 0, %p37;
	add.s32 	%r316, %r313, %r315;
	setp.gt.s32 	%p38, %r120, 128;
	ld.shared.u32 	%r317, [_ZZN3cub18CUB_300001_SM_10006detail6reduce28DeviceReduceSingleTileKernelINS2_10policy_hubIijN4cuda3std3__44plusIiEEE10Policy1000EPiSC_iS9_iiNS7_10__identityEEEvT0_T1_T2_T3_T4_T6_E12temp_storage+24];
	selp.b32 	%r318, %r317, 0, %p38;
	add.s32 	%r319, %r316, %r318;
	setp.gt.s32 	%p39, %r120, 160;
	ld.shared.u32 	%r320, [_ZZN3cub18CUB_300001_SM_10006detail6reduce28DeviceReduceSingleTileKernelINS2_10policy_hubIijN4cuda3std3__44plusIiEEE10Policy1000EPiSC_iS9_iiNS7_10__identityEEEvT0_T1_T2_T3_T4_T6_E12temp_storage+28];
	selp.b32 	%r321, %r320, 0, %p39;
	add.s32 	%r322, %r319, %r321;
	setp.gt.s32 	%p40, %r120, 192;
	ld.shared.u32 	%r323, [_ZZN3cub18CUB_300001_SM_10006detail6reduce28DeviceReduceSingleTileKernelINS2_10policy_hubIijN4cuda3std3__44plusIiEEE10Policy1000EPiSC_iS9_iiNS7_10__identityEEEvT0_T1_T2_T3_T4_T6_E12temp_storage+32];
	selp.b32 	%r324, %r323, 0, %p40;
	add.s32 	%r325, %r322, %r324;
	setp.gt.s32 	%p41, %r120, 224;
	ld.shared.u32 	%r326, [_ZZN3cub18CUB_300001_SM_10006detail6reduce28DeviceReduceSingleTileKernelINS2_10policy_hubIijN4cuda3std3__44plusIiEEE10Policy1000EPiSC_iS9_iiNS7_10__identityEEEvT0_T1_T2_T3_T4_T6_E12temp_storage+36];
	selp.b32 	%r327, %r326, 0, %p41;
	add.s32 	%r686, %r325, %r327;
	bra.uni 	$L__BB5_72;
$L__BB5_56:
	mov.u32 	%r85, %tid.x;
	mul.wide.u32 	%rd35, %r85, 4;
	add.s64 	%rd19, %rd16, %rd35;
	// begin inline asm
	ld.global.nc.u32 %r122, [%rd19];
	// end inline asm
	add.s64 	%rd20, %rd19, 1024;
	// begin inline asm
	ld.global.nc.u32 %r123, [%rd20];
	// end inline asm
	add.s64 	%rd21, %rd19, 2048;
	// begin inline asm
	ld.global.nc.u32 %r124, [%rd21];
	// end inline asm
	add.s64 	%rd22, %rd19, 3072;
	// begin inline asm
	ld.global.nc.u32 %r125, [%rd22];
	// end inline asm
	add.s64 	%rd23, %rd19, 4096;
	// begin inline asm
	ld.global.nc.u32 %r126, [%rd23];
	// end inline asm
	add.s64 	%rd24, %rd19, 5120;
	// begin inline asm
	ld.global.nc.u32 %r127, [%rd24];
	// end inline asm
	add.s64 	%rd25, %rd19, 6144;
	// begin inline asm
	ld.global.nc.u32 %r128, [%rd25];
	// end inline asm
	add.s64 	%rd26, %rd19, 7168;
	// begin inline asm
	ld.global.nc.u32 %r129, [%rd26];
	// end inline asm
	add.s64 	%rd27, %rd19, 8192;
	// begin inline asm
	ld.global.nc.u32 %r130, [%rd27];
	// end inline asm
	add.s64 	%rd28, %rd19, 9216;
	// begin inline asm
	ld.global.nc.u32 %r131, [%rd28];
	// end inline asm
	add.s64 	%rd29, %rd19, 10240;
	// begin inline asm
	ld.global.nc.u32 %r132, [%rd29];
	// end inline asm
	add.s64 	%rd30, %rd19, 11264;
	// begin inline asm
	ld.global.nc.u32 %r133, [%rd30];
	// end inline asm
	add.s64 	%rd31, %rd19, 12288;
	// begin inline asm
	ld.global.nc.u32 %r134, [%rd31];
	// end inline asm
	add.s64 	%rd32, %rd19, 13312;
	// begin inline asm
	ld.global.nc.u32 %r135, [%rd32];
	// end inline asm
	add.s64 	%rd33, %rd19, 14336;
	// begin inline asm
	ld.global.nc.u32 %r136, [%rd33];
	// end inline asm
	add.s64 	%rd34, %rd19, 15360;
	// begin inline asm
	ld.global.nc.u32 %r137, [%rd34];
	// end inline asm
	add.s32 	%r139, %r123, %r122;
	add.s32 	%r140, %r124, %r139;
	add.s32 	%r141, %r125, %r140;
	add.s32 	%r142, %r126, %r141;
	add.s32 	%r143, %r127, %r142;
	add.s32 	%r144, %r128, %r143;
	add.s32 	%r145, %r129, %r144;
	add.s32 	%r146, %r130, %r145;
	add.s32 	%r147, %r131, %r146;
	add.s32 	%r148, %r132, %r147;
	add.s32 	%r149, %r133, %r148;
	add.s32 	%r150, %r134, %r149;
	add.s32 	%r151, %r135, %r150;
	add.s32 	%r152, %r136, %r151;
	add.s32 	%r685, %r137, %r152;
	setp.lt.u32 	%p4, %r120, 8192;
	mov.b32 	%r674, 4096;
	@%p4 bra 	$L__BB5_60;
	add.s32 	%r87, %r120, -4096;
	mov.b32 	%r674, 4096;
$L__BB5_58:
	mul.wide.s32 	%rd52, %r674, 4;
	add.s64 	%rd36, %rd19, %rd52;
	// begin inline asm
	ld.global.nc.u32 %r154, [%rd36];
	// end inline asm
	add.s64 	%rd37, %rd36, 1024;
	// begin inline asm
	ld.global.nc.u32 %r155, [%rd37];
	// end inline asm
	add.s64 	%rd38, %rd36, 2048;
	// begin inline asm
	ld.global.nc.u32 %r156, [%rd38];
	// end inline asm
	add.s64 	%rd39, %rd36, 3072;
	// begin inline asm
	ld.global.nc.u32 %r157, [%rd39];
	// end inline asm
	add.s64 	%rd40, %rd36, 4096;
	// begin inline asm
	ld.global.nc.u32 %r158, [%rd40];
	// end inline asm
	add.s64 	%rd41, %rd36, 5120;
	// begin inline asm
	ld.global.nc.u32 %r159, [%rd41];
	// end inline asm
	add.s64 	%rd42, %rd36, 6144;
	// begin inline asm
	ld.global.nc.u32 %r160, [%rd42];
	// end inline asm
	add.s64 	%rd43, %rd36, 7168;
	// begin inline asm
	ld.global.nc.u32 %r161, [%rd43];
	// end inline asm
	add.s64 	%rd44, %rd36, 8192;
	// begin inline asm
	ld.global.nc.u32 %r162, [%rd44];
	// end inline asm
	add.s64 	%rd45, %rd36, 9216;
	// begin inline asm
	ld.global.nc.u32 %r163, [%rd45];
	// end inline asm
	add.s64 	%rd46, %rd36, 10240;
	// begin inline asm
	ld.global.nc.u32 %r164, [%rd46];
	// end inline asm
	add.s64 	%rd47, %rd36, 11264;
	// begin inline asm
	ld.global.nc.u32 %r165, [%rd47];
	// end inline asm
	add.s64 	%rd48, %rd36, 12288;
	// begin inline asm
	ld.global.nc.u32 %r166, [%rd48];
	// end inline asm
	add.s64 	%rd49, %rd36, 13312;
	// begin inline asm
	ld.global.nc.u32 %r167, [%rd49];
	// end inline asm
	add.s64 	%rd50, %rd36, 14336;
	// begin inline asm
	ld.global.nc.u32 %r168, [%rd50];
	// end inline asm
	add.s64 	%rd51, %rd36, 15360;
	// begin inline asm
	ld.global.nc.u32 %r169, [%rd51];
	// end inline asm
	add.s32 	%r170, %r154, %r685;
	add.s32 	%r171, %r155, %r170;
	add.s32 	%r172, %r156, %r171;
	add.s32 	%r173, %r157, %r172;
	add.s32 	%r174, %r158, %r173;
	add.s32 	%r175, %r159, %r174;
	add.s32 	%r176, %r160, %r175;
	add.s32 	%r177, %r161, %r176;
	add.s32 	%r178, %r162, %r177;
	add.s32 	%r179, %r163, %r178;
	add.s32 	%r180, %r164, %r179;
	add.s32 	%r181, %r165, %r180;
	add.s32 	%r182, %r166, %r181;
	add.s32 	%r183, %r167, %r182;
	add.s32 	%r184, %r168, %r183;
	add.s32 	%r685, %r169, %r184;
	sub.s32 	%r185, %r120, %r674;
	setp.lt.s32 	%p5, %r185, 4096;
	@%p5 bra 	$L__BB5_68;
	add.s32 	%r674, %r674, 4096;
	setp.le.s32 	%p6, %r674, %r87;
	@%p6 bra 	$L__BB5_58;
$L__BB5_60:
	setp.le.s32 	%p7, %r120, %r674;
	@%p7 bra 	$L__BB5_68;
	sub.s32 	%r94, %r120, %r674;
	setp.ge.s32 	%p8, %r85, %r94;
	@%p8 bra 	$L__BB5_68;
	not.b32 	%r187, %r85;
	add.s32 	%r188, %r120, %r187;
	sub.s32 	%r95, %r188, %r674;
	and.b32  	%r189, %r95, 768;
	setp.eq.s32 	%p9, %r189, 768;
	mov.u32 	%r679, %r85;
	@%p9 bra 	$L__BB5_65;
	add.s32 	%r676, %r85, %r674;
	shr.u32 	%r190, %r95, 8;
	add.s32 	%r191, %r190, 1;
	and.b32  	%r192, %r191, 3;
	neg.s32 	%r675, %r192;
	mov.u32 	%r679, %r85;
$L__BB5_64:
	.pragma "nounroll";
	mul.wide.u32 	%rd54, %r676, 4;
	add.s64 	%rd53, %rd16, %rd54;
	// begin inline asm
	ld.global.nc.u32 %r193, [%rd53];
	// end inline asm
	add.s32 	%r685, %r193, %r685;
	add.s32 	%r679, %r679, 256;
	add.s32 	%r676, %r676, 256;
	add.s32 	%r675, %r675, 1;
	setp.ne.s32 	%p10, %r675, 0;
	@%p10 bra 	$L__BB5_64;
$L__BB5_65:
	setp.lt.u32 	%p11, %r95, 768;
	@%p11 bra 	$L__BB5_68;
	cvt.u64.u32 	%rd55, %r679;
	cvt.u64.u32 	%rd56, %r674;
	add.s64 	%rd57, %rd55, %rd56;
	shl.b64 	%rd58, %rd57, 2;
	add.s64 	%rd59, %rd58, %rd16;
	add.s64 	%rd124, %rd59, 2048;
	add.s32 	%r682, %r679, %r674;
$L__BB5_67:
	mul.wide.u32 	%rd64, %r682, 4;
	add.s64 	%rd60, %rd16, %rd64;
	// begin inline asm
	ld.global.nc.u32 %r194, [%rd60];
	// end inline asm
	add.s32 	%r198, %r194, %r685;
	add.s64 	%rd61, %rd124, -1024;
	// begin inline asm
	ld.global.nc.u32 %r195, [%rd61];
	// end inline asm
	add.s32 	%r199, %r195, %r198;
	// begin inline asm
	ld.global.nc.u32 %r196, [%rd124];
	// end inline asm
	add.s32 	%r200, %r196, %r199;
	add.s64 	%rd63, %rd124, 1024;
	// begin inline asm
	ld.global.nc.u32 %r197, [%rd63];
	// end inline asm
	add.s32 	%r685, %r197, %r200;
	add.s32 	%r679, %r679, 1024;
	add.s64 	%rd124, %rd124, 4096;
	add.s32 	%r682, %r682, 1024;
	setp.lt.s32 	%p12, %r679, %r94;
	@%p12 bra 	$L__BB5_67;
$L__BB5_68:
	// begin inline asm
	mov.u32 %r201, %laneid;
	// end inline asm
	mov.b32 	%r204, 1;
	mov.b32 	%r225, 31;
	mov.b32 	%r226, -1;
	// begin inline asm
	shfl.sync.down.b32 %r202, %r685, %r204, %r225, %r226;
	// end inline asm
	setp.gt.s32 	%p13, %r201, 30;
	selp.b32 	%r227, 0, %r202, %p13;
	add.s32 	%r208, %r227, %r685;
	mov.b32 	%r209, 2;
	// begin inline asm
	shfl.sync.down.b32 %r207, %r208, %r209, %r225, %r226;
	// end inline asm
	setp.gt.s32 	%p14, %r201, 29;
	selp.b32 	%r228, 0, %r207, %p14;
	add.s32 	%r213, %r208, %r228;
	mov.b32 	%r214, 4;
	// begin inline asm
	shfl.sync.down.b32 %r212, %r213, %r214, %r225, %r226;
	// end inline asm
	setp.gt.s32 	%p15, %r201, 27;
	selp.b32 	%r229, 0, %r212, %p15;
	add.s32 	%r218, %r213, %r229;
	mov.b32 	%r219, 8;
	// begin inline asm
	shfl.sync.down.b32 %r217, %r218, %r219, %r225, %r226;
	// end inline asm
	setp.gt.s32 	%p16, %r201, 23;
	selp.b32 	%r230, 0, %r217, %p16;
	add.s32 	%r223, %r218, %r230;
	mov.b32 	%r224, 16;
	// begin inline asm
	shfl.sync.down.b32 %r222, %r223, %r224, %r225, %r226;
	// end inline asm
	setp.gt.s32 	%p17, %r201, 15;
	selp.b32 	%r231, 0, %r222, %p17;
	add.s32 	%r686, %r223, %r231;
	setp.ne.s32 	%p18, %r201, 0;
	@%p18 bra 	$L__BB5_70;
	shr.u32 	%r232, %r85, 3;
	and.b32  	%r233, %r232, 124;
	mov.u32 	%r234, _ZZN3cub18CUB_300001_SM_10006detail6reduce28DeviceReduceSingleTileKernelINS2_10policy_hubIijN4cuda3std3__44plusIiEEE10Policy1000EPiSC_iS9_iiNS7_10__identityEEEvT0_T1_T2_T3_T4_T6_E12temp_storage;
	add.s32 	%r235, %r234, %r233;
	st.shared.u32 	[%r235+8], %r686;
$L__BB5_70:
	bar.sync 	0;
	setp.ne.s32 	%p19, %r85, 0;
	@%p19 bra 	$L__BB5_72;
	ld.shared.u32 	%r236, [_ZZN3cub18CUB_300001_SM_10006detail6reduce28DeviceReduceSingleTileKernelINS2_10policy_hubIijN4cuda3std3__44plusIiEEE10Policy1000EPiSC_iS9_iiNS7_10__identityEEEvT0_T1_T2_T3_T4_T6_E12temp_storage+12];
	add.s32 	%r237, %r236, %r686;
	ld.shared.u32 	%r238, [_ZZN3cub18CUB_300001_SM_10006detail6reduce28DeviceReduceSingleTileKernelINS2_10policy_hubIijN4cuda3std3__44plusIiEEE10Policy1000EPiSC_iS9_iiNS7_10__identityEEEvT0_T1_T2_T3_T4_T6_E12temp_storage+16];
	add.s32 	%r239, %r237, %r238;
	ld.shared.u32 	%r240, [_ZZN3cub18CUB_300001_SM_10006detail6reduce28DeviceReduceSingleTileKernelINS2_10policy_hubIijN4cuda3std3__44plusIiEEE10Policy1000EPiSC_iS9_iiNS7_10__identityEEEvT0_T1_T2_T3_T4_T6_E12temp_storage+20];
	add.s32 	%r241, %r239, %r240;
	ld.shared.u32 	%r242, [_ZZN3cub18CUB_300001_SM_10006detail6reduce28DeviceReduceSingleTileKernelINS2_10policy_hubIijN4cuda3std3__44plusIiEEE10Policy1000EPiSC_iS9_iiNS7_10__identityEEEvT0_T1_T2_T3_T4_T6_E12temp_storage+24];
	add.s32 	%r243, %r241, %r242;
	ld.shared.u32 	%r244, [_ZZN3cub18CUB_300001_SM_10006detail6reduce28DeviceReduceSingleTileKernelINS2_10policy_hubIijN4cuda3std3__44plusIiEEE10Policy1000EPiSC_iS9_iiNS7_10__identityEEEvT0_T1_T2_T3_T4_T6_E12temp_storage+28];
	add.s32 	%r245, %r243, %r244;
	ld.shared.u32 	%r246, [_ZZN3cub18CUB_300001_SM_10006detail6reduce28DeviceReduceSingleTileKernelINS2_10policy_hubIijN4cuda3std3__44plusIiEEE10Policy1000EPiSC_iS9_iiNS7_10__identityEEEvT0_T1_T2_T3_T4_T6_E12temp_storage+32];
	add.s32 	%r247, %r245, %r246;
	ld.shared.u32 	%r248, [_ZZN3cub18CUB_300001_SM_10006detail6reduce28DeviceReduceSingleTileKernelINS2_10policy_hubIijN4cuda3std3__44plusIiEEE10Policy1000EPiSC_iS9_iiNS7_10__identityEEEvT0_T1_T2_T3_T4_T6_E12temp_storage+36];
	add.s32 	%r686, %r247, %r248;
$L__BB5_72:
	mov.u32 	%r631, %tid.x;
	setp.ne.s32 	%p95, %r631, 0;
	@%p95 bra 	$L__BB5_74;
	add.s32 	%r632, %r686, %r121;
	st.global.u32 	[%rd1], %r632;
$L__BB5_74:
	ret;

}
	// .globl	_ZN3cub18CUB_300001_SM_10006detail6reduce28DeviceReduceSingleTileKernelINS2_10policy_hubIiyN4cuda3std3__44plusIiEEE10Policy1000EN6thrust24THRUST_300001_SM_1000_NS6detail15normal_iteratorINSD_10device_ptrIiEEEEPiyS9_ii15square_functionIiEEEvT0_T1_T2_T3_T4_T6_
.visible .entry _ZN3cub18CUB_300001_SM_10006detail6reduce28DeviceReduceSingleTileKernelINS2_10policy_hubIiyN4cuda3std3__44plusIiEEE10Policy1000EN6thrust24THRUST_300001_SM_1000_NS6detail15normal_iteratorINSD_10device_ptrIiEEEEPiyS9_ii15square_functionIiEEEvT0_T1_T2_T3_T4_T6_(
	.param .align 8 .b8 _ZN3cub18CUB_300001_SM_10006detail6reduce28DeviceReduceSingleTileKernelINS2_10policy_hubIiyN4cuda3std3__44plusIiEEE10Policy1000EN6thrust24THRUST_300001_SM_1000_NS6detail15normal_iteratorINSD_10device_ptrIiEEEEPiyS9_ii15square_functionIiEEEvT0_T1_T2_T3_T4_T6__param_0[8],
	.param .u64 .ptr .align 1 _ZN3cub18CUB_300001_SM_10006detail6reduce28DeviceReduceSingleTileKernelINS2_10policy_hubIiyN4cuda3std3__44plusIiEEE10Policy1000EN6thrust24THRUST_300001_SM_1000_NS6detail15normal_iteratorINSD_10device_ptrIiEEEEPiyS9_ii15square_functionIiEEEvT0_T1_T2_T3_T4_T6__param_1,
	.param .u64 _ZN3cub18CUB_300001_SM_10006detail6reduce28DeviceReduceSingleTileKernelINS2_10policy_hubIiyN4cuda3std3__44plusIiEEE10Policy1000EN6thrust24THRUST_300001_SM_1000_NS6detail15normal_iteratorINSD_10device_ptrIiEEEEPiyS9_ii15square_functionIiEEEvT0_T1_T2_T3_T4_T6__param_2,
	.param .align 1 .b8 _ZN3cub18CUB_300001_SM_10006detail6reduce28DeviceReduceSingleTileKernelINS2_10policy_hubIiyN4cuda3std3__44plusIiEEE10Policy1000EN6thrust24THRUST_300001_SM_1000_NS6detail15normal_iteratorINSD_10device_ptrIiEEEEPiyS9_ii15square_functionIiEEEvT0_T1_T2_T3_T4_T6__param_3[1],
	.param .u32 _ZN3cub18CUB_300001_SM_10006detail6reduce28DeviceReduceSingleTileKernelINS2_10policy_hubIiyN4cuda3std3__44plusIiEEE10Policy1000EN6thrust24THRUST_300001_SM_1000_NS6detail15normal_iteratorINSD_10device_ptrIiEEEEPiyS9_ii15square_functionIiEEEvT0_T1_T2_T3_T4_T6__param_4,
	.param .align 1 .b8 _ZN3cub18CUB_300001_SM_10006detail6reduce28DeviceReduceSingleTileKernelINS2_10policy_hubIiyN4cuda3std3__44plusIiEEE10Policy1000EN6thrust24THRUST_300001_SM_1000_NS6detail15normal_iteratorINSD_10device_ptrIiEEEEPiyS9_ii15square_functionIiEEEvT0_T1_T2_T3_T4_T6__param_5[1]
)
.maxntid 256
.minnctapersm 1
{
	.reg .pred 	%p<59>;
	.reg .b32 	%r<473>;
	.reg .b64 	%rd<56>;
	// demoted variable
	.shared .align 4 .b8 _ZZN3cub18CUB_300001_SM_10006detail6reduce28DeviceReduceSingleTileKernelINS2_10policy_hubIiyN4cuda3std3__44plusIiEEE10Policy1000EN6thrust24THRUST_300001_SM_1000_NS6detail15normal_iteratorINSD_10device_ptrIiEEEEPiyS9_ii15square_functionIiEEEvT0_T1_T2_T3_T4_T6_E12temp_storage[44];
	ld.param.u64 	%rd18, [_ZN3cub18CUB_300001_SM_10006detail6reduce28DeviceReduceSingleTileKernelINS2_10policy_hubIiyN4cuda3std3__44plusIiEEE10Policy1000EN6thrust24THRUST_300001_SM_1000_NS6detail15normal_iteratorINSD_10device_ptrIiEEEEPiyS9_ii15square_functionIiEEEvT0_T1_T2_T3_T4_T6__param_0];
	ld.param.u64 	%rd20, [_ZN3cub18CUB_300001_SM_10006detail6reduce28DeviceReduceSingleTileKernelINS2_10policy_hubIiyN4cuda3std3__44plusIiEEE10Policy1000EN6thrust24THRUST_300001_SM_1000_NS6detail15normal_iteratorINSD_10device_ptrIiEEEEPiyS9_ii15square_functionIiEEEvT0_T1_T2_T3_T4_T6__param_1];
	ld.param.u64 	%rd19, [_ZN3cub18CUB_300001_SM_10006detail6reduce28DeviceReduceSingleTileKernelINS2_10policy_hubIiyN4cuda3std3__44plusIiEEE10Policy1000EN6thrust24THRUST_300001_SM_1000_NS6detail15normal_iteratorINSD_10device_ptrIiEEEEPiyS9_ii15square_functionIiEEEvT0_T1_T2_T3_T4_T6__param_2];
	ld.param.u32 	%r81, [_ZN3cub18CUB_300001_SM_10006detail6reduce28DeviceReduceSingleTileKernelINS2_10policy_hubIiyN4cuda3std3__44plusIiEEE10Policy1000EN6thrust24THRUST_300001_SM_1000_NS6detail15normal_iteratorINSD_10device_ptrIiEEEEPiyS9_ii15square_functionIiEEEvT0_T1_T2_T3_T4_T6__param_4];
	cvta.to.global.u64 	%rd1, %rd20;
	setp.ne.s64 	%p1, %rd19, 0;
	@%p1 bra 	$L__BB6_3;
	mov.u32 	%r436, %tid.x;
	setp.ne.s32 	%p58, %r436, 0;
	@%p58 bra 	$L__BB6_51;
	st.global.u32 	[%rd1], %r81;
	bra.uni 	$L__BB6_51;
$L__BB6_3:
	cvta.to.global.u64 	%rd2, %rd18;
	setp.gt.u64 	%p2, %rd19, 4095;
	@%p2 bra 	$L__BB6_28;
	cvt.u32.u64 	%r1, %rd19;
	mov.u32 	%r2, %tid.x;
	setp.ge.u32 	%p24, %r2, %r1;
	mov.b32 	%r454, 0;
	mov.u32 	%r443, %r2;
	@%p24 bra 	$L__BB6_6;
	mul.wide.u32 	%rd41, %r2, 4;
	add.s64 	%rd42, %rd2, %rd41;
	ld.global.u32 	%r261, [%rd42];
	mul.lo.s32 	%r454, %r261, %r261;
	add.s32 	%r443, %r2, 256;
$L__BB6_6:
	setp.ge.u32 	%p25, %r443, %r1;
	@%p25 bra 	$L__BB6_19;
	not.b32 	%r263, %r443;
	add.s32 	%r264, %r263, %r1;
	shr.u32 	%r265, %r264, 8;
	add.s32 	%r7, %r265, 1;
	and.b32  	%r8, %r7, 15;
	setp.lt.u32 	%p26, %r264, 3840;
	@%p26 bra 	$L__BB6_10;
	and.b32  	%r266, %r7, 33554416;
	neg.s32 	%r439, %r266;
	mul.wide.u32 	%rd43, %r443, 4;
	add.s64 	%rd44, %rd43, %rd2;
	add.s64 	%rd51, %rd44, 8192;
$L__BB6_9:
	.pragma "nounroll";
	ld.global.u32 	%r267, [%rd51+-8192];
	mad.lo.s32 	%r268, %r267, %r267, %r454;
	ld.global.u32 	%r269, [%rd51+-7168];
	mad.lo.s32 	%r270, %r269, %r269, %r268;
	ld.global.u32 	%r271, [%rd51+-6144];
	mad.lo.s32 	%r272, %r271, %r271, %r270;
	ld.global.u32 	%r273, [%rd51+-5120];
	mad.lo.s32 	%r274, %r273, %r273, %r272;
	ld.global.u32 	%r275, [%rd51+-4096];
	mad.lo.s32 	%r276, %r275, %r275, %r274;
	ld.global.u32 	%r277, [%rd51+-3072];
	mad.lo.s32 	%r278, %r277, %r277, %r276;
	ld.global.u32 	%r279, [%rd51+-2048];
	mad.lo.s32 	%r280, %r279, %r279, %r278;
	ld.global.u32 	%r281, [%rd51+-1024];
	mad.lo.s32 	%r282, %r281, %r281, %r280;
	ld.global.u32 	%r283, [%rd51];
	mad.lo.s32 	%r284, %r283, %r283, %r282;
	ld.global.u32 	%r285, [%rd51+1024];
	mad.lo.s32 	%r286, %r285, %r285, %r284;
	ld.global.u32 	%r287, [%rd51+2048];
	mad.lo.s32 	%r288, %r287, %r287, %r286;
	ld.global.u32 	%r289, [%rd51+3072];
	mad.lo.s32 	%r290, %r289, %r289, %r288;
	ld.global.u32 	%r291, [%rd51+4096];
	mad.lo.s32 	%r292, %r291, %r291, %r290;
	ld.global.u32 	%r293, [%rd51+5120];
	mad.lo.s32 	%r294, %r293, %r293, %r292;
	ld.global.u32 	%r295, [%rd51+6144];
	mad.lo.s32 	%r296, %r295, %r295, %r294;
	ld.global.u32 	%r297, [%rd51+7168];
	mad.lo.s32 	%r454, %r297, %r297, %r296;
	add.s32 	%r443, %r443, 4096;
	add.s32 	%r439, %r439, 16;
	add.s64 	%rd51, %rd51, 16384;
	setp.ne.s32 	%p27, %r439, 0;
	@%p27 bra 	$L__BB6_9;
$L__BB6_10:
	setp.eq.s32 	%p28, %r8, 0;
	@%p28 bra 	$L__BB6_19;
	and.b32  	%r19, %r7, 7;
	setp.lt.u32 	%p29, %r8, 8;
	@%p29 bra 	$L__BB6_13;
	mul.wide.s32 	%rd45, %r443, 4;
	add.s64 	%rd46, %rd2, %rd45;
	ld.global.u32 	%r299, [%rd46];
	mad.lo.s32 	%r300, %r299, %r299, %r454;
	ld.global.u32 	%r301, [%rd46+1024];
	mad.lo.s32 	%r302, %r301, %r301, %r300;
	ld.global.u32 	%r303, [%rd46+2048];
	mad.lo.s32 	%r304, %r303, %r303, %r302;
	ld.global.u32 	%r305, [%rd46+3072];
	mad.lo.s32 	%r306, %r305, %r305, %r304;
	ld.global.u32 	%r307, [%rd46+4096];
	mad.lo.s32 	%r308, %r307, %r307, %r306;
	ld.global.u32 	%r309, [%rd46+5120];
	mad.lo.s32 	%r310, %r309, %r309, %r308;
	ld.global.u32 	%r311, [%rd46+6144];
	mad.lo.s32 	%r312, %r311, %r311, %r310;
	ld.global.u32 	%r313, [%rd46+7168];
	mad.lo.s32 	%r454, %r313, %r313, %r312;
	add.s32 	%r443, %r443, 2048;
$L__BB6_13:
	setp.eq.s32 	%p30, %r19, 0;
	@%p30 bra 	$L__BB6_19;
	and.b32  	%r25, %r7, 3;
	setp.lt.u32 	%p31, %r19, 4;
	@%p31 bra 	$L__BB6_16;
	mul.wide.s32 	%rd47, %r443, 4;
	add.s64 	%rd48, %rd2, %rd47;
	ld.global.u32 	%r315, [%rd48];
	mad.lo.s32 	%r316, %r315, %r315, %r454;
	ld.global.u32 	%r317, [%rd48+1024];
	mad.lo.s32 	%r318, %r317, %r317, %r316;
	ld.global.u32 	%r319, [%rd48+2048];
	mad.lo.s32 	%r320, %r319, %r319, %r318;
	ld.global.u32 	%r321, [%rd48+3072];
	mad.lo.s32 	%r454, %r321, %r321, %r320;
	add.s32 	%r443, %r443, 1024;
$L__BB6_16:
	setp.eq.s32 	%p32, %r25, 0;
	@%p32 bra 	$L__BB6_19;
	neg.s32 	%r451, %r25;
$L__BB6_18:
	.pragma "nounroll";
	mul.wide.s32 	%rd49, %r443, 4;
	add.s64 	%rd50, %rd2, %rd49;
	ld.global.u32 	%r322, [%rd50];
	mad.lo.s32 	%r454, %r322, %r322, %r454;
	add.s32 	%r443, %r443, 256;
	add.s32 	%r451, %r451, 1;
	setp.ne.s32 	%p33, %r451, 0;
	@%p33 bra 	$L__BB6_18;
$L__BB6_19:
	setp.lt.u64 	%p34, %rd19, 256;
	@%p34 bra 	$L__BB6_24;
	// begin inline asm
	mov.u32 %r386, %laneid;
	// end inline asm
	mov.b32 	%r389, 1;
	mov.b32 	%r410, 31;
	mov.b32 	%r411, -1;
	// begin inline asm
	shfl.sync.down.b32 %r387, %r454, %r389, %r410, %r411;
	// end inline asm
	setp.gt.s32 	%p50, %r386, 30;
	selp.b32 	%r412, 0, %r387, %p50;
	add.s32 	%r393, %r412, %r454;
	mov.b32 	%r394, 2;
	// begin inline asm
	shfl.sync.down.b32 %r392, %r393, %r394, %r410, %r411;
	// end inline asm
	setp.gt.s32 	%p51, %r386, 29;
	selp.b32 	%r413, 0, %r392, %p51;
	add.s32 	%r398, %r393, %r413;
	mov.b32 	%r399, 4;
	// begin inline asm
	shfl.sync.down.b32 %r397, %r398, %r399, %r410, %r411;
	// end inline asm
	setp.gt.s32 	%p52, %r386, 27;
	selp.b32 	%r414, 0, %r397, %p52;
	add.s32 	%r403, %r398, %r414;
	mov.b32 	%r404, 8;
	// begin inline asm
	shfl.sync.down.b32 %r402, %r403, %r404, %r410, %r411;
	// end inline asm
	setp.gt.s32 	%p53, %r386, 23;
	selp.b32 	%r415, 0, %r402, %p53;
	add.s32 	%r408, %r403, %r415;
	mov.b32 	%r409, 16;
	// begin inline asm
	shfl.sync.down.b32 %r407, %r408, %r409, %r410, %r411;
	// end inline asm
	setp.gt.s32 	%p54, %r386, 15;
	selp.b32 	%r416, 0, %r407, %p54;
	add.s32 	%r472, %r408, %r416;
	setp.ne.s32 	%p55, %r386, 0;
	@%p55 bra 	$L__BB6_22;
	shr.u32 	%r417, %r2, 3;
	and.b32  	%r418, %r417, 124;
	mov.u32 	%r419, _ZZN3cub18CUB_300001_SM_10006detail6reduce28DeviceReduceSingleTileKernelINS2_10policy_hubIiyN4cuda3std3__44plusIiEEE10Policy1000EN6thrust24THRUST_300001_SM_1000_NS6detail15normal_iteratorINSD_10device_ptrIiEEEEPiyS9_ii15square_functionIiEEEvT0_T1_T2_T3_T4_T6_E12temp_storage;
	add.s32 	%r420, %r419, %r418;
	st.shared.u32 	[%r420+8], %r472;
$L__BB6_22:
	bar.sync 	0;
	setp.ne.s32 	%p56, %r2, 0;
	@%p56 bra 	$L__BB6_49;
	ld.shared.u32 	%r421, [_ZZN3cub18CUB_300001_SM_10006detail6reduce28DeviceReduceSingleTileKernelINS2_10policy_hubIiyN4cuda3std3__44plusIiEEE10Policy1000EN6thrust24THRUST_300001_SM_1000_NS6detail15normal_iteratorINSD_10device_ptrIiEEEEPiyS9_ii15square_functionIiEEEvT0_T1_T2_T3_T4_T6_E12temp_storage+12];
	add.s32 	%r422, %r421, %r472;
	ld.shared.u32 	%r423, [_ZZN3cub18CUB_300001_SM_10006detail6reduce28DeviceReduceSingleTileKernelINS2_10policy_hubIiyN4cuda3std3__44plusIiEEE10Policy1000EN6thrust24THRUST_300001_SM_1000_NS6detail15normal_iteratorINSD_10device_ptrIiEEEEPiyS9_ii15square_functionIiEEEvT0_T1_T2_T3_T4_T6_E12temp_storage+16];
	add.s32 	%r424, %r422, %r423;
	ld.shared.u32 	%r425, [_ZZN3cub18CUB_300001_SM_10006detail6reduce28DeviceReduceSingleTileKernelINS2_10policy_hubIiyN4cuda3std3__44plusIiEEE10Policy1000EN6thrust24THRUST_300001_SM_1000_NS6detail15normal_iteratorINSD_10device_ptrIiEEEEPiyS9_ii15square_functionIiEEEvT0_T1_T2_T3_T4_T6_E12temp_storage+20];
	add.s32 	%r426, %r424, %r425;
	ld.shared.u32 	%r427, [_ZZN3cub18CUB_300001_SM_10006detail6reduce28DeviceReduceSingleTileKernelINS2_10policy_hubIiyN4cuda3std3__44plusIiEEE10Policy1000EN6thrust24THRUST_300001_SM_1000_NS6detail15normal_iteratorINSD_10device_ptrIiEEEEPiyS9_ii15square_functionIiEEEvT0_T1_T2_T3_T4_T6_E12temp_storage+24];
	add.s32 	%r428, %r426, %r427;
	ld.shared.u32 	%r429, [_ZZN3cub18CUB_300001_SM_10006detail6reduce28DeviceReduceSingleTileKernelINS2_10policy_hubIiyN4cuda3std3__44plusIiEEE10Policy1000EN6thrust24THRUST_300001_SM_1000_NS6detail15normal_iteratorINSD_10device_ptrIiEEEEPiyS9_ii15square_functionIiEEEvT0_T1_T2_T3_T4_T6_E12temp_storage+28];
	add.s32 	%r430, %r428, %r429;
	ld.shared.u32 	%r431, [_ZZN3cub18CUB_300001_SM_10006detail6reduce28DeviceReduceSingleTileKernelINS2_10policy_hubIiyN4cuda3std3__44plusIiEEE10Policy1000EN6thrust24THRUST_300001_SM_1000_NS6detail15normal_iteratorINSD_10device_ptrIiEEEEPiyS9_ii15square_functionIiEEEvT0_T1_T2_T3_T4_T6_E12temp_storage+32];
	add.s32 	%r432, %r430, %r431;
	ld.shared.u32 	%r433, [_ZZN3cub18CUB_300001_SM_10006detail6reduce28DeviceReduceSingleTileKernelINS2_10policy_hubIiyN4cuda3std3__44plusIiEEE10Policy1000EN6thrust24THRUST_300001_SM_1000_NS6detail15normal_iteratorINSD_10device_ptrIiEEEEPiyS9_ii15square_functionIiEEEvT0_T1_T2_T3_T4_T6_E12temp_storage+36];
	add.s32 	%r472, %r432, %r433;
	bra.uni 	$L__BB6_49;
$L__BB6_24:
	// begin inline asm
	mov.u32 %r323, %laneid;
	// end inline asm
	and.b32  	%r349, %r2, 992;
	add.s32 	%r350, %r349, 32;
	setp.gt.u32 	%p35, %r350, %r1;
	not.b32 	%r351, %r349;
	add.s32 	%r352, %r1, %r351;
	selp.b32 	%r347, %r352, 31, %p35;
	mov.b32 	%r326, 1;
	mov.b32 	%r348, -1;
	// begin inline asm
	shfl.sync.down.b32 %r324, %r454, %r326, %r347, %r348;
	// end inline asm
	setp.lt.s32 	%p36, %r323, %r347;
	selp.b32 	%r353, %r324, 0, %p36;
	add.s32 	%r330, %r353, %r454;
	mov.b32 	%r331, 2;
	// begin inline asm
	shfl.sync.down.b32 %r329, %r330, %r331, %r347, %r348;
	// end inline asm
	add.s32 	%r354, %r323, 2;
	setp.gt.s32 	%p37, %r354, %r347;
	selp.b32 	%r355, 0, %r329, %p37;
	add.s32 	%r335, %r330, %r355;
	mov.b32 	%r336, 4;
	// begin inline asm
	shfl.sync.down.b32 %r334, %r335, %r336, %r347, %r348;
	// end inline asm
	add.s32 	%r356, %r323, 4;
	setp.gt.s32 	%p38, %r356, %r347;
	selp.b32 	%r357, 0, %r334, %p38;
	add.s32 	%r340, %r335, %r357;
	mov.b32 	%r341, 8;
	// begin inline asm
	shfl.sync.down.b32 %r339, %r340, %r341, %r347, %r348;
	// end inline asm
	add.s32 	%r358, %r323, 8;
	setp.gt.s32 	%p39, %r358, %r347;
	selp.b32 	%r359, 0, %r339, %p39;
	add.s32 	%r345, %r340, %r359;
	mov.b32 	%r346, 16;
	// begin inline asm
	shfl.sync.down.b32 %r344, %r345, %r346, %r347, %r348;
	// end inline asm
	add.s32 	%r360, %r323, 16;
	setp.gt.s32 	%p40, %r360, %r347;
	selp.b32 	%r361, 0, %r344, %p40;
	add.s32 	%r472, %r345, %r361;
	setp.ne.s32 	%p41, %r323, 0;
	@%p41 bra 	$L__BB6_26;
	shr.u32 	%r362, %r2, 3;
	and.b32  	%r363, %r362, 124;
	mov.u32 	%r364, _ZZN3cub18CUB_300001_SM_10006detail6reduce28DeviceReduceSingleTileKernelINS2_10policy_hubIiyN4cuda3std3__44plusIiEEE10Policy1000EN6thrust24THRUST_300001_SM_1000_NS6detail15normal_iteratorINSD_10device_ptrIiEEEEPiyS9_ii15square_functionIiEEEvT0_T1_T2_T3_T4_T6_E12temp_storage;
	add.s32 	%r365, %r364, %r363;
	st.shared.u32 	[%r365+8], %r472;
$L__BB6_26:
	bar.sync 	0;
	setp.ne.s32 	%p42, %r2, 0;
	@%p42 bra 	$L__BB6_49;
	setp.gt.u64 	%p43, %rd19, 32;
	ld.shared.u32 	%r366, [_ZZN3cub18CUB_300001_SM_10006detail6reduce28DeviceReduceSingleTileKernelINS2_10policy_hubIiyN4cuda3std3__44plusIiEEE10Policy1000EN6thrust24THRUST_300001_SM_1000_NS6detail15normal_iteratorINSD_10device_ptrIiEEEEPiyS9_ii15square_functionIiEEEvT0_T1_T2_T3_T4_T6_E12temp_storage+12];
	selp.b32 	%r367, %r366, 0, %p43;
	add.s32 	%r368, %r367, %r472;
	setp.gt.u64 	%p44, %rd19, 64;
	ld.shared.u32 	%r369, [_ZZN3cub18CUB_300001_SM_10006detail6reduce28DeviceReduceSingleTileKernelINS2_10policy_hubIiyN4cuda3std3__44plusIiEEE10Policy1000EN6thrust24THRUST_300001_SM_1000_NS6detail15normal_iteratorINSD_10device_ptrIiEEEEPiyS9_ii15square_functionIiEEEvT0_T1_T2_T3_T4_T6_E12temp_storage+16];
	selp.b32 	%r370, %r369, 0, %p44;
	add.s32 	%r371, %r368, %r370;
	setp.gt.u64 	%p45, %rd19, 96;
	ld.shared.u32 	%r372, [_ZZN3cub18CUB_300001_SM_10006detail6reduce28DeviceReduceSingleTileKernelINS2_10policy_hubIiyN4cuda3std3__44plusIiEEE10Policy1000EN6thrust24THRUST_300001_SM_1000_NS6detail15normal_iteratorINSD_10device_ptrIiEEEEPiyS9_ii15square_functionIiEEEvT0_T1_T2_T3_T4_T6_E12temp_storage+20];
	selp.b32 	%r373, %r372, 0, %p45;
	add.s32 	%r374, %r371, %r373;
	setp.gt.u64 	%p46, %rd19, 128;
	ld.shared.u32 	%r375, [_ZZN3cub18CUB_300001_SM_10006detail6reduce28DeviceReduceSingleTileKernelINS2_10policy_hubIiyN4cuda3std3__44plusIiEEE10Policy1000EN6thrust24THRUST_300001_SM_1000_NS6detail15normal_iteratorINSD_10device_ptrIiEEEEPiyS9_ii15square_functionIiEEEvT0_T1_T2_T3_T4_T6_E12temp_storage+24];
	selp.b32 	%r376, %r375, 0, %p46;
	add.s32 	%r377, %r374, %r376;
	setp.gt.u64 	%p47, %rd19, 160;
	ld.shared.u32 	%r378, [_ZZN3cub18CUB_300001_SM_10006detail6reduce28DeviceReduceSingleTileKernelINS2_10policy_hubIiyN4cuda3std3__44plusIiEEE10Policy1000EN6thrust24THRUST_300001_SM_1000_NS6detail15normal_iteratorINSD_10device_ptrIiEEEEPiyS9_ii15square_functionIiEEEvT0_T1_T2_T3_T4_T6_E12temp_storage+28];
	selp.b32 	%r379, %r378, 0, %p47;
	add.s32 	%r380, %r377, %r379;
	setp.gt.u64 	%p48, %rd19, 192;
	ld.shared.u32 	%r381, [_ZZN3cub18CUB_300001_SM_10006detail6reduce28DeviceReduceSingleTileKernelINS2_10policy_hubIiyN4cuda3std3__44plusIiEEE10Policy1000EN6thrust24THRUST_300001_SM_1000_NS6detail15normal_iteratorINSD_10device_ptrIiEEEEPiyS9_ii15square_functionIiEEEvT0_T1_T2_T3_T4_T6_E12temp_storage+32];
	selp.b32 	%r382, %r381, 0, %p48;
	add.s32 	%r383, %r380, %r382;
	setp.gt.u64 	%p49, %rd19, 224;
	ld.shared.u32 	%r384, [_ZZN3cub18CUB_300001_SM_10006detail6reduce28DeviceReduceSingleTileKernelINS2_10policy_hubIiyN4cuda3std3__44plusIiEEE10Policy1000EN6thrust24THRUST_300001_SM_1000_NS6detail15normal_iteratorINSD_10device_ptrIiEEEEPiyS9_ii15square_functionIiEEEvT0_T1_T2_T3_T4_T6_E12temp_storage+36];
	selp.b32 	%r385, %r384, 0, %p49;
	add.s32 	%r472, %r383, %r385;
	bra.uni 	$L__BB6_49;
$L__BB6_28:
	mov.u32 	%r43, %tid.x;
	cvt.u64.u32 	%rd6, %r43;
	mul.wide.u32 	%rd22, %r43, 4;
	add.s64 	%rd7, %rd2, %rd22;
	ld.global.u32 	%r82, [%rd7];
	mul.lo.s32 	%r83, %r82, %r82;
	ld.global.u32 	%r84, [%rd7+1024];
	ld.global.u32 	%r85, [%rd7+2048];
	ld.global.u32 	%r86, [%rd7+3072];
	ld.global.u32 	%r87, [%rd7+4096];
	ld.global.u32 	%r88, [%rd7+5120];
	ld.global.u32 	%r89, [%rd7+6144];
	ld.global.u32 	%r90, [%rd7+7168];
	ld.global.u32 	%r91, [%rd7+8192];
	ld.global.u32 	%r92, [%rd7+9216];
	ld.global.u32 	%r93, [%rd7+10240];
	ld.global.u32 	%r94, [%rd7+11264];
	ld.global.u32 	%r95, [%rd7+12288];
	ld.global.u32 	%r96, [%rd7+13312];
	ld.global.u32 	%r97, [%rd7+14336];
	ld.global.u32 	%r98, [%rd7+15360];
	mad.lo.s32 	%r99, %r84, %r84, %r83;
	mad.lo.s32 	%r100, %r85, %r85, %r99;
	mad.lo.s32 	%r101, %r86, %r86, %r100;
	mad.lo.s32 	%r102, %r87, %r87, %r101;
	mad.lo.s32 	%r103, %r88, %r88, %r102;
	mad.lo.s32 	%r104, %r89, %r89, %r103;
	mad.lo.s32 	%r105, %r90, %r90, %r104;
	mad.lo.s32 	%r106, %r91, %r91, %r105;
	mad.lo.s32 	%r107, %r92, %r92, %r106;
	mad.lo.s32 	%r108, %r93, %r93, %r107;
	mad.lo.s32 	%r109, %r94, %r94, %r108;
	mad.lo.s32 	%r110, %r95, %r95, %r109;
	mad.lo.s32 	%r111, %r96, %r96, %r110;
	mad.lo.s32 	%r112, %r97, %r97, %r111;
	mad.lo.s32 	%r471, %r98, %r98, %r112;
	add.s64 	%rd8, %rd19, -4096;
	setp.lt.u64 	%p3, %rd8, 4096;
	mov.b64 	%rd53, 4096;
	@%p3 bra 	$L__BB6_32;
	mov.b64 	%rd53, 4096;
$L__BB6_30:
	shl.b64 	%rd24, %rd53, 2;
	add.s64 	%rd25, %rd7, %rd24;
	ld.global.u32 	%r113, [%rd25];
	ld.global.u32 	%r114, [%rd25+1024];
	ld.global.u32 	%r115, [%rd25+2048];
	ld.global.u32 	%r116, [%rd25+3072];
	ld.global.u32 	%r117, [%rd25+4096];
	ld.global.u32 	%r118, [%rd25+5120];
	ld.global.u32 	%r119, [%rd25+6144];
	ld.global.u32 	%r120, [%rd25+7168];
	ld.global.u32 	%r121, [%rd25+8192];
	ld.global.u32 	%r122, [%rd25+9216];
	ld.global.u32 	%r123, [%rd25+10240];
	ld.global.u32 	%r124, [%rd25+11264];
	ld.global.u32 	%r125, [%rd25+12288];
	ld.global.u32 	%r126, [%rd25+13312];
	ld.global.u32 	%r127, [%rd25+14336];
	ld.global.u32 	%r128, [%rd25+15360];
	mad.lo.s32 	%r129, %r113, %r113, %r471;
	mad.lo.s32 	%r130, %r114, %r114, %r129;
	mad.lo.s32 	%r131, %r115, %r115, %r130;
	mad.lo.s32 	%r132, %r116, %r116, %r131;
	mad.lo.s32 	%r133, %r117, %r117, %r132;
	mad.lo.s32 	%r134, %r118, %r118, %r133;
	mad.lo.s32 	%r135, %r119, %r119, %r134;
	mad.lo.s32 	%r136, %r120, %r120, %r135;
	mad.lo.s32 	%r137, %r121, %r121, %r136;
	mad.lo.s32 	%r138, %r122, %r122, %r137;
	mad.lo.s32 	%r139, %r123, %r123, %r138;
	mad.lo.s32 	%r140, %r124, %r124, %r139;
	mad.lo.s32 	%r141, %r125, %r125, %r140;
	mad.lo.s32 	%r142, %r126, %r126, %r141;
	mad.lo.s32 	%r143, %r127, %r127, %r142;
	mad.lo.s32 	%r471, %r128, %r128, %r143;
	sub.s64 	%rd26, %rd19, %rd53;
	setp.lt.u64 	%p4, %rd26, 4096;
	@%p4 bra 	$L__BB6_45;
	add.s64 	%rd53, %rd53, 4096;
	setp.le.u64 	%p5, %rd53, %rd8;
	@%p5 bra 	$L__BB6_30;
$L__BB6_32:
	setp.le.u64 	%p6, %rd19, %rd53;
	cvt.u32.u64 	%r144, %rd53;
	cvt.u32.u64 	%r145, %rd19;
	sub.s32 	%r146, %r145, %r144;
	setp.ge.s32 	%p7, %r43, %r146;
	or.pred  	%p8, %p6, %p7;
	@%p8 bra 	$L__BB6_45;
	not.b32 	%r150, %r43;
	add.s32 	%r151, %r150, %r145;
	sub.s32 	%r153, %r151, %r144;
	shr.u32 	%r154, %r153, 8;
	add.s32 	%r48, %r154, 1;
	and.b32  	%r49, %r48, 15;
	setp.lt.u32 	%p9, %r153, 3840;
	mov.u32 	%r461, %r43;
	@%p9 bra 	$L__BB6_36;
	and.b32  	%r155, %r48, 33554416;
	neg.s32 	%r457, %r155;
	add.s64 	%rd27, %rd53, %rd6;
	shl.b64 	%rd28, %rd27, 2;
	add.s64 	%rd29, %rd28, %rd2;
	add.s64 	%rd54, %rd29, 8192;
	mov.u32 	%r461, %r43;
$L__BB6_35:
	.pragma "nounroll";
	ld.global.u32 	%r156, [%rd54+-8192];
	mad.lo.s32 	%r157, %r156, %r156, %r471;
	ld.global.u32 	%r158, [%rd54+-7168];
	mad.lo.s32 	%r159, %r158, %r158, %r157;
	ld.global.u32 	%r160, [%rd54+-6144];
	mad.lo.s32 	%r161, %r160, %r160, %r159;
	ld.global.u32 	%r162, [%rd54+-5120];
	mad.lo.s32 	%r163, %r162, %r162, %r161;
	ld.global.u32 	%r164, [%rd54+-4096];
	mad.lo.s32 	%r165, %r164, %r164, %r163;
	ld.global.u32 	%r166, [%rd54+-3072];
	mad.lo.s32 	%r167, %r166, %r166, %r165;
	ld.global.u32 	%r168, [%rd54+-2048];
	mad.lo.s32 	%r169, %r168, %r168, %r167;
	ld.global.u32 	%r170, [%rd54+-1024];
	mad.lo.s32 	%r171, %r170, %r170, %r169;
	ld.global.u32 	%r172, [%rd54];
	mad.lo.s32 	%r173, %r172, %r172, %r171;
	ld.global.u32 	%r174, [%rd54+1024];
	mad.lo.s32 	%r175, %r174, %r174, %r173;
	ld.global.u32 	%r176, [%rd54+2048];
	mad.lo.s32 	%r177, %r176, %r176, %r175;
	ld.global.u32 	%r178, [%rd54+3072];
	mad.lo.s32 	%r179, %r178, %r178, %r177;
	ld.global.u32 	%r180, [%rd54+4096];
	mad.lo.s32 	%r181, %r180, %r180, %r179;
	ld.global.u32 	%r182, [%rd54+5120];
	mad.lo.s32 	%r183, %r182, %r182, %r181;
	ld.global.u32 	%r184, [%rd54+6144];
	mad.lo.s32 	%r185, %r184, %r184, %r183;
	ld.global.u32 	%r186, [%rd54+7168];
	mad.lo.s32 	%r471, %r186, %r186, %r185;
	add.s32 	%r461, %r461, 4096;
	add.s32 	%r457, %r457, 16;
	add.s64 	%rd54, %rd54, 16384;
	setp.ne.s32 	%p10, %r457, 0;
	@%p10 bra 	$L__BB6_35;
$L__BB6_36:
	setp.eq.s32 	%p11, %r49, 0;
	@%p11 bra 	$L__BB6_45;
	and.b32  	%r60, %r48, 7;
	setp.lt.u32 	%p12, %r49, 8;
	@%p12 bra 	$L__BB6_39;
	cvt.u64.u32 	%rd30, %r461;
	add.s64 	%rd31, %rd53, %rd30;
	shl.b64 	%rd32, %rd31, 2;
	add.s64 	%rd33, %rd2, %rd32;
	ld.global.u32 	%r188, [%rd33];
	mad.lo.s32 	%r189, %r188, %r188, %r471;
	ld.global.u32 	%r190, [%rd33+1024];
	mad.lo.s32 	%r191, %r190, %r190, %r189;
	ld.global.u32 	%r192, [%rd33+2048];
	mad.lo.s32 	%r193, %r192, %r192, %r191;
	ld.global.u32 	%r194, [%rd33+3072];
	mad.lo.s32 	%r195, %r194, %r194, %r193;
	ld.global.u32 	%r196, [%rd33+4096];
	mad.lo.s32 	%r197, %r196, %r196, %r195;
	ld.global.u32 	%r198, [%rd33+5120];
	mad.lo.s32 	%r199, %r198, %r198, %r197;
	ld.global.u32 	%r200, [%rd33+6144];
	mad.lo.s32 	%r201, %r200, %r200, %r199;
	ld.global.u32 	%r202, [%rd33+7168];
	mad.lo.s32 	%r471, %r202, %r202, %r201;
	add.s32 	%r461, %r461, 2048;
$L__BB6_39:
	setp.eq.s32 	%p13, %r60, 0;
	@%p13 bra 	$L__BB6_45;
	and.b32  	%r66, %r48, 3;
	setp.lt.u32 	%p14, %r60, 4;
	@%p14 bra 	$L__BB6_42;
	cvt.u64.u32 	%rd34, %r461;
	add.s64 	%rd35, %rd53, %rd34;
	shl.b64 	%rd36, %rd35, 2;
	add.s64 	%rd37, %rd2, %rd36;
	ld.global.u32 	%r204, [%rd37];
	mad.lo.s32 	%r205, %r204, %r204, %r471;
	ld.global.u32 	%r206, [%rd37+1024];
	mad.lo.s32 	%r207, %r206, %r206, %r205;
	ld.global.u32 	%r208, [%rd37+2048];
	mad.lo.s32 	%r209, %r208, %r208, %r207;
	ld.global.u32 	%r210, [%rd37+3072];
	mad.lo.s32 	%r471, %r210, %r210, %r209;
	add.s32 	%r461, %r461, 1024;
$L__BB6_42:
	setp.eq.s32 	%p15, %r66, 0;
	@%p15 bra 	$L__BB6_45;
	cvt.u64.u32 	%rd38, %r461;
	add.s64 	%rd39, %rd53, %rd38;
	shl.b64 	%rd40, %rd39, 2;
	add.s64 	%rd55, %rd2, %rd40;
	neg.s32 	%r469, %r66;
$L__BB6_44:
	.pragma "nounroll";
	ld.global.u32 	%r211, [%rd55];
	mad.lo.s32 	%r471, %r211, %r211, %r471;
	add.s64 	%rd55, %rd55, 1024;
	add.s32 	%r469, %r469, 1;
	setp.ne.s32 	%p16, %r469, 0;
	@%p16 bra 	$L__BB6_44;
$L__BB6_45:
	// begin inline asm
	mov.u32 %r212, %laneid;
	// end inline asm
	mov.b32 	%r215, 1;
	mov.b32 	%r236, 31;
	mov.b32 	%r237, -1;
	// begin inline asm
	shfl.sync.down.b32 %r213, %r471, %r215, %r236, %r237;
	// end inline asm
	setp.gt.s32 	%p17, %r212, 30;
	selp.b32 	%r238, 0, %r213, %p17;
	add.s32 	%r219, %r238, %r471;
	mov.b32 	%r220, 2;
	// begin inline asm
	shfl.sync.down.b32 %r218, %r219, %r220, %r236, %r237;
	// end inline asm
	setp.gt.s32 	%p18, %r212, 29;
	selp.b32 	%r239, 0, %r218, %p18;
	add.s32 	%r224, %r219, %r239;
	mov.b32 	%r225, 4;
	// begin inline asm
	shfl.sync.down.b32 %r223, %r224, %r225, %r236, %r237;
	// end inline asm
	setp.gt.s32 	%p19, %r212, 27;
	selp.b32 	%r240, 0, %r223, %p19;
	add.s32 	%r229, %r224, %r240;
	mov.b32 	%r230, 8;
	// begin inline asm
	shfl.sync.down.b32 %r228, %r229, %r230, %r236, %r237;
	// end inline asm
	setp.gt.s32 	%p20, %r212, 23;
	selp.b32 	%r241, 0, %r228, %p20;
	add.s32 	%r234, %r229, %r241;
	mov.b32 	%r235, 16;
	// begin inline asm
	shfl.sync.down.b32 %r233, %r234, %r235, %r236, %r237;
	// end inline asm
	setp.gt.s32 	%p21, %r212, 15;
	selp.b32 	%r242, 0, %r233, %p21;
	add.s32 	%r472, %r234, %r242;
	setp.ne.s32 	%p22, %r212, 0;
	@%p22 bra 	$L__BB6_47;
	shr.u32 	%r243, %r43, 3;
	and.b32  	%r244, %r243, 124;
	mov.u32 	%r245, _ZZN3cub18CUB_300001_SM_10006detail6reduce28DeviceReduceSingleTileKernelINS2_10policy_hubIiyN4cuda3std3__44plusIiEEE10Policy1000EN6thrust24THRUST_300001_SM_1000_NS6detail15normal_iteratorINSD_10device_ptrIiEEEEPiyS9_ii15square_functionIiEEEvT0_T1_T2_T3_T4_T6_E12temp_storage;
	add.s32 	%r246, %r245, %r244;
	st.shared.u32 	[%r246+8], %r472;
$L__BB6_47:
	bar.sync 	0;
	setp.ne.s32 	%p23, %r43, 0;
	@%p23 bra 	$L__BB6_49;
	ld.shared.u32 	%r247, [_ZZN3cub18CUB_300001_SM_10006detail6reduce28DeviceReduceSingleTileKernelINS2_10policy_hubIiyN4cuda3std3__44plusIiEEE10Policy1000EN6thrust24THRUST_300001_SM_1000_NS6detail15normal_iteratorINSD_10device_ptrIiEEEEPiyS9_ii15square_functionIiEEEvT0_T1_T2_T3_T4_T6_E12temp_storage+12];
	add.s32 	%r248, %r247, %r472;
	ld.shared.u32 	%r249, [_ZZN3cub18CUB_300001_SM_10006detail6reduce28DeviceReduceSingleTileKernelINS2_10policy_hubIiyN4cuda3std3__44plusIiEEE10Policy1000EN6thrust24THRUST_300001_SM_1000_NS6detail15normal_iteratorINSD_10device_ptrIiEEEEPiyS9_ii15square_functionIiEEEvT0_T1_T2_T3_T4_T6_E12temp_storage+16];
	add.s32 	%r250, %r248, %r249;
	ld.shared.u32 	%r251, [_ZZN3cub18CUB_300001_SM_10006detail6reduce28DeviceReduceSingleTileKernelINS2_10policy_hubIiyN4cuda3std3__44plusIiEEE10Policy1000EN6thrust24THRUST_300001_SM_1000_NS6detail15normal_iteratorINSD_10device_ptrIiEEEEPiyS9_ii15square_functionIiEEEvT0_T1_T2_T3_T4_T6_E12temp_storage+20];
	add.s32 	%r252, %r250, %r251;
	ld.shared.u32 	%r253, [_ZZN3cub18CUB_300001_SM_10006detail6reduce28DeviceReduceSingleTileKernelINS2_10policy_hubIiyN4cuda3std3__44plusIiEEE10Policy1000EN6thrust24THRUST_300001_SM_1000_NS6detail15normal_iteratorINSD_10device_ptrIiEEEEPiyS9_ii15square_functionIiEEEvT0_T1_T2_T3_T4_T6_E12temp_storage+24];
	add.s32 	%r254, %r252, %r253;
	ld.shared.u32 	%r255, [_ZZN3cub18CUB_300001_SM_10006detail6reduce28DeviceReduceSingleTileKernelINS2_10policy_hubIiyN4cuda3std3__44plusIiEEE10Policy1000EN6thrust24THRUST_300001_SM_1000_NS6detail15normal_iteratorINSD_10device_ptrIiEEEEPiyS9_ii15square_functionIiEEEvT0_T1_T2_T3_T4_T6_E12temp_storage+28];
	add.s32 	%r256, %r254, %r255;
	ld.shared.u32 	%r257, [_ZZN3cub18CUB_300001_SM_10006detail6reduce28DeviceReduceSingleTileKernelINS2_10policy_hubIiyN4cuda3std3__44plusIiEEE10Policy1000EN6thrust24THRUST_300001_SM_1000_NS6detail15normal_iteratorINSD_10device_ptrIiEEEEPiyS9_ii15square_functionIiEEEvT0_T1_T2_T3_T4_T6_E12temp_storage+32];
	add.s32 	%r258, %r256, %r257;
	ld.shared.u32 	%r259, [_ZZN3cub18CUB_300001_SM_10006detail6reduce28DeviceReduceSingleTileKernelINS2_10policy_hubIiyN4cuda3std3__44plusIiEEE10Policy1000EN6thrust24THRUST_300001_SM_1000_NS6detail15normal_iteratorINSD_10device_ptrIiEEEEPiyS9_ii15square_functionIiEEEvT0_T1_T2_T3_T4_T6_E12temp_storage+36];
	add.s32 	%r472, %r258, %r259;
$L__BB6_49:
	mov.u32 	%r434, %tid.x;
	setp.ne.s32 	%p57, %r434, 0;
	@%p57 bra 	$L__BB6_51;
	add.s32 	%r435, %r472, %r81;
	st.global.u32 	[%rd1], %r435;
$L__BB6_51:
	ret;

}
	// .globl	_ZN3cub18CUB_300001_SM_10006detail6reduce18DeviceReduceKernelINS2_10policy_hubIiyN4cuda3std3__44plusIiEEE10Policy1000EN6thrust24THRUST_300001_SM_1000_NS6detail15normal_iteratorINSD_10device_ptrIiEEEEyS9_i15square_functionIiEEEvT0_PT3_T1_NS0_13GridEvenShareISO_EET2_T4_
.visible .entry _ZN3cub18CUB_300001_SM_10006detail6reduce18DeviceReduceKernelINS2_10policy_hubIiyN4cuda3std3__44plusIiEEE10Policy1000EN6thrust24THRUST_300001_SM_1000_NS6detail15normal_iteratorINSD_10device_ptrIiEEEEyS9_i15square_functionIiEEEvT0_PT3_T1_NS0_13GridEvenShareISO_EET2_T4_(
	.param .align 8 .b8 _ZN3cub18CUB_300001_SM_10006detail6reduce18DeviceReduceKernelINS2_10policy_hubIiyN4cuda3std3__44plusIiEEE10Policy1000EN6thrust24THRUST_300001_SM_1000_NS6detail15normal_iteratorINSD_10device_ptrIiEEEEyS9_i15square_functionIiEEEvT0_PT3_T1_NS0_13GridEvenShareISO_EET2_T4__param_0[8],
	.param .u64 .ptr .align 1 _ZN3cub18CUB_300001_SM_10006detail6reduce18DeviceReduceKernelINS2_10policy_hubIiyN4cuda3std3__44plusIiEEE10Policy1000EN6thrust24THRUST_300001_SM_1000_NS6detail15normal_iteratorINSD_10device_ptrIiEEEEyS9_i15square_functionIiEEEvT0_PT3_T1_NS0_13GridEvenShareISO_EET2_T4__param_1,
	.param .u64 _ZN3cub18CUB_300001_SM_10006detail6reduce18DeviceReduceKernelINS2_10policy_hubIiyN4cuda3std3__44plusIiEEE10Policy1000EN6thrust24THRUST_300001_SM_1000_NS6detail15normal_iteratorINSD_10device_ptrIiEEEEyS9_i15square_functionIiEEEvT0_PT3_T1_NS0_13GridEvenShareISO_EET2_T4__param_2,
	.param .align 8 .b8 _ZN3cub18CUB_300001_SM_10006detail6reduce18DeviceReduceKernelINS2_10policy_hubIiyN4cuda3std3__44plusIiEEE10Policy1000EN6thrust24THRUST_300001_SM_1000_NS6detail15normal_iteratorINSD_10device_ptrIiEEEEyS9_i15square_functionIiEEEvT0_PT3_T1_NS0_13GridEvenShareISO_EET2_T4__param_3[72],
	.param .align 1 .b8 _ZN3cub18CUB_300001_SM_10006detail6reduce18DeviceReduceKernelINS2_10policy_hubIiyN4cuda3std3__44plusIiEEE10Policy1000EN6thrust24THRUST_300001_SM_1000_NS6detail15normal_iteratorINSD_10device_ptrIiEEEEyS9_i15square_functionIiEEEvT0_PT3_T1_NS0_13GridEvenShareISO_EET2_T4__param_4[1],
	.param .align 1 .b8 _ZN3cub18CUB_300001_SM_10006detail6reduce18DeviceReduceKernelINS2_10policy_hubIiyN4cuda3std3__44plusIiEEE10Policy1000EN6thrust24THRUST_300001_SM_1000_NS6detail15normal_iteratorINSD_10device_ptrIiEEEEyS9_i15square_functionIiEEEvT0_PT3_T1_NS0_13GridEvenShareISO_EET2_T4__param_5[1]
)
.maxntid 256
{
	.reg .pred 	%p<57>;
	.reg .b16 	%rs<4>;
	.reg .b32 	%r<503>;
	.reg .b64 	%rd<74>;
	// demoted variable
	.shared .align 4 .b8 _ZZN3cub18CUB_300001_SM_10006detail6reduce18DeviceReduceKernelINS2_10policy_hubIiyN4cuda3std3__44plusIiEEE10Policy1000EN6thrust24THRUST_300001_SM_1000_NS6detail15normal_iteratorINSD_10device_ptrIiEEEEyS9_i15square_functionIiEEEvT0_PT3_T1_NS0_13GridEvenShareISO_EET2_T4_E12temp_storage[44];
	ld.param.u64 	%rd1, [_ZN3cub18CUB_300001_SM_10006detail6reduce18DeviceReduceKernelINS2_10policy_hubIiyN4cuda3std3__44plusIiEEE10Policy1000EN6thrust24THRUST_300001_SM_1000_NS6detail15normal_iteratorINSD_10device_ptrIiEEEEyS9_i15square_functionIiEEEvT0_PT3_T1_NS0_13GridEvenShareISO_EET2_T4__param_3+32];
	ld.param.u32 	%r1, [_ZN3cub18CUB_300001_SM_10006detail6reduce18DeviceReduceKernelINS2_10policy_hubIiyN4cuda3std3__44plusIiEEE10Policy1000EN6thrust24THRUST_300001_SM_1000_NS6detail15normal_iteratorINSD_10device_ptrIiEEEEyS9_i15square_functionIiEEEvT0_PT3_T1_NS0_13GridEvenShareISO_EET2_T4__param_3+40];
	ld.param.u64 	%rd25, [_ZN3cub18CUB_300001_SM_10006detail6reduce18DeviceReduceKernelINS2_10policy_hubIiyN4cuda3std3__44plusIiEEE10Policy1000EN6thrust24THRUST_300001_SM_1000_NS6detail15normal_iteratorINSD_10device_ptrIiEEEEyS9_i15square_functionIiEEEvT0_PT3_T1_NS0_13GridEvenShareISO_EET2_T4__param_0];
	ld.param.u64 	%rd24, [_ZN3cub18CUB_300001_SM_10006detail6reduce18DeviceReduceKernelINS2_10policy_hubIiyN4cuda3std3__44plusIiEEE10Policy1000EN6thrust24THRUST_300001_SM_1000_NS6detail15normal_iteratorINSD_10device_ptrIiEEEEyS9_i15square_functionIiEEEvT0_PT3_T1_NS0_13GridEvenShareISO_EET2_T4__param_1];
	cvta.to.global.u64 	%rd2, %rd25;
	mov.u32 	%r2, %ctaid.x;
	shl.b32 	%r88, %r1, 12;
	cvt.s64.s32 	%rd3, %r88;
	shl.b32 	%r89, %r2, 12;
	cvt.u64.u32 	%rd4, %r89;
	sub.s64 	%rd5, %rd1, %rd4;
	setp.gt.u64 	%p1, %rd5, 4095;
	@%p1 bra 	$L__BB7_25;
	cvt.u32.u64 	%r287, %rd4;
	cvt.u32.u64 	%r3, %rd1;
	sub.s32 	%r4, %r3, %r287;
	mov.u32 	%r5, %tid.x;
	setp.ge.s32 	%p23, %r5, %r4;
	mov.b32 	%r483, 0;
	mov.u32 	%r472, %r5;
	@%p23 bra 	$L__BB7_3;
	add.s32 	%r289, %r287, %r5;
	mul.wide.u32 	%rd48, %r289, 4;
	add.s64 	%rd49, %rd2, %rd48;
	ld.global.u32 	%r290, [%rd49];
	mul.lo.s32 	%r483, %r290, %r290;
	add.s32 	%r472, %r5, 256;
$L__BB7_3:
	setp.ge.s32 	%p24, %r472, %r4;
	@%p24 bra 	$L__BB7_16;
	not.b32 	%r293, %r472;
	add.s32 	%r294, %r293, %r3;
	sub.s32 	%r295, %r294, %r287;
	shr.u32 	%r296, %r295, 8;
	add.s32 	%r10, %r296, 1;
	and.b32  	%r11, %r10, 15;
	setp.lt.u32 	%p25, %r295, 3840;
	@%p25 bra 	$L__BB7_7;
	and.b32  	%r297, %r10, 33554416;
	neg.s32 	%r468, %r297;
	mul.wide.u32 	%rd50, %r2, 16384;
	mul.wide.u32 	%rd51, %r472, 4;
	or.b64  	%rd52, %rd50, %rd51;
	add.s64 	%rd53, %rd52, %rd2;
	add.s64 	%rd68, %rd53, 8192;
$L__BB7_6:
	.pragma "nounroll";
	ld.global.u32 	%r298, [%rd68+-8192];
	mad.lo.s32 	%r299, %r298, %r298, %r483;
	ld.global.u32 	%r300, [%rd68+-7168];
	mad.lo.s32 	%r301, %r300, %r300, %r299;
	ld.global.u32 	%r302, [%rd68+-6144];
	mad.lo.s32 	%r303, %r302, %r302, %r301;
	ld.global.u32 	%r304, [%rd68+-5120];
	mad.lo.s32 	%r305, %r304, %r304, %r303;
	ld.global.u32 	%r306, [%rd68+-4096];
	mad.lo.s32 	%r307, %r306, %r306, %r305;
	ld.global.u32 	%r308, [%rd68+-3072];
	mad.lo.s32 	%r309, %r308, %r308, %r307;
	ld.global.u32 	%r310, [%rd68+-2048];
	mad.lo.s32 	%r311, %r310, %r310, %r309;
	ld.global.u32 	%r312, [%rd68+-1024];
	mad.lo.s32 	%r313, %r312, %r312, %r311;
	ld.global.u32 	%r314, [%rd68];
	mad.lo.s32 	%r315, %r314, %r314, %r313;
	ld.global.u32 	%r316, [%rd68+1024];
	mad.lo.s32 	%r317, %r316, %r316, %r315;
	ld.global.u32 	%r318, [%rd68+2048];
	mad.lo.s32 	%r319, %r318, %r318, %r317;
	ld.global.u32 	%r320, [%rd68+3072];
	mad.lo.s32 	%r321, %r320, %r320, %r319;
	ld.global.u32 	%r322, [%rd68+4096];
	mad.lo.s32 	%r323, %r322, %r322, %r321;
	ld.global.u32 	%r324, [%rd68+5120];
	mad.lo.s32 	%r325, %r324, %r324, %r323;
	ld.global.u32 	%r326, [%rd68+6144];
	mad.lo.s32 	%r327, %r326, %r326, %r325;
	ld.global.u32 	%r328, [%rd68+7168];
	mad.lo.s32 	%r483, %r328, %r328, %r327;
	add.s32 	%r472, %r472, 4096;
	add.s32 	%r468, %r468, 16;
	add.s64 	%rd68, %rd68, 16384;
	setp.ne.s32 	%p26, %r468, 0;
	@%p26 bra 	$L__BB7_6;
$L__BB7_7:
	setp.eq.s32 	%p27, %r11, 0;
	@%p27 bra 	$L__BB7_16;
	and.b32  	%r22, %r10, 7;
	setp.lt.u32 	%p28, %r11, 8;
	@%p28 bra 	$L__BB7_10;
	cvt.s64.s32 	%rd54, %r472;
	add.s64 	%rd55, %rd54, %rd4;
	shl.b64 	%rd56, %rd55, 2;
	add.s64 	%rd57, %rd2, %rd56;
	ld.global.u32 	%r330, [%rd57];
	mad.lo.s32 	%r331, %r330, %r330, %r483;
	ld.global.u32 	%r332, [%rd57+1024];
	mad.lo.s32 	%r333, %r332, %r332, %r331;
	ld.global.u32 	%r334, [%rd57+2048];
	mad.lo.s32 	%r335, %r334, %r334, %r333;
	ld.global.u32 	%r336, [%rd57+3072];
	mad.lo.s32 	%r337, %r336, %r336, %r335;
	ld.global.u32 	%r338, [%rd57+4096];
	mad.lo.s32 	%r339, %r338, %r338, %r337;
	ld.global.u32 	%r340, [%rd57+5120];
	mad.lo.s32 	%r341, %r340, %r340, %r339;
	ld.global.u32 	%r342, [%rd57+6144];
	mad.lo.s32 	%r343, %r342, %r342, %r341;
	ld.global.u32 	%r344, [%rd57+7168];
	mad.lo.s32 	%r483, %r344, %r344, %r343;
	add.s32 	%r472, %r472, 2048;
$L__BB7_10:
	setp.eq.s32 	%p29, %r22, 0;
	@%p29 bra 	$L__BB7_16;
	and.b32  	%r28, %r10, 3;
	setp.lt.u32 	%p30, %r22, 4;
	@%p30 bra 	$L__BB7_13;
	cvt.s64.s32 	%rd58, %r472;
	add.s64 	%rd59, %rd58, %rd4;
	shl.b64 	%rd60, %rd59, 2;
	add.s64 	%rd61, %rd2, %rd60;
	ld.global.u32 	%r346, [%rd61];
	mad.lo.s32 	%r347, %r346, %r346, %r483;
	ld.global.u32 	%r348, [%rd61+1024];
	mad.lo.s32 	%r349, %r348, %r348, %r347;
	ld.global.u32 	%r350, [%rd61+2048];
	mad.lo.s32 	%r351, %r350, %r350, %r349;
	ld.global.u32 	%r352, [%rd61+3072];
	mad.lo.s32 	%r483, %r352, %r352, %r351;
	add.s32 	%r472, %r472, 1024;
$L__BB7_13:
	setp.eq.s32 	%p31, %r28, 0;
	@%p31 bra 	$L__BB7_16;
	mul.wide.u32 	%rd62, %r2, 16384;
	add.s64 	%rd9, %rd2, %rd62;
	neg.s32 	%r480, %r28;
$L__BB7_15:
	.pragma "nounroll";
	mul.wide.s32 	%rd63, %r472, 4;
	add.s64 	%rd64, %rd9, %rd63;
	ld.global.u32 	%r353, [%rd64];
	mad.lo.s32 	%r483, %r353, %r353, %r483;
	add.s32 	%r472, %r472, 256;
	add.s32 	%r480, %r480, 1;
	setp.ne.s32 	%p32, %r480, 0;
	@%p32 bra 	$L__BB7_15;
$L__BB7_16:
	setp.lt.s32 	%p33, %r4, 256;
	@%p33 bra 	$L__BB7_21;
	// begin inline asm
	mov.u32 %r417, %laneid;
	// end inline asm
	mov.b32 	%r420, 1;
	mov.b32 	%r441, 31;
	mov.b32 	%r442, -1;
	// begin inline asm
	shfl.sync.down.b32 %r418, %r483, %r420, %r441, %r442;
	// end inline asm
	setp.gt.s32 	%p49, %r417, 30;
	selp.b32 	%r443, 0, %r418, %p49;
	add.s32 	%r424, %r443, %r483;
	mov.b32 	%r425, 2;
	// begin inline asm
	shfl.sync.down.b32 %r423, %r424, %r425, %r441, %r442;
	// end inline asm
	setp.gt.s32 	%p50, %r417, 29;
	selp.b32 	%r444, 0, %r423, %p50;
	add.s32 	%r429, %r424, %r444;
	mov.b32 	%r430, 4;
	// begin inline asm
	shfl.sync.down.b32 %r428, %r429, %r430, %r441, %r442;
	// end inline asm
	setp.gt.s32 	%p51, %r417, 27;
	selp.b32 	%r445, 0, %r428, %p51;
	add.s32 	%r434, %r429, %r445;
	mov.b32 	%r435, 8;
	// begin inline asm
	shfl.sync.down.b32 %r433, %r434, %r435, %r441, %r442;
	// end inline asm
	setp.gt.s32 	%p52, %r417, 23;
	selp.b32 	%r446, 0, %r433, %p52;
	add.s32 	%r439, %r434, %r446;
	mov.b32 	%r440, 16;
	// begin inline asm
	shfl.sync.down.b32 %r438, %r439, %r440, %r441, %r442;
	// end inline asm
	setp.gt.s32 	%p53, %r417, 15;
	selp.b32 	%r447, 0, %r438, %p53;
	add.s32 	%r502, %r439, %r447;
	setp.ne.s32 	%p54, %r417, 0;
	@%p54 bra 	$L__BB7_19;
	shr.u32 	%r448, %r5, 3;
	and.b32  	%r449, %r448, 124;
	mov.u32 	%r450, _ZZN3cub18CUB_300001_SM_10006detail6reduce18DeviceReduceKernelINS2_10policy_hubIiyN4cuda3std3__44plusIiEEE10Policy1000EN6thrust24THRUST_300001_SM_1000_NS6detail15normal_iteratorINSD_10device_ptrIiEEEEyS9_i15square_functionIiEEEvT0_PT3_T1_NS0_13GridEvenShareISO_EET2_T4_E12temp_storage;
	add.s32 	%r451, %r450, %r449;
	st.shared.u32 	[%r451+8], %r502;
$L__BB7_19:
	bar.sync 	0;
	setp.ne.s32 	%p55, %r5, 0;
	@%p55 bra 	$L__BB7_46;
	ld.shared.u32 	%r452, [_ZZN3cub18CUB_300001_SM_10006detail6reduce18DeviceReduceKernelINS2_10policy_hubIiyN4cuda3std3__44plusIiEEE10Policy1000EN6thrust24THRUST_300001_SM_1000_NS6detail15normal_iteratorINSD_10device_ptrIiEEEEyS9_i15square_functionIiEEEvT0_PT3_T1_NS0_13GridEvenShareISO_EET2_T4_E12temp_storage+12];
	add.s32 	%r453, %r452, %r502;
	ld.shared.u32 	%r454, [_ZZN3cub18CUB_300001_SM_10006detail6reduce18DeviceReduceKernelINS2_10policy_hubIiyN4cuda3std3__44plusIiEEE10Policy1000EN6thrust24THRUST_300001_SM_1000_NS6detail15normal_iteratorINSD_10device_ptrIiEEEEyS9_i15square_functionIiEEEvT0_PT3_T1_NS0_13GridEvenShareISO_EET2_T4_E12temp_storage+16];
	add.s32 	%r455, %r453, %r454;
	ld.shared.u32 	%r456, [_ZZN3cub18CUB_300001_SM_10006detail6reduce18DeviceReduceKernelINS2_10policy_hubIiyN4cuda3std3__44plusIiEEE10Policy1000EN6thrust24THRUST_300001_SM_1000_NS6detail15normal_iteratorINSD_10device_ptrIiEEEEyS9_i15square_functionIiEEEvT0_PT3_T1_NS0_13GridEvenShareISO_EET2_T4_E12temp_storage+20];
	add.s32 	%r457, %r455, %r456;
	ld.shared.u32 	%r458, [_ZZN3cub18CUB_300001_SM_10006detail6reduce18DeviceReduceKernelINS2_10policy_hubIiyN4cuda3std3__44plusIiEEE10Policy1000EN6thrust24THRUST_300001_SM_1000_NS6detail15normal_iteratorINSD_10device_ptrIiEEEEyS9_i15square_functionIiEEEvT0_PT3_T1_NS0_13GridEvenShareISO_EET2_T4_E12temp_storage+24];
	add.s32 	%r459, %r457, %r458;
	ld.shared.u32 	%r460, [_ZZN3cub18CUB_300001_SM_10006detail6reduce18DeviceReduceKernelINS2_10policy_hubIiyN4cuda3std3__44plusIiEEE10Policy1000EN6thrust24THRUST_300001_SM_1000_NS6detail15normal_iteratorINSD_10device_ptrIiEEEEyS9_i15square_functionIiEEEvT0_PT3_T1_NS0_13GridEvenShareISO_EET2_T4_E12temp_storage+28];
	add.s32 	%r461, %r459, %r460;
	ld.shared.u32 	%r462, [_ZZN3cub18CUB_300001_SM_10006detail6reduce18DeviceReduceKernelINS2_10policy_hubIiyN4cuda3std3__44plusIiEEE10Policy1000EN6thrust24THRUST_300001_SM_1000_NS6detail15normal_iteratorINSD_10device_ptrIiEEEEyS9_i15square_functionIiEEEvT0_PT3_T1_NS0_13GridEvenShareISO_EET2_T4_E12temp_storage+32];
	add.s32 	%r463, %r461, %r462;
	ld.shared.u32 	%r464, [_ZZN3cub18CUB_300001_SM_10006detail6reduce18DeviceReduceKernelINS2_10policy_hubIiyN4cuda3std3__44plusIiEEE10Policy1000EN6thrust24THRUST_300001_SM_1000_NS6detail15normal_iteratorINSD_10device_ptrIiEEEEyS9_i15square_functionIiEEEvT0_PT3_T1_NS0_13GridEvenShareISO_EET2_T4_E12temp_storage+36];
	add.s32 	%r502, %r463, %r464;
	bra.uni 	$L__BB7_46;
$L__BB7_21:
	// begin inline asm
	mov.u32 %r354, %laneid;
	// end inline asm
	and.b32  	%r380, %r5, 992;
	add.s32 	%r381, %r380, 32;
	setp.gt.s32 	%p34, %r381, %r4;
	not.b32 	%r382, %r380;
	add.s32 	%r383, %r4, %r382;
	selp.b32 	%r378, %r383, 31, %p34;
	mov.b32 	%r357, 1;
	mov.b32 	%r379, -1;
	// begin inline asm
	shfl.sync.down.b32 %r355, %r483, %r357, %r378, %r379;
	// end inline asm
	setp.lt.s32 	%p35, %r354, %r378;
	selp.b32 	%r384, %r355, 0, %p35;
	add.s32 	%r361, %r384, %r483;
	mov.b32 	%r362, 2;
	// begin inline asm
	shfl.sync.down.b32 %r360, %r361, %r362, %r378, %r379;
	// end inline asm
	add.s32 	%r385, %r354, 2;
	setp.gt.s32 	%p36, %r385, %r378;
	selp.b32 	%r386, 0, %r360, %p36;
	add.s32 	%r366, %r361, %r386;
	mov.b32 	%r367, 4;
	// begin inline asm
	shfl.sync.down.b32 %r365, %r366, %r367, %r378, %r379;
	// end inline asm
	add.s32 	%r387, %r354, 4;
	setp.gt.s32 	%p37, %r387, %r378;
	selp.b32 	%r388, 0, %r365, %p37;
	add.s32 	%r371, %r366, %r388;
	mov.b32 	%r372, 8;
	// begin inline asm
	shfl.sync.down.b32 %r370, %r371, %r372, %r378, %r379;
	// end inline asm
	add.s32 	%r389, %r354, 8;
	setp.gt.s32 	%p38, %r389, %r378;
	selp.b32 	%r390, 0, %r370, %p38;
	add.s32 	%r376, %r371, %r390;
	mov.b32 	%r377, 16;
	// begin inline asm
	shfl.sync.down.b32 %r375, %r376, %r377, %r378, %r379;
	// end inline asm
	add.s32 	%r391, %r354, 16;
	setp.gt.s32 	%p39, %r391, %r378;
	selp.b32 	%r392, 0, %r375, %p39;
	add.s32 	%r502, %r376, %r392;
	setp.ne.s32 	%p40, %r354, 0;
	@%p40 bra 	$L__BB7_23;
	shr.u32 	%r393, %r5, 3;
	and.b32  	%r394, %r393, 124;
	mov.u32 	%r395, _ZZN3cub18CUB_300001_SM_10006detail6reduce18DeviceReduceKernelINS2_10policy_hubIiyN4cuda3std3__44plusIiEEE10Policy1000EN6thrust24THRUST_300001_SM_1000_NS6detail15normal_iteratorINSD_10device_ptrIiEEEEyS9_i15square_functionIiEEEvT0_PT3_T1_NS0_13GridEvenShareISO_EET2_T4_E12temp_storage;
	add.s32 	%r396, %r395, %r394;
	st.shared.u32 	[%r396+8], %r502;
$L__BB7_23:
	bar.sync 	0;
	setp.ne.s32 	%p41, %r5, 0;
	@%p41 bra 	$L__BB7_46;
	setp.gt.s32 	%p42, %r4, 32;
	ld.shared.u32 	%r397, [_ZZN3cub18CUB_300001_SM_10006detail6reduce18DeviceReduceKernelINS2_10policy_hubIiyN4cuda3std3__44plusIiEEE10Policy1000EN6thrust24THRUST_300001_SM_1000_NS6detail15normal_iteratorINSD_10device_ptrIiEEEEyS9_i15square_functionIiEEEvT0_PT3_T1_NS0_13GridEvenShareISO_EET2_T4_E12temp_storage+12];
	selp.b32 	%r398, %r397, 0, %p42;
	add.s32 	%r399, %r398, %r502;
	setp.gt.s32 	%p43, %r4, 64;
	ld.shared.u32 	%r400, [_ZZN3cub18CUB_300001_SM_10006detail6reduce18DeviceReduceKernelINS2_10policy_hubIiyN4cuda3std3__44plusIiEEE10Policy1000EN6thrust24THRUST_300001_SM_1000_NS6detail15normal_iteratorINSD_10device_ptrIiEEEEyS9_i15square_functionIiEEEvT0_PT3_T1_NS0_13GridEvenShareISO_EET2_T4_E12temp_storage+16];
	selp.b32 	%r401, %r400, 0, %p43;
	add.s32 	%r402, %r399, %r401;
	setp.gt.s32 	%p44, %r4, 96;
	ld.shared.u32 	%r403, [_ZZN3cub18CUB_300001_SM_10006detail6reduce18DeviceReduceKernelINS2_10policy_hubIiyN4cuda3std3__44plusIiEEE10Policy1000EN6thrust24THRUST_300001_SM_1000_NS6detail15normal_iteratorINSD_10device_ptrIiEEEEyS9_i15square_functionIiEEEvT0_PT3_T1_NS0_13GridEvenShareISO_EET2_T4_E12temp_storage+20];
	selp.b32 	%r404, %r403, 0, %p44;
	add.s32 	%r405, %r402, %r404;
	setp.gt.s32 	%p45, %r4, 128;
	ld.shared.u32 	%r406, [_ZZN3cub18CUB_300001_SM_10006detail6reduce18DeviceReduceKernelINS2_10policy_hubIiyN4cuda3std3__44plusIiEEE10Policy1000EN6thrust24THRUST_300001_SM_1000_NS6detail15normal_iteratorINSD_10device_ptrIiEEEEyS9_i15square_functionIiEEEvT0_PT3_T1_NS0_13GridEvenShareISO_EET2_T4_E12temp_storage+24];
	selp.b32 	%r407, %r406, 0, %p45;
	add.s32 	%r408, %r405, %r407;
	setp.gt.s32 	%p46, %r4, 160;
	ld.shared.u32 	%r409, [_ZZN3cub18CUB_300001_SM_10006detail6reduce18DeviceReduceKernelINS2_10policy_hubIiyN4cuda3std3__44plusIiEEE10Policy1000EN6thrust24THRUST_300001_SM_1000_NS6detail15normal_iteratorINSD_10device_ptrIiEEEEyS9_i15square_functionIiEEEvT0_PT3_T1_NS0_13GridEvenShareISO_EET2_T4_E12temp_storage+28];
	selp.b32 	%r410, %r409, 0, %p46;
	add.s32 	%r411, %r408, %r410;
	setp.gt.s32 	%p47, %r4, 192;
	ld.shared.u32 	%r412, [_ZZN3cub18CUB_300001_SM_10006detail6reduce18DeviceReduceKernelINS2_10policy_hubIiyN4cuda3std3__44plusIiEEE10Policy1000EN6thrust24THRUST_300001_SM_1000_NS6detail15normal_iteratorINSD_10device_ptrIiEEEEyS9_i15square_functionIiEEEvT0_PT3_T1_NS0_13GridEvenShareISO_EET2_T4_E12temp_storage+32];
	selp.b32 	%r413, %r412, 0, %p47;
	add.s32 	%r414, %r411, %r413;
	setp.gt.s32 	%p48, %r4, 224;
	ld.shared.u32 	%r415, [_ZZN3cub18CUB_300001_SM_10006detail6reduce18DeviceReduceKernelINS2_10policy_hubIiyN4cuda3std3__44plusIiEEE10Policy1000EN6thrust24THRUST_300001_SM_1000_NS6detail15normal_iteratorINSD_10device_ptrIiEEEEyS9_i15square_functionIiEEEvT0_PT3_T1_NS0_13GridEvenShareISO_EET2_T4_E12temp_storage+36];
	selp.b32 	%r416, %r415, 0, %p48;
	add.s32 	%r502, %r414, %r416;
	bra.uni 	$L__BB7_46;
$L__BB7_25:
	cvt.u32.u64 	%r90, %rd4;
	mov.u32 	%r46, %tid.x;
	add.s32 	%r91, %r46, %r90;
	mul.wide.u32 	%rd26, %r91, 4;
	add.s64 	%rd27, %rd2, %rd26;
	ld.global.u32 	%r92, [%rd27];
	mul.lo.s32 	%r93, %r92, %r92;
	ld.global.u32 	%r94, [%rd27+1024];
	ld.global.u32 	%r95, [%rd27+2048];
	ld.global.u32 	%r96, [%rd27+3072];
	ld.global.u32 	%r97, [%rd27+4096];
	ld.global.u32 	%r98, [%rd27+5120];
	ld.global.u32 	%r99, [%rd27+6144];
	ld.global.u32 	%r100, [%rd27+7168];
	ld.global.u32 	%r101, [%rd27+8192];
	ld.global.u32 	%r102, [%rd27+9216];
	ld.global.u32 	%r103, [%rd27+10240];
	ld.global.u32 	%r104, [%rd27+11264];
	ld.global.u32 	%r105, [%rd27+12288];
	ld.global.u32 	%r106, [%rd27+13312];
	ld.global.u32 	%r107, [%rd27+14336];
	ld.global.u32 	%r108, [%rd27+15360];
	mad.lo.s32 	%r109, %r94, %r94, %r93;
	mad.lo.s32 	%r110, %r95, %r95, %r109;
	mad.lo.s32 	%r111, %r96, %r96, %r110;
	mad.lo.s32 	%r112, %r97, %r97, %r111;
	mad.lo.s32 	%r113, %r98, %r98, %r112;
	mad.lo.s32 	%r114, %r99, %r99, %r113;
	mad.lo.s32 	%r115, %r100, %r100, %r114;
	mad.lo.s32 	%r116, %r101, %r101, %r115;
	mad.lo.s32 	%r117, %r102, %r102, %r116;
	mad.lo.s32 	%r118, %r103, %r103, %r117;
	mad.lo.s32 	%r119, %r104, %r104, %r118;
	mad.lo.s32 	%r120, %r105, %r105, %r119;
	mad.lo.s32 	%r121, %r106, %r106, %r120;
	mad.lo.s32 	%r122, %r107, %r107, %r121;
	mad.lo.s32 	%r501, %r108, %r108, %r122;
	setp.lt.u64 	%p2, %rd5, %rd3;
	@%p2 bra 	$L__BB7_42;
	cvt.u32.u64 	%r124, %rd3;
	cvt.u64.u32 	%rd10, %r46;
	add.s64 	%rd70, %rd4, %rd3;
	cvt.u32.u64 	%r48, %rd1;
	not.b32 	%r126, %r46;
	add.s32 	%r127, %r126, %r48;
	sub.s32 	%r128, %r127, %r124;
	sub.s32 	%r484, %r128, %r90;
	add.s64 	%rd28, %rd70, %rd10;
	shl.b64 	%rd29, %rd28, 2;
	add.s64 	%rd30, %rd29, %rd2;
	add.s64 	%rd69, %rd30, 8192;
	mov.b32 	%r485, 0;
	mov.u64 	%rd71, %rd4;
$L__BB7_27:
	add.s64 	%rd71, %rd71, %rd3;
	add.s64 	%rd31, %rd1, -4096;
	setp.gt.u64 	%p3, %rd71, %rd31;
	@%p3 bra 	$L__BB7_29;
	cvt.u32.u64 	%r129, %rd3;
	add.s64 	%rd32, %rd71, %rd10;
	shl.b64 	%rd33, %rd32, 2;
	add.s64 	%rd34, %rd2, %rd33;
	ld.global.u32 	%r130, [%rd34];
	ld.global.u32 	%r131, [%rd34+1024];
	ld.global.u32 	%r132, [%rd34+2048];
	ld.global.u32 	%r133, [%rd34+3072];
	ld.global.u32 	%r134, [%rd34+4096];
	ld.global.u32 	%r135, [%rd34+5120];
	ld.global.u32 	%r136, [%rd34+6144];
	ld.global.u32 	%r137, [%rd34+7168];
	ld.global.u32 	%r138, [%rd34+8192];
	ld.global.u32 	%r139, [%rd34+9216];
	ld.global.u32 	%r140, [%rd34+10240];
	ld.global.u32 	%r141, [%rd34+11264];
	ld.global.u32 	%r142, [%rd34+12288];
	ld.global.u32 	%r143, [%rd34+13312];
	ld.global.u32 	%r144, [%rd34+14336];
	ld.global.u32 	%r145, [%rd34+15360];
	mad.lo.s32 	%r146, %r130, %r130, %r501;
	mad.lo.s32 	%r147, %r131, %r131, %r146;
	mad.lo.s32 	%r148, %r132, %r132, %r147;
	mad.lo.s32 	%r149, %r133, %r133, %r148;
	mad.lo.s32 	%r150, %r134, %r134, %r149;
	mad.lo.s32 	%r151, %r135, %r135, %r150;
	mad.lo.s32 	%r152, %r136, %r136, %r151;
	mad.lo.s32 	%r153, %r137, %r137, %r152;
	mad.lo.s32 	%r154, %r138, %r138, %r153;
	mad.lo.s32 	%r155, %r139, %r139, %r154;
	mad.lo.s32 	%r156, %r140, %r140, %r155;
	mad.lo.s32 	%r157, %r141, %r141, %r156;
	mad.lo.s32 	%r158, %r142, %r142, %r157;
	mad.lo.s32 	%r159, %r143, %r143, %r158;
	mad.lo.s32 	%r160, %r144, %r144, %r159;
	mad.lo.s32 	%r501, %r145, %r145, %r160;
	sub.s64 	%rd35, %rd1, %rd71;
	setp.lt.u64 	%p4, %rd35, %rd3;
	add.s32 	%r485, %r485, 1;
	add.s64 	%rd70, %rd70, %rd3;
	sub.s32 	%r484, %r484, %r129;
	shl.b64 	%rd36, %rd3, 2;
	add.s64 	%rd69, %rd69, %rd36;
	@%p4 bra 	$L__BB7_42;
	bra.uni 	$L__BB7_27;
$L__BB7_29:
	setp.le.u64 	%p5, %rd1, %rd71;
	cvt.u32.u64 	%r161, %rd71;
	cvt.u32.u64 	%r162, %rd1;
	sub.s32 	%r163, %r162, %r161;
	setp.ge.s32 	%p6, %r46, %r163;
	or.pred  	%p7, %p5, %p6;
	@%p7 bra 	$L__BB7_42;
	cvt.u32.u64 	%r166, %rd3;
	cvt.u32.u64 	%r167, %rd4;
	not.b32 	%r168, %r46;
	add.s32 	%r169, %r168, %r48;
	add.s32 	%r170, %r166, %r167;
	sub.s32 	%r171, %r169, %r170;
	mul.lo.s32 	%r172, %r1, %r485;
	shl.b32 	%r173, %r172, 12;
	sub.s32 	%r174, %r171, %r173;
	shr.u32 	%r175, %r174, 8;
	add.s32 	%r56, %r175, 1;
	and.b32  	%r57, %r56, 15;
	setp.lt.u32 	%p8, %r174, 3840;
	mov.u32 	%r491, %r46;
	@%p8 bra 	$L__BB7_33;
	shr.u32 	%r176, %r484, 8;
	add.s32 	%r177, %r176, 1;
	and.b32  	%r178, %r177, 33554416;
	neg.s32 	%r487, %r178;
	mov.u32 	%r491, %r46;
$L__BB7_32:
	.pragma "nounroll";
	ld.global.u32 	%r179, [%rd69+-8192];
	mad.lo.s32 	%r180, %r179, %r179, %r501;
	ld.global.u32 	%r181, [%rd69+-7168];
	mad.lo.s32 	%r182, %r181, %r181, %r180;
	ld.global.u32 	%r183, [%rd69+-6144];
	mad.lo.s32 	%r184, %r183, %r183, %r182;
	ld.global.u32 	%r185, [%rd69+-5120];
	mad.lo.s32 	%r186, %r185, %r185, %r184;
	ld.global.u32 	%r187, [%rd69+-4096];
	mad.lo.s32 	%r188, %r187, %r187, %r186;
	ld.global.u32 	%r189, [%rd69+-3072];
	mad.lo.s32 	%r190, %r189, %r189, %r188;
	ld.global.u32 	%r191, [%rd69+-2048];
	mad.lo.s32 	%r192, %r191, %r191, %r190;
	ld.global.u32 	%r193, [%rd69+-1024];
	mad.lo.s32 	%r194, %r193, %r193, %r192;
	ld.global.u32 	%r195, [%rd69];
	mad.lo.s32 	%r196, %r195, %r195, %r194;
	ld.global.u32 	%r197, [%rd69+1024];
	mad.lo.s32 	%r198, %r197, %r197, %r196;
	ld.global.u32 	%r199, [%rd69+2048];
	mad.lo.s32 	%r200, %r199, %r199, %r198;
	ld.global.u32 	%r201, [%rd69+3072];
	mad.lo.s32 	%r202, %r201, %r201, %r200;
	ld.global.u32 	%r203, [%rd69+4096];
	mad.lo.s32 	%r204, %r203, %r203, %r202;
	ld.global.u32 	%r205, [%rd69+5120];
	mad.lo.s32 	%r206, %r205, %r205, %r204;
	ld.global.u32 	%r207, [%rd69+6144];
	mad.lo.s32 	%r208, %r207, %r207, %r206;
	ld.global.u32 	%r209, [%rd69+7168];
	mad.lo.s32 	%r501, %r209, %r209, %r208;
	add.s32 	%r491, %r491, 4096;
	add.s32 	%r487, %r487, 16;
	add.s64 	%rd69, %rd69, 16384;
	setp.ne.s32 	%p9, %r487, 0;
	@%p9 bra 	$L__BB7_32;
$L__BB7_33:
	setp.eq.s32 	%p10, %r57, 0;
	@%p10 bra 	$L__BB7_42;
	and.b32  	%r68, %r56, 7;
	setp.lt.u32 	%p11, %r57, 8;
	@%p11 bra 	$L__BB7_36;
	cvt.u64.u32 	%rd37, %r491;
	add.s64 	%rd38, %rd71, %rd37;
	shl.b64 	%rd39, %rd38, 2;
	add.s64 	%rd40, %rd2, %rd39;
	ld.global.u32 	%r211, [%rd40];
	mad.lo.s32 	%r212, %r211, %r211, %r501;
	ld.global.u32 	%r213, [%rd40+1024];
	mad.lo.s32 	%r214, %r213, %r213, %r212;
	ld.global.u32 	%r215, [%rd40+2048];
	mad.lo.s32 	%r216, %r215, %r215, %r214;
	ld.global.u32 	%r217, [%rd40+3072];
	mad.lo.s32 	%r218, %r217, %r217, %r216;
	ld.global.u32 	%r219, [%rd40+4096];
	mad.lo.s32 	%r220, %r219, %r219, %r218;
	ld.global.u32 	%r221, [%rd40+5120];
	mad.lo.s32 	%r222, %r221, %r221, %r220;
	ld.global.u32 	%r223, [%rd40+6144];
	mad.lo.s32 	%r224, %r223, %r223, %r222;
	ld.global.u32 	%r225, [%rd40+7168];
	mad.lo.s32 	%r501, %r225, %r225, %r224;
	add.s32 	%r491, %r491, 2048;
$L__BB7_36:
	setp.eq.s32 	%p12, %r68, 0;
	@%p12 bra 	$L__BB7_42;
	setp.lt.u32 	%p13, %r68, 4;
	@%p13 bra 	$L__BB7_39;
	cvt.u64.u32 	%rd41, %r491;
	add.s64 	%rd42, %rd71, %rd41;
	shl.b64 	%rd43, %rd42, 2;
	add.s64 	%rd44, %rd2, %rd43;
	ld.global.u32 	%r227, [%rd44];
	mad.lo.s32 	%r228, %r227, %r227, %r501;
	ld.global.u32 	%r229, [%rd44+1024];
	mad.lo.s32 	%r230, %r229, %r229, %r228;
	ld.global.u32 	%r231, [%rd44+2048];
	mad.lo.s32 	%r232, %r231, %r231, %r230;
	ld.global.u32 	%r233, [%rd44+3072];
	mad.lo.s32 	%r501, %r233, %r233, %r232;
	add.s32 	%r491, %r491, 1024;
$L__BB7_39:
	and.b32  	%r234, %r56, 3;
	setp.eq.s32 	%p14, %r234, 0;
	@%p14 bra 	$L__BB7_42;
	cvt.u64.u32 	%rd45, %r491;
	add.s64 	%rd46, %rd45, %rd70;
	shl.b64 	%rd47, %rd46, 2;
	add.s64 	%rd73, %rd2, %rd47;
	cvt.u16.u32 	%rs1, %r484;
	shr.u16 	%rs2, %rs1, 8;
	add.s16 	%rs3, %rs2, 1;
	cvt.u32.u16 	%r235, %rs3;
	and.b32  	%r236, %r235, 3;
	neg.s32 	%r499, %r236;
$L__BB7_41:
	.pragma "nounroll";
	ld.global.u32 	%r237, [%rd73];
	mad.lo.s32 	%r501, %r237, %r237, %r501;
	add.s64 	%rd73, %rd73, 1024;
	add.s32 	%r499, %r499, 1;
	setp.ne.s32 	%p15, %r499, 0;
	@%p15 bra 	$L__BB7_41;
$L__BB7_42:
	// begin inline asm
	mov.u32 %r238, %laneid;
	// end inline asm
	mov.b32 	%r241, 1;
	mov.b32 	%r262, 31;
	mov.b32 	%r263, -1;
	// begin inline asm
	shfl.sync.down.b32 %r239, %r501, %r241, %r262, %r263;
	// end inline asm
	setp.gt.s32 	%p16, %r238, 30;
	selp.b32 	%r264, 0, %r239, %p16;
	add.s32 	%r245, %r264, %r501;
	mov.b32 	%r246, 2;
	// begin inline asm
	shfl.sync.down.b32 %r244, %r245, %r246, %r262, %r263;
	// end inline asm
	setp.gt.s32 	%p17, %r238, 29;
	selp.b32 	%r265, 0, %r244, %p17;
	add.s32 	%r250, %r245, %r265;
	mov.b32 	%r251, 4;
	// begin inline asm
	shfl.sync.down.b32 %r249, %r250, %r251, %r262, %r263;
	// end inline asm
	setp.gt.s32 	%p18, %r238, 27;
	selp.b32 	%r266, 0, %r249, %p18;
	add.s32 	%r255, %r250, %r266;
	mov.b32 	%r256, 8;
	// begin inline asm
	shfl.sync.down.b32 %r254, %r255, %r256, %r262, %r263;
	// end inline asm
	setp.gt.s32 	%p19, %r238, 23;
	selp.b32 	%r267, 0, %r254, %p19;
	add.s32 	%r260, %r255, %r267;
	mov.b32 	%r261, 16;
	// begin inline asm
	shfl.sync.down.b32 %r259, %r260, %r261, %r262, %r263;
	// end inline asm
	setp.gt.s32 	%p20, %r238, 15;
	selp.b32 	%r268, 0, %r259, %p20;
	add.s32 	%r502, %r260, %r268;
	setp.ne.s32 	%p21, %r238, 0;
	@%p21 bra 	$L__BB7_44;
	shr.u32 	%r269, %r46, 3;
	and.b32  	%r270, %r269, 124;
	mov.u32 	%r271, _ZZN3cub18CUB_300001_SM_10006detail6reduce18DeviceReduceKernelINS2_10policy_hubIiyN4cuda3std3__44plusIiEEE10Policy1000EN6thrust24THRUST_300001_SM_1000_NS6detail15normal_iteratorINSD_10device_ptrIiEEEEyS9_i15square_functionIiEEEvT0_PT3_T1_NS0_13GridEvenShareISO_EET2_T4_E12temp_storage;
	add.s32 	%r272, %r271, %r270;
	st.shared.u32 	[%r272+8], %r502;
$L__BB7_44:
	bar.sync 	0;
	setp.ne.s32 	%p22, %r46, 0;
	@%p22 bra 	$L__BB7_46;
	ld.shared.u32 	%r273, [_ZZN3cub18CUB_300001_SM_10006detail6reduce18DeviceReduceKernelINS2_10policy_hubIiyN4cuda3std3__44plusIiEEE10Policy1000EN6thrust24THRUST_300001_SM_1000_NS6detail15normal_iteratorINSD_10device_ptrIiEEEEyS9_i15square_functionIiEEEvT0_PT3_T1_NS0_13GridEvenShareISO_EET2_T4_E12temp_storage+12];
	add.s32 	%r274, %r273, %r502;
	ld.shared.u32 	%r275, [_ZZN3cub18CUB_300001_SM_10006detail6reduce18DeviceReduceKernelINS2_10policy_hubIiyN4cuda3std3__44plusIiEEE10Policy1000EN6thrust24THRUST_300001_SM_1000_NS6detail15normal_iteratorINSD_10device_ptrIiEEEEyS9_i15square_functionIiEEEvT0_PT3_T1_NS0_13GridEvenShareISO_EET2_T4_E12temp_storage+16];
	add.s32 	%r276, %r274, %r275;
	ld.shared.u32 	%r277, [_ZZN3cub18CUB_300001_SM_10006detail6reduce18DeviceReduceKernelINS2_10policy_hubIiyN4cuda3std3__44plusIiEEE10Policy1000EN6thrust24THRUST_300001_SM_1000_NS6detail15normal_iteratorINSD_10device_ptrIiEEEEyS9_i15square_functionIiEEEvT0_PT3_T1_NS0_13GridEvenShareISO_EET2_T4_E12temp_storage+20];
	add.s32 	%r278, %r276, %r277;
	ld.shared.u32 	%r279, [_ZZN3cub18CUB_300001_SM_10006detail6reduce18DeviceReduceKernelINS2_10policy_hubIiyN4cuda3std3__44plusIiEEE10Policy1000EN6thrust24THRUST_300001_SM_1000_NS6detail15normal_iteratorINSD_10device_ptrIiEEEEyS9_i15square_functionIiEEEvT0_PT3_T1_NS0_13GridEvenShareISO_EET2_T4_E12temp_storage+24];
	add.s32 	%r280, %r278, %r279;
	ld.shared.u32 	%r281, [_ZZN3cub18CUB_300001_SM_10006detail6reduce18DeviceReduceKernelINS2_10policy_hubIiyN4cuda3std3__44plusIiEEE10Policy1000EN6thrust24THRUST_300001_SM_1000_NS6detail15normal_iteratorINSD_10device_ptrIiEEEEyS9_i15square_functionIiEEEvT0_PT3_T1_NS0_13GridEvenShareISO_EET2_T4_E12temp_storage+28];
	add.s32 	%r282, %r280, %r281;
	ld.shared.u32 	%r283, [_ZZN3cub18CUB_300001_SM_10006detail6reduce18DeviceReduceKernelINS2_10policy_hubIiyN4cuda3std3__44plusIiEEE10Policy1000EN6thrust24THRUST_300001_SM_1000_NS6detail15normal_iteratorINSD_10device_ptrIiEEEEyS9_i15square_functionIiEEEvT0_PT3_T1_NS0_13GridEvenShareISO_EET2_T4_E12temp_storage+32];
	add.s32 	%r284, %r282, %r283;
	ld.shared.u32 	%r285, [_ZZN3cub18CUB_300001_SM_10006detail6reduce18DeviceReduceKernelINS2_10policy_hubIiyN4cuda3std3__44plusIiEEE10Policy1000EN6thrust24THRUST_300001_SM_1000_NS6detail15normal_iteratorINSD_10device_ptrIiEEEEyS9_i15square_functionIiEEEvT0_PT3_T1_NS0_13GridEvenShareISO_EET2_T4_E12temp_storage+36];
	add.s32 	%r502, %r284, %r285;
$L__BB7_46:
	mov.u32 	%r465, %tid.x;
	setp.ne.s32 	%p56, %r465, 0;
	@%p56 bra 	$L__BB7_48;
	cvta.to.global.u64 	%rd65, %rd24;
	mul.wide.u32 	%rd66, %r2, 4;
	add.s64 	%rd67, %rd65, %rd66;
	st.global.u32 	[%rd67], %r502;
$L__BB7_48:
	ret;

}
	// .globl	_ZN3cub18CUB_300001_SM_10006detail6reduce28DeviceReduceSingleTileKernelINS2_10policy_hubIiyN4cuda3std3__44plusIiEEE10Policy1000EPiSC_iS9_iiNS7_10__identityEEEvT0_T1_T2_T3_T4_T6_
.visible .entry _ZN3cub18CUB_300001_SM_10006detail6reduce28DeviceReduceSingleTileKernelINS2_10policy_hubIiyN4cuda3std3__44plusIiEEE10Policy1000EPiSC_iS9_iiNS7_10__identityEEEvT0_T1_T2_T3_T4_T6_(
	.param .u64 .ptr .align 1 _ZN3cub18CUB_300001_SM_10006detail6reduce28DeviceReduceSingleTileKernelINS2_10policy_hubIiyN4cuda3std3__44plusIiEEE10Policy1000EPiSC_iS9_iiNS7_10__identityEEEvT0_T1_T2_T3_T4_T6__param_0,
	.param .u64 .ptr .align 1 _ZN3cub18CUB_300001_SM_10006detail6reduce28DeviceReduceSingleTileKernelINS2_10policy_hubIiyN4cuda3std3__44plusIiEEE10Policy1000EPiSC_iS9_iiNS7_10__identityEEEvT0_T1_T2_T3_T4_T6__param_1,
	.param .u32 _ZN3cub18CUB_300001_SM_10006detail6reduce28DeviceReduceSingleTileKernelINS2_10policy_hubIiyN4cuda3std3__44plusIiEEE10Policy1000EPiSC_iS9_iiNS7_10__identityEEEvT0_T1_T2_T3_T4_T6__param_2,
	.param .align 1 .b8 _ZN3cub18CUB_300001_SM_10006detail6reduce28DeviceReduceSingleTileKernelINS2_10policy_hubIiyN4cuda3std3__44plusIiEEE10Policy1000EPiSC_iS9_iiNS7_10__identityEEEvT0_T1_T2_T3_T4_T6__param_3[1],
	.param .u32 _ZN3cub18CUB_300001_SM_10006detail6reduce28DeviceReduceSingleTileKernelINS2_10policy_hubIiyN4cuda3std3__44plusIiEEE10Policy1000EPiSC_iS9_iiNS7_10__identityEEEvT0_T1_T2_T3_T4_T6__param_4,
	.param .align 1 .b8 _ZN3cub18CUB_300001_SM_10006detail6reduce28DeviceReduceSingleTileKernelINS2_10policy_hubIiyN4cuda3std3__44plusIiEEE10Policy1000EPiSC_iS9_iiNS7_10__identityEEEvT0_T1_T2_T3_T4_T6__param_5[1]
)
.maxntid 256
.minnctapersm 1
{
	.reg .pred 	%p<97>;
	.reg .b32 	%r<687>;
	.reg .b64 	%rd<125>;
	// demoted variable
	.shared .align 4 .b8 _ZZN3cub18CUB_300001_SM_10006detail6reduce28DeviceReduceSingleTileKernelINS2_10policy_hubIiyN4cuda3std3__44plusIiEEE10Policy1000EPiSC_iS9_iiNS7_10__identityEEEvT0_T1_T2_T3_T4_T6_E12temp_storage[44];
	ld.param.u64 	%rd16, [_ZN3cub18CUB_300001_SM_10006detail6reduce28DeviceReduceSingleTileKernelINS2_10policy_hubIiyN4cuda3std3__44plusIiEEE10Policy1000EPiSC_iS9_iiNS7_10__identityEEEvT0_T1_T2_T3_T4_T6__param_0];
	ld.param.u64 	%rd17, [_ZN3cub18CUB_300001_SM_10006detail6reduce28DeviceReduceSingleTileKernelINS2_10policy_hubIiyN4cuda3std3__44plusIiEEE10Policy1000EPiSC_iS9_iiNS7_10__identityEEEvT0_T1_T2_T3_T4_T6__param_1];
	ld.param.u32 	%r120, [_ZN3cub18CUB_300001_SM_10006detail6reduce28DeviceReduceSingleTileKernelINS2_10policy_hubIiyN4cuda3std3__44plusIiEEE10Policy1000EPiSC_iS9_iiNS7_10__identityEEEvT0_T1_T2_T3_T4_T6__param_2];
	ld.param.u32 	%r121, [_ZN3cub18CUB_300001_SM_10006detail6reduce28DeviceReduceSingleTileKernelINS2_10policy_hubIiyN4cuda3std3__44plusIiEEE10Policy1000EPiSC_iS9_iiNS7_10__identityEEEvT0_T1_T2_T3_T4_T6__param_4];
	cvta.to.global.u64 	%rd1, %rd17;
	setp.ne.s32 	%p1, %r120, 0;
	@%p1 bra 	$L__BB8_3;
	mov.u32 	%r633, %tid.x;
	setp.ne.s32 	%p96, %r633, 0;
	@%p96 bra 	$L__BB8_74;
	st.global.u32 	[%rd1], %r121;
	bra.uni 	$L__BB8_74;
$L__BB8_3:
	and.b64  	%rd18, %rd16, 15;
	setp.ne.s64 	%p2, %rd18, 0;
	@%p2 bra 	$L__BB8_38;
	setp.gt.s32 	%p49, %r120, 4095;
	@%p49 bra 	$L__BB8_22;
	mov.u32 	%r1, %tid.x;
	setp.ge.s32 	%p66, %r1, %r120;
	mov.b32 	%r644, 0;
	mov.u32 	%r639, %r1;
	@%p66 bra 	$L__BB8_7;
	mul.wide.u32 	%rd113, %r1, 4;
	add.s64 	%rd112, %rd16, %rd113;
	// begin inline asm
	ld.global.nc.u32 %r644, [%rd112];
	// end inline asm
	add.s32 	%r639, %r1, 256;
$L__BB8_7:
	setp.ge.s32 	%p67, %r639, %r120;
	@%p67 bra 	$L__BB8_13;
	not.b32 	%r507, %r639;
	add.s32 	%r6, %r120, %r507;
	and.b32  	%r508, %r6, 768;
	setp.eq.s32 	%p68, %r508, 768;
	@%p68 bra 	$L__BB8_11;
	mul.wide.u32 	%rd114, %r639, 4;
	add.s64 	%rd121, %rd16, %rd114;
	shr.u32 	%r509, %r6, 8;
	add.s32 	%r510, %r509, 1;
	and.b32  	%r511, %r510, 3;
	neg.s32 	%r636, %r511;
$L__BB8_10:
	.pragma "nounroll";
	// begin inline asm
	ld.global.nc.u32 %r512, [%rd121];
	// end inline asm
	add.s32 	%r644, %r512, %r644;
	add.s32 	%r639, %r639, 256;
	add.s64 	%rd121, %rd121, 1024;
	add.s32 	%r636, %r636, 1;
	setp.ne.s32 	%p69, %r636, 0;
	@%p69 bra 	$L__BB8_10;
$L__BB8_11:
	setp.lt.u32 	%p70, %r6, 768;
	@%p70 bra 	$L__BB8_13;
$L__BB8_12:
	mul.wide.s32 	%rd120, %r639, 4;
	add.s64 	%rd116, %rd16, %rd120;
	// begin inline asm
	ld.global.nc.u32 %r513, [%rd116];
	// end inline asm
	add.s32 	%r517, %r513, %r644;
	add.s64 	%rd117, %rd116, 1024;
	// begin inline asm
	ld.global.nc.u32 %r514, [%rd117];
	// end inline asm
	add.s32 	%r518, %r514, %r517;
	add.s64 	%rd118, %rd116, 2048;
	// begin inline asm
	ld.global.nc.u32 %r515, [%rd118];
	// end inline asm
	add.s32 	%r519, %r515, %r518;
	add.s64 	%rd119, %rd116, 3072;
	// begin inline asm
	ld.global.nc.u32 %r516, [%rd119];
	// end inline asm
	add.s32 	%r644, %r516, %r519;
	add.s32 	%r639, %r639, 1024;
	setp.lt.s32 	%p71, %r639, %r120;
	@%p71 bra 	$L__BB8_12;
$L__BB8_13:
	setp.lt.s32 	%p72, %r120, 256;
	@%p72 bra 	$L__BB8_18;
	// begin inline asm
	mov.u32 %r583, %laneid;
	// end inline asm
	mov.b32 	%r586, 1;
	mov.b32 	%r607, 31;
	mov.b32 	%r608, -1;
	// begin inline asm
	shfl.sync.down.b32 %r584, %r644, %r586, %r607, %r608;
	// end inline asm
	setp.gt.s32 	%p88, %r583, 30;
	selp.b32 	%r609, 0, %r584, %p88;
	add.s32 	%r590, %r609, %r644;
	mov.b32 	%r591, 2;
	// begin inline asm
	shfl.sync.down.b32 %r589, %r590, %r591, %r607, %r608;
	// end inline asm
	setp.gt.s32 	%p89, %r583, 29;
	selp.b32 	%r610, 0, %r589, %p89;
	add.s32 	%r595, %r590, %r610;
	mov.b32 	%r596, 4;
	// begin inline asm
	shfl.sync.down.b32 %r594, %r595, %r596, %r607, %r608;
	// end inline asm
	setp.gt.s32 	%p90, %r583, 27;
	selp.b32 	%r611, 0, %r594, %p90;
	add.s32 	%r600, %r595, %r611;
	mov.b32 	%r601, 8;
	// begin inline asm
	shfl.sync.down.b32 %r599, %r600, %r601, %r607, %r608;
	// end inline asm
	setp.gt.s32 	%p91, %r583, 23;
	selp.b32 	%r612, 0, %r599, %p91;
	add.s32 	%r605, %r600, %r612;
	mov.b32 	%r606, 16;
	// begin inline asm
	shfl.sync.down.b32 %r604, %r605, %r606, %r607, %r608;
	// end inline asm
	setp.gt.s32 	%p92, %r583, 15;
	selp.b32 	%r613, 0, %r604, %p92;
	add.s32 	%r686, %r605, %r613;
	setp.ne.s32 	%p93, %r583, 0;
	@%p93 bra 	$L__BB8_16;
	shr.u32 	%r614, %r1, 3;
	and.b32  	%r615, %r614, 124;
	mov.u32 	%r616, _ZZN3cub18CUB_300001_SM_10006detail6reduce28DeviceReduceSingleTileKernelINS2_10policy_hubIiyN4cuda3std3__44plusIiEEE10Policy1000EPiSC_iS9_iiNS7_10__identityEEEvT0_T1_T2_T3_T4_T6_E12temp_storage;
	add.s32 	%r617, %r616, %r615;
	st.shared.u32 	[%r617+8], %r686;
$L__BB8_16:
	bar.sync 	0;
	setp.ne.s32 	%p94, %r1, 0;
	@%p94 bra 	$L__BB8_72;
	ld.shared.u32 	%r618, [_ZZN3cub18CUB_300001_SM_10006detail6reduce28DeviceReduceSingleTileKernelINS2_10policy_hubIiyN4cuda3std3__44plusIiEEE10Policy1000EPiSC_iS9_iiNS7_10__identityEEEvT0_T1_T2_T3_T4_T6_E12temp_storage+12];
	add.s32 	%r619, %r618, %r686;
	ld.shared.u32 	%r620, [_ZZN3cub18CUB_300001_SM_10006detail6reduce28DeviceReduceSingleTileKernelINS2_10policy_hubIiyN4cuda3std3__44plusIiEEE10Policy1000EPiSC_iS9_iiNS7_10__identityEEEvT0_T1_T2_T3_T4_T6_E12temp_storage+16];
	add.s32 	%r621, %r619, %r620;
	ld.shared.u32 	%r622, [_ZZN3cub18CUB_300001_SM_10006detail6reduce28DeviceReduceSingleTileKernelINS2_10policy_hubIiyN4cuda3std3__44plusIiEEE10Policy1000EPiSC_iS9_iiNS7_10__identityEEEvT0_T1_T2_T3_T4_T6_E12temp_storage+20];
	add.s32 	%r623, %r621, %r622;
	ld.shared.u32 	%r624, [_ZZN3cub18CUB_300001_SM_10006detail6reduce28DeviceReduceSingleTileKernelINS2_10policy_hubIiyN4cuda3std3__44plusIiEEE10Policy1000EPiSC_iS9_iiNS7_10__identityEEEvT0_T1_T2_T3_T4_T6_E12temp_storage+24];
	add.s32 	%r625, %r623, %r624;
	ld.shared.u32 	%r626, [_ZZN3cub18CUB_300001_SM_10006detail6reduce28DeviceReduceSingleTileKernelINS2_10policy_hubIiyN4cuda3std3__44plusIiEEE10Policy1000EPiSC_iS9_iiNS7_10__identityEEEvT0_T1_T2_T3_T4_T6_E12temp_storage+28];
	add.s32 	%r627, %r625, %r626;
	ld.shared.u32 	%r628, [_ZZN3cub18CUB_300001_SM_10006detail6reduce28DeviceReduceSingleTileKernelINS2_10policy_hubIiyN4cuda3std3__44plusIiEEE10Policy1000EPiSC_iS9_iiNS7_10__identityEEEvT0_T1_T2_T3_T4_T6_E12temp_storage+32];
	add.s32 	%r629, %r627, %r628;
	ld.shared.u32 	%r630, [_ZZN3cub18CUB_300001_SM_10006detail6reduce28DeviceReduceSingleTileKernelINS2_10policy_hubIiyN4cuda3std3__44plusIiEEE10Policy1000EPiSC_iS9_iiNS7_10__identityEEEvT0_T1_T2_T3_T4_T6_E12temp_storage+36];
	add.s32 	%r686, %r629, %r630;
	bra.uni 	$L__BB8_72;
$L__BB8_18:
	// begin inline asm
	mov.u32 %r520, %laneid;
	// end inline asm
	and.b32  	%r546, %r1, 992;
	add.s32 	%r547, %r546, 32;
	setp.gt.s32 	%p73, %r547, %r120;
	not.b32 	%r548, %r546;
	add.s32 	%r549, %r120, %r548;
	selp.b32 	%r544, %r549, 31, %p73;
	mov.b32 	%r523, 1;
	mov.b32 	%r545, -1;
	// begin inline asm
	shfl.sync.down.b32 %r521, %r644, %r523, %r544, %r545;
	// end inline asm
	setp.lt.s32 	%p74, %r520, %r544;
	selp.b32 	%r550, %r521, 0, %p74;
	add.s32 	%r527, %r550, %r644;
	mov.b32 	%r528, 2;
	// begin inline asm
	shfl.sync.down.b32 %r526, %r527, %r528, %r544, %r545;
	// end inline asm
	add.s32 	%r551, %r520, 2;
	setp.gt.s32 	%p75, %r551, %r544;
	selp.b32 	%r552, 0, %r526, %p75;
	add.s32 	%r532, %r527, %r552;
	mov.b32 	%r533, 4;
	// begin inline asm
	shfl.sync.down.b32 %r531, %r532, %r533, %r544, %r545;
	// end inline asm
	add.s32 	%r553, %r520, 4;
	setp.gt.s32 	%p76, %r553, %r544;
	selp.b32 	%r554, 0, %r531, %p76;
	add.s32 	%r537, %r532, %r554;
	mov.b32 	%r538, 8;
	// begin inline asm
	shfl.sync.down.b32 %r536, %r537, %r538, %r544, %r545;
	// end inline asm
	add.s32 	%r555, %r520, 8;
	setp.gt.s32 	%p77, %r555, %r544;
	selp.b32 	%r556, 0, %r536, %p77;
	add.s32 	%r542, %r537, %r556;
	mov.b32 	%r543, 16;
	// begin inline asm
	shfl.sync.down.b32 %r541, %r542, %r543, %r544, %r545;
	// end inline asm
	add.s32 	%r557, %r520, 16;
	setp.gt.s32 	%p78, %r557, %r544;
	selp.b32 	%r558, 0, %r541, %p78;
	add.s32 	%r686, %r542, %r558;
	setp.ne.s32 	%p79, %r520, 0;
	@%p79 bra 	$L__BB8_20;
	shr.u32 	%r559, %r1, 3;
	and.b32  	%r560, %r559, 124;
	mov.u32 	%r561, _ZZN3cub18CUB_300001_SM_10006detail6reduce28DeviceReduceSingleTileKernelINS2_10policy_hubIiyN4cuda3std3__44plusIiEEE10Policy1000EPiSC_iS9_iiNS7_10__identityEEEvT0_T1_T2_T3_T4_T6_E12temp_storage;
	add.s32 	%r562, %r561, %r560;
	st.shared.u32 	[%r562+8], %r686;
$L__BB8_20:
	bar.sync 	0;
	setp.ne.s32 	%p80, %r1, 0;
	@%p80 bra 	$L__BB8_72;
	setp.gt.s32 	%p81, %r120, 32;
	ld.shared.u32 	%r563, [_ZZN3cub18CUB_300001_SM_10006detail6reduce28DeviceReduceSingleTileKernelINS2_10policy_hubIiyN4cuda3std3__44plusIiEEE10Policy1000EPiSC_iS9_iiNS7_10__identityEEEvT0_T1_T2_T3_T4_T6_E12temp_storage+12];
	selp.b32 	%r564, %r563, 0, %p81;
	add.s32 	%r565, %r564, %r686;
	setp.gt.s32 	%p82, %r120, 64;
	ld.shared.u32 	%r566, [_ZZN3cub18CUB_300001_SM_10006detail6reduce28DeviceReduceSingleTileKernelINS2_10policy_hubIiyN4cuda3std3__44plusIiEEE10Policy1000EPiSC_iS9_iiNS7_10__identityEEEvT0_T1_T2_T3_T4_T6_E12temp_storage+16];
	selp.b32 	%r567, %r566, 0, %p82;
	add.s32 	%r568, %r565, %r567;
	setp.gt.s32 	%p83, %r120, 96;
	ld.shared.u32 	%r569, [_ZZN3cub18CUB_300001_SM_10006detail6reduce28DeviceReduceSingleTileKernelINS2_10policy_hubIiyN4cuda3std3__44plusIiEEE10Policy1000EPiSC_iS9_iiNS7_10__identityEEEvT0_T1_T2_T3_T4_T6_E12temp_storage+20];
	selp.b32 	%r570, %r569, 0, %p83;
	add.s32 	%r571, %r568, %r570;
	setp.gt.s32 	%p84, %r120, 128;
	ld.shared.u32 	%r572, [_ZZN3cub18CUB_300001_SM_10006detail6reduce28DeviceReduceSingleTileKernelINS2_10policy_hubIiyN4cuda3std3__44plusIiEEE10Policy1000EPiSC_iS9_iiNS7_10__identityEEEvT0_T1_T2_T3_T4_T6_E12temp_storage+24];
	selp.b32 	%r573, %r572, 0, %p84;
	add.s32 	%r574, %r571, %r573;
	setp.gt.s32 	%p85, %r120, 160;
	ld.shared.u32 	%r575, [_ZZN3cub18CUB_300001_SM_10006detail6reduce28DeviceReduceSingleTileKernelINS2_10policy_hubIiyN4cuda3std3__44plusIiEEE10Policy1000EPiSC_iS9_iiNS7_10__identityEEEvT0_T1_T2_T3_T4_T6_E12temp_storage+28];
	selp.b32 	%r576, %r575, 0, %p85;
	add.s32 	%r577, %r574, %r576;
	setp.gt.s32 	%p86, %r120, 192;
	ld.shared.u32 	%r578, [_ZZN3cub18CUB_300001_SM_10006detail6reduce28DeviceReduceSingleTileKernelINS2_10policy_hubIiyN4cuda3std3__44plusIiEEE10Policy1000EPiSC_iS9_iiNS7_10__identityEEEvT0_T1_T2_T3_T4_T6_E12temp_storage+32];
	selp.b32 	%r579, %r578, 0, %p86;
	add.s32 	%r580, %r577, %r579;
	setp.gt.s32 	%p87, %r120, 224;
	ld.shared.u32 	%r581, [_ZZN3cub18CUB_300001_SM_10006detail6reduce28DeviceReduceSingleTileKernelINS2_10policy_hubIiyN4cuda3std3__44plusIiEEE10Policy1000EPiSC_iS9_iiNS7_10__identityEEEvT0_T1_T2_T3_T4_T6_E12temp_storage+36];
	selp.b32 	%r582, %r581, 0, %p87;
	add.s32 	%r686, %r580, %r582;
	bra.uni 	$L__BB8_72;
$L__BB8_22:
	mov.u32 	%r26, %tid.x;
	shl.b32 	%r377, %r26, 2;
	mul.wide.u32 	%rd86, %r377, 4;
	add.s64 	%rd76, %rd16, %rd86;
	// begin inline asm
	ld.global.nc.v2.u64 {%rd74, %rd75}, [%rd76];
	// end inline asm
	mov.b64 	{%r378, %r379}, %rd75;
	mov.b64 	{%r380, %r381}, %rd74;
	add.s64 	%rd79, %rd76, 4096;
	// begin inline asm
	ld.global.nc.v2.u64 {%rd77, %rd78}, [%rd79];
	// end inline asm
	mov.b64 	{%r382, %r383}, %rd78;
	mov.b64 	{%r384, %r385}, %rd77;
	add.s64 	%rd82, %rd76, 8192;
	// begin inline asm
	ld.global.nc.v2.u64 {%rd80, %rd81}, [%rd82];
	// end inline asm
	mov.b64 	{%r386, %r387}, %rd81;
	mov.b64 	{%r388, %r389}, %rd80;
	add.s64 	%rd85, %rd76, 12288;
	// begin inline asm
	ld.global.nc.v2.u64 {%rd83, %rd84}, [%rd85];
	// end inline asm
	mov.b64 	{%r390, %r391}, %rd84;
	mov.b64 	{%r392, %r393}, %rd83;
	add.s32 	%r394, %r381, %r380;
	add.s32 	%r395, %r378, %r394;
	add.s32 	%r396, %r379, %r395;
	add.s32 	%r397, %r384, %r396;
	add.s32 	%r398, %r385, %r397;
	add.s32 	%r399, %r382, %r398;
	add.s32 	%r400, %r383, %r399;
	add.s32 	%r401, %r388, %r400;
	add.s32 	%r402, %r389, %r401;
	add.s32 	%r403, %r386, %r402;
	add.s32 	%r404, %r387, %r403;
	add.s32 	%r405, %r392, %r404;
	add.s32 	%r406, %r393, %r405;
	add.s32 	%r407, %r390, %r406;
	add.s32 	%r659, %r391, %r407;
	setp.lt.u32 	%p50, %r120, 8192;
	mov.b32 	%r648, 4096;
	@%p50 bra 	$L__BB8_26;
	add.s32 	%r28, %r120, -4096;
	mov.b32 	%r648, 4096;
$L__BB8_24:
	mul.wide.s32 	%rd99, %r648, 4;
	add.s64 	%rd89, %rd76, %rd99;
	// begin inline asm
	ld.global.nc.v2.u64 {%rd87, %rd88}, [%rd89];
	// end inline asm
	mov.b64 	{%r409, %r410}, %rd88;
	mov.b64 	{%r411, %r412}, %rd87;
	add.s64 	%rd92, %rd89, 4096;
	// begin inline asm
	ld.global.nc.v2.u64 {%rd90, %rd91}, [%rd92];
	// end inline asm
	mov.b64 	{%r413, %r414}, %rd91;
	mov.b64 	{%r415, %r416}, %rd90;
	add.s64 	%rd95, %rd89, 8192;
	// begin inline asm
	ld.global.nc.v2.u64 {%rd93, %rd94}, [%rd95];
	// end inline asm
	mov.b64 	{%r417, %r418}, %rd94;
	mov.b64 	{%r419, %r420}, %rd93;
	add.s64 	%rd98, %rd89, 12288;
	// begin inline asm
	ld.global.nc.v2.u64 {%rd96, %rd97}, [%rd98];
	// end inline asm
	mov.b64 	{%r421, %r422}, %rd97;
	mov.b64 	{%r423, %r424}, %rd96;
	add.s32 	%r425, %r411, %r659;
	add.s32 	%r426, %r412, %r425;
	add.s32 	%r427, %r409, %r426;
	add.s32 	%r428, %r410, %r427;
	add.s32 	%r429, %r415, %r428;
	add.s32 	%r430, %r416, %r429;
	add.s32 	%r431, %r413, %r430;
	add.s32 	%r432, %r414, %r431;
	add.s32 	%r433, %r419, %r432;
	add.s32 	%r434, %r420, %r433;
	add.s32 	%r435, %r417, %r434;
	add.s32 	%r436, %r418, %r435;
	add.s32 	%r437, %r423, %r436;
	add.s32 	%r438, %r424, %r437;
	add.s32 	%r439, %r421, %r438;
	add.s32 	%r659, %r422, %r439;
	sub.s32 	%r440, %r120, %r648;
	setp.lt.s32 	%p51, %r440, 4096;
	@%p51 bra 	$L__BB8_34;
	add.s32 	%r648, %r648, 4096;
	setp.le.s32 	%p52, %r648, %r28;
	@%p52 bra 	$L__BB8_24;
$L__BB8_26:
	setp.le.s32 	%p53, %r120, %r648;
	@%p53 bra 	$L__BB8_34;
	sub.s32 	%r35, %r120, %r648;
	setp.ge.s32 	%p54, %r26, %r35;
	@%p54 bra 	$L__BB8_34;
	not.b32 	%r442, %r26;
	add.s32 	%r443, %r120, %r442;
	sub.s32 	%r36, %r443, %r648;
	and.b32  	%r444, %r36, 768;
	setp.eq.s32 	%p55, %r444, 768;
	mov.u32 	%r653, %r26;
	@%p55 bra 	$L__BB8_31;
	add.s32 	%r650, %r26, %r648;
	shr.u32 	%r445, %r36, 8;
	add.s32 	%r446, %r445, 1;
	and.b32  	%r447, %r446, 3;
	neg.s32 	%r649, %r447;
	mov.u32 	%r653, %r26;
$L__BB8_30:
	.pragma "nounroll";
	mul.wide.u32 	%rd101, %r650, 4;
	add.s64 	%rd100, %rd16, %rd101;
	// begin inline asm
	ld.global.nc.u32 %r448, [%rd100];
	// end inline asm
	add.s32 	%r659, %r448, %r659;
	add.s32 	%r653, %r653, 256;
	add.s32 	%r650, %r650, 256;
	add.s32 	%r649, %r649, 1;
	setp.ne.s32 	%p56, %r649, 0;
	@%p56 bra 	$L__BB8_30;
$L__BB8_31:
	setp.lt.u32 	%p57, %r36, 768;
	@%p57 bra 	$L__BB8_34;
	cvt.u64.u32 	%rd102, %r653;
	cvt.u64.u32 	%rd103, %r648;
	add.s64 	%rd104, %rd102, %rd103;
	shl.b64 	%rd105, %rd104, 2;
	add.s64 	%rd106, %rd105, %rd16;
	add.s64 	%rd122, %rd106, 2048;
	add.s32 	%r656, %r653, %r648;
$L__BB8_33:
	mul.wide.u32 	%rd111, %r656, 4;
	add.s64 	%rd107, %rd16, %rd111;
	// begin inline asm
	ld.global.nc.u32 %r449, [%rd107];
	// end inline asm
	add.s32 	%r453, %r449, %r659;
	add.s64 	%rd108, %rd122, -1024;
	// begin inline asm
	ld.global.nc.u32 %r450, [%rd108];
	// end inline asm
	add.s32 	%r454, %r450, %r453;
	// begin inline asm
	ld.global.nc.u32 %r451, [%rd122];
	// end inline asm
	add.s32 	%r455, %r451, %r454;
	add.s64 	%rd110, %rd122, 1024;
	// begin inline asm
	ld.global.nc.u32 %r452, [%rd110];
	// end inline asm
	add.s32 	%r659, %r452, %r455;
	add.s32 	%r653, %r653, 1024;
	add.s64 	%rd122, %rd122, 4096;
	add.s32 	%r656, %r656, 1024;
	setp.lt.s32 	%p58, %r653, %r35;
	@%p58 bra 	$L__BB8_33;
$L__BB8_34:
	// begin inline asm
	mov.u32 %r456, %laneid;
	// end inline asm
	mov.b32 	%r459, 1;
	mov.b32 	%r480, 31;
	mov.b32 	%r481, -1;
	// begin inline asm
	shfl.sync.down.b32 %r457, %r659, %r459, %r480, %r481;
	// end inline asm
	setp.gt.s32 	%p59, %r456, 30;
	selp.b32 	%r482, 0, %r457, %p59;
	add.s32 	%r463, %r482, %r659;
	mov.b32 	%r464, 2;
	// begin inline asm
	shfl.sync.down.b32 %r462, %r463, %r464, %r480, %r481;
	// end inline asm
	setp.gt.s32 	%p60, %r456, 29;
	selp.b32 	%r483, 0, %r462, %p60;
	add.s32 	%r468, %r463, %r483;
	mov.b32 	%r469, 4;
	// begin inline asm
	shfl.sync.down.b32 %r467, %r468, %r469, %r480, %r481;
	// end inline asm
	setp.gt.s32 	%p61, %r456, 27;
	selp.b32 	%r484, 0, %r467, %p61;
	add.s32 	%r473, %r468, %r484;
	mov.b32 	%r474, 8;
	// begin inline asm
	shfl.sync.down.b32 %r472, %r473, %r474, %r480, %r481;
	// end inline asm
	setp.gt.s32 	%p62, %r456, 23;
	selp.b32 	%r485, 0, %r472, %p62;
	add.s32 	%r478, %r473, %r485;
	mov.b32 	%r479, 16;
	// begin inline asm
	shfl.sync.down.b32 %r477, %r478, %r479, %r480, %r481;
	// end inline asm
	setp.gt.s32 	%p63, %r456, 15;
	selp.b32 	%r486, 0, %r477, %p63;
	add.s32 	%r686, %r478, %r486;
	setp.ne.s32 	%p64, %r456, 0;
	@%p64 bra 	$L__BB8_36;
	shr.u32 	%r487, %r26, 3;
	and.b32  	%r488, %r487, 124;
	mov.u32 	%r489, _ZZN3cub18CUB_300001_SM_10006detail6reduce28DeviceReduceSingleTileKernelINS2_10policy_hubIiyN4cuda3std3__44plusIiEEE10Policy1000EPiSC_iS9_iiNS7_10__identityEEEvT0_T1_T2_T3_T4_T6_E12temp_storage;
	add.s32 	%r490, %r489, %r488;
	st.shared.u32 	[%r490+8], %r686;
$L__BB8_36:
	bar.sync 	0;
	setp.ne.s32 	%p65, %r26, 0;
	@%p65 bra 	$L__BB8_72;
	ld.shared.u32 	%r491, [_ZZN3cub18CUB_300001_SM_10006detail6reduce28DeviceReduceSingleTileKernelINS2_10policy_hubIiyN4cuda3std3__44plusIiEEE10Policy1000EPiSC_iS9_iiNS7_10__identityEEEvT0_T1_T2_T3_T4_T6_E12temp_storage+12];
	add.s32 	%r492, %r491, %r686;
	ld.shared.u32 	%r493, [_ZZN3cub18CUB_300001_SM_10006detail6reduce28DeviceReduceSingleTileKernelINS2_10policy_hubIiyN4cuda3std3__44plusIiEEE10Policy1000EPiSC_iS9_iiNS7_10__identityEEEvT0_T1_T2_T3_T4_T6_E12temp_storage+16];
	add.s32 	%r494, %r492, %r493;
	ld.shared.u32 	%r495, [_ZZN3cub18CUB_300001_SM_10006detail6reduce28DeviceReduceSingleTileKernelINS2_10policy_hubIiyN4cuda3std3__44plusIiEEE10Policy1000EPiSC_iS9_iiNS7_10__identityEEEvT0_T1_T2_T3_T4_T6_E12temp_storage+20];
	add.s32 	%r496, %r494, %r495;
	ld.shared.u32 	%r497, [_ZZN3cub18CUB_300001_SM_10006detail6reduce28DeviceReduceSingleTileKernelINS2_10policy_hubIiyN4cuda3std3__44plusIiEEE10Policy1000EPiSC_iS9_iiNS7_10__identityEEEvT0_T1_T2_T3_T4_T6_E12temp_storage+24];
	add.s32 	%r498, %r496, %r497;
	ld.shared.u32 	%r499, [_ZZN3cub18CUB_300001_SM_10006detail6reduce28DeviceReduceSingleTileKernelINS2_10policy_hubIiyN4cuda3std3__44plusIiEEE10Policy1000EPiSC_iS9_iiNS7_10__identityEEEvT0_T1_T2_T3_T4_T6_E12temp_storage+28];
	add.s32 	%r500, %r498, %r499;
	ld.shared.u32 	%r501, [_ZZN3cub18CUB_300001_SM_10006detail6reduce28DeviceReduceSingleTileKernelINS2_10policy_hubIiyN4cuda3std3__44plusIiEEE10Policy1000EPiSC_iS9_iiNS7_10__identityEEEvT0_T1_T2_T3_T4_T6_E12temp_storage+32];
	add.s32 	%r502, %r500, %r501;
	ld.shared.u32 	%r503, [_ZZN3cub18CUB_300001_SM_10006detail6reduce28DeviceReduceSingleTileKernelINS2_10policy_hubIiyN4cuda3std3__44plusIiEEE10Policy1000EPiSC_iS9_iiNS7_10__identityEEEvT0_T1_T2_T3_T4_T6_E12temp_storage+36];
	add.s32 	%r686, %r502, %r503;
	bra.uni 	$L__BB8_72;
$L__BB8_38:
	setp.gt.s32 	%p3, %r120, 4095;
	@%p3 bra 	$L__BB8_56;
	mov.u32 	%r60, %tid.x;
	setp.ge.s32 	%p20, %r60, %r120;
	mov.b32 	%r670, 0;
	mov.u32 	%r665, %r60;
	@%p20 bra 	$L__BB8_41;
	mul.wide.u32 	%rd66, %r60, 4;
	add.s64 	%rd65, %rd16, %rd66;
	// begin inline asm
	ld.global.nc.u32 %r670, [%rd65];
	// end inline asm
	add.s32 	%r665, %r60, 256;
$L__BB8_41:
	setp.ge.s32 	%p21, %r665, %r120;
	@%p21 bra 	$L__BB8_47;
	not.b32 	%r252, %r665;
	add.s32 	%r65, %r120, %r252;
	and.b32  	%r253, %r65, 768;
	setp.eq.s32 	%p22, %r253, 768;
	@%p22 bra 	$L__BB8_45;
	mul.wide.u32 	%rd67, %r665, 4;
	add.s64 	%rd123, %rd16, %rd67;
	shr.u32 	%r254, %r65, 8;
	add.s32 	%r255, %r254, 1;
	and.b32  	%r256, %r255, 3;
	neg.s32 	%r662, %r256;
$L__BB8_44:
	.pragma "nounroll";
	// begin inline asm
	ld.global.nc.u32 %r257, [%rd123];
	// end inline asm
	add.s32 	%r670, %r257, %r670;
	add.s32 	%r665, %r665, 256;
	add.s64 	%rd123, %rd123, 1024;
	add.s32 	%r662, %r662, 1;
	setp.ne.s32 	%p23, %r662, 0;
	@%p23 bra 	$L__BB8_44;
$L__BB8_45:
	setp.lt.u32 	%p24, %r65, 768;
	@%p24 bra 	$L__BB8_47;
$L__BB8_46:
	mul.wide.s32 	%rd73, %r665, 4;
	add.s64 	%rd69, %rd16, %rd73;
	// begin inline asm
	ld.global.nc.u32 %r258, [%rd69];
	// end inline asm
	add.s32 	%r262, %r258, %r670;
	add.s64 	%rd70, %rd69, 1024;
	// begin inline asm
	ld.global.nc.u32 %r259, [%rd70];
	// end inline asm
	add.s32 	%r263, %r259, %r262;
	add.s64 	%rd71, %rd69, 2048;
	// begin inline asm
	ld.global.nc.u32 %r260, [%rd71];
	// end inline asm
	add.s32 	%r264, %r260, %r263;
	add.s64 	%rd72, %rd69, 3072;
	// begin inline asm
	ld.global.nc.u32 %r261, [%rd72];
	// end inline asm
	add.s32 	%r670, %r261, %r264;
	add.s32 	%r665, %r665, 1024;
	setp.lt.s32 	%p25, %r665, %r120;
	@%p25 bra 	$L__BB8_46;
$L__BB8_47:
	setp.lt.s32 	%p26, %r120, 256;
	@%p26 bra 	$L__BB8_52;
	// begin inline asm
	mov.u32 %r328, %laneid;
	// end inline asm
	mov.b32 	%r331, 1;
	mov.b32 	%r352, 31;
	mov.b32 	%r353, -1;
	// begin inline asm
	shfl.sync.down.b32 %r329, %r670, %r331, %r352, %r353;
	// end inline asm
	setp.gt.s32 	%p42, %r328, 30;
	selp.b32 	%r354, 0, %r329, %p42;
	add.s32 	%r335, %r354, %r670;
	mov.b32 	%r336, 2;
	// begin inline asm
	shfl.sync.down.b32 %r334, %r335, %r336, %r352, %r353;
	// end inline asm
	setp.gt.s32 	%p43, %r328, 29;
	selp.b32 	%r355, 0, %r334, %p43;
	add.s32 	%r340, %r335, %r355;
	mov.b32 	%r341, 4;
	// begin inline asm
	shfl.sync.down.b32 %r339, %r340, %r341, %r352, %r353;
	// end inline asm
	setp.gt.s32 	%p44, %r328, 27;
	selp.b32 	%r356, 0, %r339, %p44;
	add.s32 	%r345, %r340, %r356;
	mov.b32 	%r346, 8;
	// begin inline asm
	shfl.sync.down.b32 %r344, %r345, %r346, %r352, %r353;
	// end inline asm
	setp.gt.s32 	%p45, %r328, 23;
	selp.b32 	%r357, 0, %r344, %p45;
	add.s32 	%r350, %r345, %r357;
	mov.b32 	%r351, 16;
	// begin inline asm
	shfl.sync.down.b32 %r349, %r350, %r351, %r352, %r353;
	// end inline asm
	setp.gt.s32 	%p46, %r328, 15;
	selp.b32 	%r358, 0, %r349, %p46;
	add.s32 	%r686, %r350, %r358;
	setp.ne.s32 	%p47, %r328, 0;
	@%p47 bra 	$L__BB8_50;
	shr.u32 	%r359, %r60, 3;
	and.b32  	%r360, %r359, 124;
	mov.u32 	%r361, _ZZN3cub18CUB_300001_SM_10006detail6reduce28DeviceReduceSingleTileKernelINS2_10policy_hubIiyN4cuda3std3__44plusIiEEE10Policy1000EPiSC_iS9_iiNS7_10__identityEEEvT0_T1_T2_T3_T4_T6_E12temp_storage;
	add.s32 	%r362, %r361, %r360;
	st.shared.u32 	[%r362+8], %r686;
$L__BB8_50:
	bar.sync 	0;
	setp.ne.s32 	%p48, %r60, 0;
	@%p48 bra 	$L__BB8_72;
	ld.shared.u32 	%r363, [_ZZN3cub18CUB_300001_SM_10006detail6reduce28DeviceReduceSingleTileKernelINS2_10policy_hubIiyN4cuda3std3__44plusIiEEE10Policy1000EPiSC_iS9_iiNS7_10__identityEEEvT0_T1_T2_T3_T4_T6_E12temp_storage+12];
	add.s32 	%r364, %r363, %r686;
	ld.shared.u32 	%r365, [_ZZN3cub18CUB_300001_SM_10006detail6reduce28DeviceReduceSingleTileKernelINS2_10policy_hubIiyN4cuda3std3__44plusIiEEE10Policy1000EPiSC_iS9_iiNS7_10__identityEEEvT0_T1_T2_T3_T4_T6_E12temp_storage+16];
	add.s32 	%r366, %r364, %r365;
	ld.shared.u32 	%r367, [_ZZN3cub18CUB_300001_SM_10006detail6reduce28DeviceReduceSingleTileKernelINS2_10policy_hubIiyN4cuda3std3__44plusIiEEE10Policy1000EPiSC_iS9_iiNS7_10__identityEEEvT0_T1_T2_T3_T4_T6_E12temp_storage+20];
	add.s32 	%r368, %r366, %r367;
	ld.shared.u32 	%r369, [_ZZN3cub18CUB_300001_SM_10006detail6reduce28DeviceReduceSingleTileKernelINS2_10policy_hubIiyN4cuda3std3__44plusIiEEE10Policy1000EPiSC_iS9_iiNS7_10__identityEEEvT0_T1_T2_T3_T4_T6_E12temp_storage+24];
	add.s32 	%r370, %r368, %r369;
	ld.shared.u32 	%r371, [_ZZN3cub18CUB_300001_SM_10006detail6reduce28DeviceReduceSingleTileKernelINS2_10policy_hubIiyN4cuda3std3__44plusIiEEE10Policy1000EPiSC_iS9_iiNS7_10__identityEEEvT0_T1_T2_T3_T4_T6_E12temp_storage+28];
	add.s32 	%r372, %r370, %r371;
	ld.shared.u32 	%r373, [_ZZN3cub18CUB_300001_SM_10006detail6reduce28DeviceReduceSingleTileKernelINS2_10policy_hubIiyN4cuda3std3__44plusIiEEE10Policy1000EPiSC_iS9_iiNS7_10__identityEEEvT0_T1_T2_T3_T4_T6_E12temp_storage+32];
	add.s32 	%r374, %r372, %r373;
	ld.shared.u32 	%r375, [_ZZN3cub18CUB_300001_SM_10006detail6reduce28DeviceReduceSingleTileKernelINS2_10policy_hubIiyN4cuda3std3__44plusIiEEE10Policy1000EPiSC_iS9_iiNS7_10__identityEEEvT0_T1_T2_T3_T4_T6_E12temp_storage+36];
	add.s32 	%r686, %r374, %r375;
	bra.uni 	$L__BB8_72;
$L__BB8_52:
	// begin inline asm
	mov.u32 %r265, %laneid;
	// end inline asm
	and.b32  	%r291, %r60, 992;
	add.s32 	%r292, %r291, 32;
	setp.gt.s32 	%p27, %r292, %r120;
	not.b32 	%r293, %r291;
	add.s32 	%r294, %r120, %r293;
	selp.b32 	%r289, %r294, 31, %p27;
	mov.b32 	%r268, 1;
	mov.b32 	%r290, -1;
	// begin inline asm
	shfl.sync.down.b32 %r266, %r670, %r268, %r289, %r290;
	// end inline asm
	setp.lt.s32 	%p28, %r265, %r289;
	selp.b32 	%r295, %r266, 0, %p28;
	add.s32 	%r272, %r295, %r670;
	mov.b32 	%r273, 2;
	// begin inline asm
	shfl.sync.down.b32 %r271, %r272, %r273, %r289, %r290;
	// end inline asm
	add.s32 	%r296, %r265, 2;
	setp.gt.s32 	%p29, %r296, %r289;
	selp.b32 	%r297, 0, %r271, %p29;
	add.s32 	%r277, %r272, %r297;
	mov.b32 	%r278, 4;
	// begin inline asm
	shfl.sync.down.b32 %r276, %r277, %r278, %r289, %r290;
	// end inline asm
	add.s32 	%r298, %r265, 4;
	setp.gt.s32 	%p30, %r298, %r289;
	selp.b32 	%r299, 0, %r276, %p30;
	add.s32 	%r282, %r277, %r299;
	mov.b32 	%r283, 8;
	// begin inline asm
	shfl.sync.down.b32 %r281, %r282, %r283, %r289, %r290;
	// end inline asm
	add.s32 	%r300, %r265, 8;
	setp.gt.s32 	%p31, %r300, %r289;
	selp.b32 	%r301, 0, %r281, %p31;
	add.s32 	%r287, %r282, %r301;
	mov.b32 	%r288, 16;
	// begin inline asm
	shfl.sync.down.b32 %r286, %r287, %r288, %r289, %r290;
	// end inline asm
	add.s32 	%r302, %r265, 16;
	setp.gt.s32 	%p32, %r302, %r289;
	selp.b32 	%r303, 0, %r286, %p32;
	add.s32 	%r686, %r287, %r303;
	setp.ne.s32 	%p33, %r265, 0;
	@%p33 bra 	$L__BB8_54;
	shr.u32 	%r304, %r60, 3;
	and.b32  	%r305, %r304, 124;
	mov.u32 	%r306, _ZZN3cub18CUB_300001_SM_10006detail6reduce28DeviceReduceSingleTileKernelINS2_10policy_hubIiyN4cuda3std3__44plusIiEEE10Policy1000EPiSC_iS9_iiNS7_10__identityEEEvT0_T1_T2_T3_T4_T6_E12temp_storage;
	add.s32 	%r307, %r306, %r305;
	st.shared.u32 	[%r307+8], %r686;
$L__BB8_54:
	bar.sync 	0;
	setp.ne.s32 	%p34, %r60, 0;
	@%p34 bra 	$L__BB8_72;
	setp.gt.s32 	%p35, %r120, 32;
	ld.shared.u32 	%r308, [_ZZN3cub18CUB_300001_SM_10006detail6reduce28DeviceReduceSingleTileKernelINS2_10policy_hubIiyN4cuda3std3__44plusIiEEE10Policy1000EPiSC_iS9_iiNS7_10__identityEEEvT0_T1_T2_T3_T4_T6_E12temp_storage+12];
	selp.b32 	%r309, %r308, 0, %p35;
	add.s32 	%r310, %r309, %r686;
	setp.gt.s32 	%p36, %r120, 64;
	ld.shared.u32 	%r311, [_ZZN3cub18CUB_300001_SM_10006detail6reduce28DeviceReduceSingleTileKernelINS2_10policy_hubIiyN4cuda3std3__44plusIiEEE10Policy1000EPiSC_iS9_iiNS7_10__identityEEEvT0_T1_T2_T3_T4_T6_E12temp_storage+16];
	selp.b32 	%r312, %r311, 0, %p36;
	add.s32 	%r313, %r310, %r312;
	setp.gt.s32 	%p37, %r120, 96;
	ld.shared.u32 	%r314, [_ZZN3cub18CUB_300001_SM_10006detail6reduce28DeviceReduceSingleTileKernelINS2_10policy_hubIiyN4cuda3std3__44plusIiEEE10Policy1000EPiSC_iS9_iiNS7_10__identityEEEvT0_T1_T2_T3_T4_T6_E12temp_storage+20];
	selp.b32 	%r315, %r314, 0, %p37;
	add.s32 	%r316, %r313, %r315;
	setp.gt.s32 	%p38, %r120, 128;
	ld.shared.u32 	%r317, [_ZZN3cub18CUB_300001_SM_10006detail6reduce28DeviceReduceSingleTileKernelINS2_10policy_hubIiyN4cuda3std3__44plusIiEEE10Policy1000EPiSC_iS9_iiNS7_10__identityEEEvT0_T1_T2_T3_T4_T6_E12temp_storage+24];
	selp.b32 	%r318, %r317, 0, %p38;
	add.s32 	%r319, %r316, %r318;
	setp.gt.s32 	%p39, %r120, 160;
	ld.shared.u32 	%r320, [_ZZN3cub18CUB_300001_SM_10006detail6reduce28DeviceReduceSingleTileKernelINS2_10policy_hubIiyN4cuda3std3__44plusIiEEE10Policy1000EPiSC_iS9_iiNS7_10__identityEEEvT0_T1_T2_T3_T4_T6_E12temp_storage+28];
	selp.b32 	%r321, %r320, 0, %p39;
	add.s32 	%r322, %r319, %r321;
	setp.gt.s32 	%p40, %r120, 192;
	ld.shared.u32 	%r323, [_ZZN3cub18CUB_300001_SM_10006detail6reduce28DeviceReduceSingleTileKernelINS2_10policy_hubIiyN4cuda3std3__44plusIiEEE10Policy1000EPiSC_iS9_iiNS7_10__identityEEEvT0_T1_T2_T3_T4_T6_E12temp_storage+32];
	selp.b32 	%r324, %r323, 0, %p40;
	add.s32 	%r325, %r322, %r324;
	setp.gt.s32 	%p41, %r120, 224;
	ld.shared.u32 	%r326, [_ZZN3cub18CUB_300001_SM_10006detail6reduce28DeviceReduceSingleTileKernelINS2_10policy_hubIiyN4cuda3std3__44plusIiEEE10Policy1000EPiSC_iS9_iiNS7_10__identityEEEvT0_T1_T2_T3_T4_T6_E12temp_storage+36];
	selp.b32 	%r327, %r326, 0, %p41;
	add.s32 	%r686, %r325, %r327;
	bra.uni 	$L__BB8_72;
$L__BB8_56:
	mov.u32 	%r85, %tid.x;
	mul.wide.u32 	%rd35, %r85, 4;
	add.s64 	%rd19, %rd16, %rd35;
	// begin inline asm
	ld.global.nc.u32 %r122, [%rd19];
	// end inline asm
	add.s64 	%rd20, %rd19, 1024;
	// begin inline asm
	ld.global.nc.u32 %r123, [%rd20];
	// end inline asm
	add.s64 	%rd21, %rd19, 2048;
	// begin inline asm
	ld.global.nc.u32 %r124, [%rd21];
	// end inline asm
	add.s64 	%rd22, %rd19, 3072;
	// begin inline asm
	ld.global.nc.u32 %r125, [%rd22];
	// end inline asm
	add.s64 	%rd23, %rd19, 4096;
	// begin inline asm
	ld.global.nc.u32 %r126, [%rd23];
	// end inline asm
	add.s64 	%rd24, %rd19, 5120;
	// begin inline asm
	ld.global.nc.u32 %r127, [%rd24];
	// end inline asm
	add.s64 	%rd25, %rd19, 6144;
	// begin inline asm
	ld.global.nc.u32 %r128, [%rd25];
	// end inline asm
	add.s64 	%rd26, %rd19, 7168;
	// begin inline asm
	ld.global.nc.u32 %r129, [%rd26];
	// end inline asm
	add.s64 	%rd27, %rd19, 8192;
	// begin inline asm
	ld.global.nc.u32 %r130, [%rd27];
	// end inline asm
	add.s64 	%rd28, %rd19, 9216;
	// begin inline asm
	ld.global.nc.u32 %r131, [%rd28];
	// end inline asm
	add.s64 	%rd29, %rd19, 10240;
	// begin inline asm
	ld.global.nc.u32 %r132, [%rd29];
	// end inline asm
	add.s64 	%rd30, %rd19, 11264;
	// begin inline asm
	ld.global.nc.u32 %r133, [%rd30];
	// end inline asm
	add.s64 	%rd31, %rd19, 12288;
	// begin inline asm
	ld.global.nc.u32 %r134, [%rd31];
	// end inline asm
	add.s64 	%rd32, %rd19, 13312;
	// begin inline asm
	ld.global.nc.u32 %r135, [%rd32];
	// end inline asm
	add.s64 	%rd33, %rd19, 14336;
	// begin inline asm
	ld.global.nc.u32 %r136, [%rd33];
	// end inline asm
	add.s64 	%rd34, %rd19, 15360;
	// begin inline asm
	ld.global.nc.u32 %r137, [%rd34];
	// end inline asm
	add.s32 	%r139, %r123, %r122;
	add.s32 	%r140, %r124, %r139;
	add.s32 	%r141, %r125, %r140;
	add.s32 	%r142, %r126, %r141;
	add.s32 	%r143, %r127, %r142;
	add.s32 	%r144, %r128, %r143;
	add.s32 	%r145, %r129, %r144;
	add.s32 	%r146, %r130, %r145;
	add.s32 	%r147, %r131, %r146;
	add.s32 	%r148, %r132, %r147;
	add.s32 	%r149, %r133, %r148;
	add.s32 	%r150, %r134, %r149;
	add.s32 	%r151, %r135, %r150;
	add.s32 	%r152, %r136, %r151;
	add.s32 	%r685, %r137, %r152;
	setp.lt.u32 	%p4, %r120, 8192;
	mov.b32 	%r674, 4096;
	@%p4 bra 	$L__BB8_60;
	add.s32 	%r87, %r120, -4096;
	mov.b32 	%r674, 4096;
$L__BB8_58:
	mul.wide.s32 	%rd52, %r674, 4;
	add.s64 	%rd36, %rd19, %rd52;
	// begin inline asm
	ld.global.nc.u32 %r154, [%rd36];
	// end inline asm
	add.s64 	%rd37, %rd36, 1024;
	// begin inline asm
	ld.global.nc.u32 %r155, [%rd37];
	// end inline asm
	add.s64 	%rd38, %rd36, 2048;
	// begin inline asm
	ld.global.nc.u32 %r156, [%rd38];
	// end inline asm
	add.s64 	%rd39, %rd36, 3072;
	// begin inline asm
	ld.global.nc.u32 %r157, [%rd39];
	// end inline asm
	add.s64 	%rd40, %rd36, 4096;
	// begin inline asm
	ld.global.nc.u32 %r158, [%rd40];
	// end inline asm
	add.s64 	%rd41, %rd36, 5120;
	// begin inline asm
	ld.global.nc.u32 %r159, [%rd41];
	// end inline asm
	add.s64 	%rd42, %rd36, 6144;
	// begin inline asm
	ld.global.nc.u32 %r160, [%rd42];
	// end inline asm
	add.s64 	%rd43, %rd36, 7168;
	// begin inline asm
	ld.global.nc.u32 %r161, [%rd43];
	// end inline asm
	add.s64 	%rd44, %rd36, 8192;
	// begin inline asm
	ld.global.nc.u32 %r162, [%rd44];
	// end inline asm
	add.s64 	%rd45, %rd36, 9216;
	// begin inline asm
	ld.global.nc.u32 %r163, [%rd45];
	// end inline asm
	add.s64 	%rd46, %rd36, 10240;
	// begin inline asm
	ld.global.nc.u32 %r164, [%rd46];
	// end inline asm
	add.s64 	%rd47, %rd36, 11264;
	// begin inline asm
	ld.global.nc.u32 %r165, [%rd47];
	// end inline asm
	add.s64 	%rd48, %rd36, 12288;
	// begin inline asm
	ld.global.nc.u32 %r166, [%rd48];
	// end inline asm
	add.s64 	%rd49, %rd36, 13312;
	// begin inline asm
	ld.global.nc.u32 %r167, [%rd49];
	// end inline asm
	add.s64 	%rd50, %rd36, 14336;
	// begin inline asm
	ld.global.nc.u32 %r168, [%rd50];
	// end inline asm
	add.s64 	%rd51, %rd36, 15360;
	// begin inline asm
	ld.global.nc.u32 %r169, [%rd51];
	// end inline asm
	add.s32 	%r170, %r154, %r685;
	add.s32 	%r171, %r155, %r170;
	add.s32 	%r172, %r156, %r171;
	add.s32 	%r173, %r157, %r172;
	add.s32 	%r174, %r158, %r173;
	add.s32 	%r175, %r159, %r174;
	add.s32 	%r176, %r160, %r175;
	add.s32 	%r177, %r161, %r176;
	add.s32 	%r178, %r162, %r177;
	add.s32 	%r179, %r163, %r178;
	add.s32 	%r180, %r164, %r179;
	add.s32 	%r181, %r165, %r180;
	add.s32 	%r182, %r166, %r181;
	add.s32 	%r183, %r167, %r182;
	add.s32 	%r184, %r168, %r183;
	add.s32 	%r685, %r169, %r184;
	sub.s32 	%r185, %r120, %r674;
	setp.lt.s32 	%p5, %r185, 4096;
	@%p5 bra 	$L__BB8_68;
	add.s32 	%r674, %r674, 4096;
	setp.le.s32 	%p6, %r674, %r87;
	@%p6 bra 	$L__BB8_58;
$L__BB8_60:
	setp.le.s32 	%p7, %r120, %r674;
	@%p7 bra 	$L__BB8_68;
	sub.s32 	%r94, %r120, %r674;
	setp.ge.s32 	%p8, %r85, %r94;
	@%p8 bra 	$L__BB8_68;
	not.b32 	%r187, %r85;
	add.s32 	%r188, %r120, %r187;
	sub.s32 	%r95, %r188, %r674;
	and.b32  	%r189, %r95, 768;
	setp.eq.s32 	%p9, %r189, 768;
	mov.u32 	%r679, %r85;
	@%p9 bra 	$L__BB8_65;
	add.s32 	%r676, %r85, %r674;
	shr.u32 	%r190, %r95, 8;
	add.s32 	%r191, %r190, 1;
	and.b32  	%r192, %r191, 3;
	neg.s32 	%r675, %r192;
	mov.u32 	%r679, %r85;
$L__BB8_64:
	.pragma "nounroll";
	mul.wide.u32 	%rd54, %r676, 4;
	add.s64 	%rd53, %rd16, %rd54;
	// begin inline asm
	ld.global.nc.u32 %r193, [%rd53];
	// end inline asm
	add.s32 	%r685, %r193, %r685;
	add.s32 	%r679, %r679, 256;
	add.s32 	%r676, %r676, 256;
	add.s32 	%r675, %r675, 1;
	setp.ne.s32 	%p10, %r675, 0;
	@%p10 bra 	$L__BB8_64;
$L__BB8_65:
	setp.lt.u32 	%p11, %r95, 768;
	@%p11 bra 	$L__BB8_68;
	cvt.u64.u32 	%rd55, %r679;
	cvt.u64.u32 	%rd56, %r674;
	add.s64 	%rd57, %rd55, %rd56;
	shl.b64 	%rd58, %rd57, 2;
	add.s64 	%rd59, %rd58, %rd16;
	add.s64 	%rd124, %rd59, 2048;
	add.s32 	%r682, %r679, %r674;
$L__BB8_67:
	mul.wide.u32 	%rd64, %r682, 4;
	add.s64 	%rd60, %rd16, %rd64;
	// begin inline asm
	ld.global.nc.u32 %r194, [%rd60];
	// end inline asm
	add.s32 	%r198, %r194, %r685;
	add.s64 	%rd61, %rd124, -1024;
	// begin inline asm
	ld.global.nc.u32 %r195, [%rd61];
	// end inline asm
	add.s32 	%r199, %r195, %r198;
	// begin inline asm
	ld.global.nc.u32 %r196, [%rd124];
	// end inline asm
	add.s32 	%r200, %r196, %r199;
	add.s64 	%rd63, %rd124, 1024;
	// begin inline asm
	ld.global.nc.u32 %r197, [%rd63];
	// end inline asm
	add.s32 	%r685, %r197, %r200;
	add.s32 	%r679, %r679, 1024;
	add.s64 	%rd124, %rd124, 4096;
	add.s32 	%r682, %r682, 1024;
	setp.lt.s32 	%p12, %r679, %r94;
	@%p12 bra 	$L__BB8_67;
$L__BB8_68:
	// begin inline asm
	mov.u32 %r201, %laneid;
	// end inline asm
	mov.b32 	%r204, 1;
	mov.b32 	%r225, 31;
	mov.b32 	%r226, -1;
	// begin inline asm
	shfl.sync.down.b32 %r202, %r685, %r204, %r225, %r226;
	// end inline asm
	setp.gt.s32 	%p13, %r201, 30;
	selp.b32 	%r227, 0, %r202, %p13;
	add.s32 	%r208, %r227, %r685;
	mov.b32 	%r209, 2;
	// begin inline asm
	shfl.sync.down.b32 %r207, %r208, %r209, %r225, %r226;
	// end inline asm
	setp.gt.s32 	%p14, %r201, 29;
	selp.b32 	%r228, 0, %r207, %p14;
	add.s32 	%r213, %r208, %r228;
	mov.b32 	%r214, 4;
	// begin inline asm
	shfl.sync.down.b32 %r212, %r213, %r214, %r225, %r226;
	// end inline asm
	setp.gt.s32 	%p15, %r201, 27;
	selp.b32 	%r229, 0, %r212, %p15;
	add.s32 	%r218, %r213, %r229;
	mov.b32 	%r219, 8;
	// begin inline asm
	shfl.sync.down.b32 %r217, %r218, %r219, %r225, %r226;
	// end inline asm
	setp.gt.s32 	%p16, %r201, 23;
	selp.b32 	%r230, 0, %r217, %p16;
	add.s32 	%r223, %r218, %r230;
	mov.b32 	%r224, 16;
	// begin inline asm
	shfl.sync.down.b32 %r222, %r223, %r224, %r225, %r226;
	// end inline asm
	setp.gt.s32 	%p17, %r201, 15;
	selp.b32 	%r231, 0, %r222, %p17;
	add.s32 	%r686, %r223, %r231;
	setp.ne.s32 	%p18, %r201, 0;
	@%p18 bra 	$L__BB8_70;
	shr.u32 	%r232, %r85, 3;
	and.b32  	%r233, %r232, 124;
	mov.u32 	%r234, _ZZN3cub18CUB_300001_SM_10006detail6reduce28DeviceReduceSingleTileKernelINS2_10policy_hubIiyN4cuda3std3__44plusIiEEE10Policy1000EPiSC_iS9_iiNS7_10__identityEEEvT0_T1_T2_T3_T4_T6_E12temp_storage;
	add.s32 	%r235, %r234, %r233;
	st.shared.u32 	[%r235+8], %r686;
$L__BB8_70:
	bar.sync 	0;
	setp.ne.s32 	%p19, %r85, 0;
	@%p19 bra 	$L__BB8_72;
	ld.shared.u32 	%r236, [_ZZN3cub18CUB_300001_SM_10006detail6reduce28DeviceReduceSingleTileKernelINS2_10policy_hubIiyN4cuda3std3__44plusIiEEE10Policy1000EPiSC_iS9_iiNS7_10__identityEEEvT0_T1_T2_T3_T4_T6_E12temp_storage+12];
	add.s32 	%r237, %r236, %r686;
	ld.shared.u32 	%r238, [_ZZN3cub18CUB_300001_SM_10006detail6reduce28DeviceReduceSingleTileKernelINS2_10policy_hubIiyN4cuda3std3__44plusIiEEE10Policy1000EPiSC_iS9_iiNS7_10__identityEEEvT0_T1_T2_T3_T4_T6_E12temp_storage+16];
	add.s32 	%r239, %r237, %r238;
	ld.shared.u32 	%r240, [_ZZN3cub18CUB_300001_SM_10006detail6reduce28DeviceReduceSingleTileKernelINS2_10policy_hubIiyN4cuda3std3__44plusIiEEE10Policy1000EPiSC_iS9_iiNS7_10__identityEEEvT0_T1_T2_T3_T4_T6_E12temp_storage+20];
	add.s32 	%r241, %r239, %r240;
	ld.shared.u32 	%r242, [_ZZN3cub18CUB_300001_SM_10006detail6reduce28DeviceReduceSingleTileKernelINS2_10policy_hubIiyN4cuda3std3__44plusIiEEE10Policy1000EPiSC_iS9_iiNS7_10__identityEEEvT0_T1_T2_T3_T4_T6_E12temp_storage+24];
	add.s32 	%r243, %r241, %r242;
	ld.shared.u32 	%r244, [_ZZN3cub18CUB_300001_SM_10006detail6reduce28DeviceReduceSingleTileKernelINS2_10policy_hubIiyN4cuda3std3__44plusIiEEE10Policy1000EPiSC_iS9_iiNS7_10__identityEEEvT0_T1_T2_T3_T4_T6_E12temp_storage+28];
	add.s32 	%r245, %r243, %r244;
	ld.shared.u32 	%r246, [_ZZN3cub18CUB_300001_SM_10006detail6reduce28DeviceReduceSingleTileKernelINS2_10policy_hubIiyN4cuda3std3__44plusIiEEE10Policy1000EPiSC_iS9_iiNS7_10__identityEEEvT0_T1_T2_T3_T4_T6_E12temp_storage+32];
	add.s32 	%r247, %r245, %r246;
	ld.shared.u32 	%r248, [_ZZN3cub18CUB_300001_SM_10006detail6reduce28DeviceReduceSingleTileKernelINS2_10policy_hubIiyN4cuda3std3__44plusIiEEE10Policy1000EPiSC_iS9_iiNS7_10__identityEEEvT0_T1_T2_T3_T4_T6_E12temp_storage+36];
	add.s32 	%r686, %r247, %r248;
$L__BB8_72:
	mov.u32 	%r631, %tid.x;
	setp.ne.s32 	%p95, %r631, 0;
	@%p95 bra 	$L__BB8_74;
	add.s32 	%r632, %r686, %r121;
	st.global.u32 	[%rd1], %r632;
$L__BB8_74:
	ret;

}


// ===== COMPILED SASS (sm_100) =====

	.target	sm_100

	.elftype	@"ET_EXEC"


//--------------------- .note.nv.tkinfo           --------------------------
	.section	.note.nv.tkinfo,"",@"SHT_NOTE"
	.sectionflags	@"SHF_NOTE_NV_TKINFO"
	.tkinfo
        /*0018*/ 	.word	0x00000002
        /*0030*/ 	.string	""
        /*0030*/ 	.string	"ptxas"
        /*0030*/ 	.string	"Cuda compilation tools, release 13.0, V13.0.88"
        /*0030*/ 	.string	"Build cuda_13.0.r13.0/compiler.36424714_0"
        /*0030*/ 	.string	"-arch sm_100 -m 64 "



//--------------------- .note.nv.cuinfo           --------------------------
	.section	.note.nv.cuinfo,"",@"SHT_NOTE"
	.sectionflags	@"SHF_NOTE_NV_CUINFO"
        /*0018*/ 	.short	0x0002
        /*001a*/ 	.short	0x0064
        /*001c*/ 	.short	0x0082
	.zero		2


//--------------------- .nv.info                  --------------------------
	.section	.nv.info,"",@"SHT_CUDA_INFO"
	.align	4


	//----- nvinfo : EIATTR_REGCOUNT
	.align		4
        /*0000*/ 	.byte	0x04, 0x2f
        /*0002*/ 	.short	(.L_44 - .L_43)
	.align		4
.L_43:
        /*0004*/ 	.word	index@(_ZN3cub18CUB_300001_SM_10006detail11EmptyKernelIvEEvv)
        /*0008*/ 	.word	0x00000004


	//----- nvinfo : EIATTR_FRAME_SIZE
	.align		4
.L_44:
        /*000c*/ 	.byte	0x04, 0x11
        /*000e*/ 	.short	(.L_46 - .L_45)
	.align		4
.L_45:
        /*0010*/ 	.word	index@(_ZN3cub18CUB_300001_SM_10006detail11EmptyKernelIvEEvv)
        /*0014*/ 	.word	0x00000000


	//----- nvinfo : EIATTR_REGCOUNT
	.align		4
.L_46:
        /*0018*/ 	.byte	0x04, 0x2f
        /*001a*/ 	.short	(.L_48 - .L_47)
	.align		4
.L_47:
        /*001c*/ 	.word	index@(_ZN3cub18CUB_300001_SM_10006detail8for_each13static_kernelINS2_12policy_hub_t12policy_500_tEmN6thrust24THRUST_300001_SM_1000_NS8cuda_cub20__uninitialized_fill7functorINS7_10device_ptrIiEEiEEEEvT0_T1_)
        /*0020*/ 	.word	0x00000008


	//----- nvinfo : EIATTR_FRAME_SIZE
	.align		4
.L_48:
        /*0024*/ 	.byte	0x04, 0x11
        /*0026*/ 	.short	(.L_50 - .L_49)
	.align		4
.L_49:
        /*0028*/ 	.word	index@(_ZN3cub18CUB_300001_SM_10006detail8for_each13static_kernelINS2_12policy_hub_t12policy_500_tEmN6thrust24THRUST_300001_SM_1000_NS8cuda_cub20__uninitialized_fill7functorINS7_10device_ptrIiEEiEEEEvT0_T1_)
        /*002c*/ 	.word	0x00000000


	//----- nvinfo : EIATTR_REGCOUNT
	.align		4
.L_50:
        /*0030*/ 	.byte	0x04, 0x2f
        /*0032*/ 	.short	(.L_52 - .L_51)
	.align		4
.L_51:
        /*0034*/ 	.word	index@(_ZN3cub18CUB_300001_SM_10006detail8for_each13static_kernelINS2_12policy_hub_t12policy_500_tElN6thrust24THRUST_300001_SM_1000_NS8cuda_cub10__tabulate7functorINS7_6detail15normal_iteratorINS7_10device_ptrIiEEEENS7_6system6detail7generic6detail22compute_sequence_valueIivEElEEEEvT0_T1_)
        /*0038*/ 	.word	0x0000000a


	//----- nvinfo : EIATTR_FRAME_SIZE
	.align		4
.L_52:
        /*003c*/ 	.byte	0x04, 0x11
        /*003e*/ 	.short	(.L_54 - .L_53)
	.align		4
.L_53:
        /*0040*/ 	.word	index@(_ZN3cub18CUB_300001_SM_10006detail8for_each13static_kernelINS2_12policy_hub_t12policy_500_tElN6thrust24THRUST_300001_SM_1000_NS8cuda_cub10__tabulate7functorINS7_6detail15normal_iteratorINS7_10device_ptrIiEEEENS7_6system6detail7generic6detail22compute_sequence_valueIivEElEEEEvT0_T1_)
        /*0044*/ 	.word	0x00000000


	//----- nvinfo : EIATTR_REGCOUNT
	.align		4
.L_54:
        /*0048*/ 	.byte	0x04, 0x2f
        /*004a*/ 	.short	(.L_56 - .L_55)
	.align		4
.L_55:
        /*004c*/ 	.word	index@(_ZN3cub18CUB_300001_SM_10006detail6reduce28DeviceReduceSingleTileKernelINS2_10policy_hubIijN4cuda3std3__44plusIiEEE10Policy1000EN6thrust24THRUST_300001_SM_1000_NS6detail15normal_iteratorINSD_10device_ptrIiEEEEPijS9_ii15square_functionIiEEEvT0_T1_T2_T3_T4_T6_)
        /*0050*/ 	.word	0x00000020


	//----- nvinfo : EIATTR_FRAME_SIZE
	.align		4
.L_56:
        /*0054*/ 	.byte	0x04, 0x11
        /*0056*/ 	.short	(.L_58 - .L_57)
	.align		4
.L_57:
        /*0058*/ 	.word	index@(_ZN3cub18CUB_300001_SM_10006detail6reduce28DeviceReduceSingleTileKernelINS2_10policy_hubIijN4cuda3std3__44plusIiEEE10Policy1000EN6thrust24THRUST_300001_SM_1000_NS6detail15normal_iteratorINSD_10device_ptrIiEEEEPijS9_ii15square_functionIiEEEvT0_T1_T2_T3_T4_T6_)
        /*005c*/ 	.word	0x00000000


	//----- nvinfo : EIATTR_REGCOUNT
	.align		4
.L_58:
        /*0060*/ 	.byte	0x04, 0x2f
        /*0062*/ 	.short	(.L_60 - .L_59)
	.align		4
.L_59:
        /*0064*/ 	.word	index@(_ZN3cub18CUB_300001_SM_10006detail6reduce18DeviceReduceKernelINS2_10policy_hubIijN4cuda3std3__44plusIiEEE10Policy1000EN6thrust24THRUST_300001_SM_1000_NS6detail15normal_iteratorINSD_10device_ptrIiEEEEjS9_i15square_functionIiEEEvT0_PT3_T1_NS0_13GridEvenShareISO_EET2_T4_)
        /*0068*/ 	.word	0x00000020


	//----- nvinfo : EIATTR_FRAME_SIZE
	.align		4
.L_60:
        /*006c*/ 	.byte	0x04, 0x11
        /*006e*/ 	.short	(.L_62 - .L_61)
	.align		4
.L_61:
        /*0070*/ 	.word	index@(_ZN3cub18CUB_300001_SM_10006detail6reduce18DeviceReduceKernelINS2_10policy_hubIijN4cuda3std3__44plusIiEEE10Policy1000EN6thrust24THRUST_300001_SM_1000_NS6detail15normal_iteratorINSD_10device_ptrIiEEEEjS9_i15square_functionIiEEEvT0_PT3_T1_NS0_13GridEvenShareISO_EET2_T4_)
        /*0074*/ 	.word	0x00000000


	//----- nvinfo : EIATTR_REGCOUNT
	.align		4
.L_62:
        /*0078*/ 	.byte	0x04, 0x2f
        /*007a*/ 	.short	(.L_64 - .L_63)
	.align		4
.L_63:
        /*007c*/ 	.word	index@(_ZN3cub18CUB_300001_SM_10006detail6reduce28DeviceReduceSingleTileKernelINS2_10policy_hubIijN4cuda3std3__44plusIiEEE10Policy1000EPiSC_iS9_iiNS7_10__identityEEEvT0_T1_T2_T3_T4_T6_)
        /*0080*/ 	.word	0x00000020


	//----- nvinfo : EIATTR_FRAME_SIZE
	.align		4
.L_64:
        /*0084*/ 	.byte	0x04, 0x11
        /*0086*/ 	.short	(.L_66 - .L_65)
	.align		4
.L_65:
        /*0088*/ 	.word	index@(_ZN3cub18CUB_300001_SM_10006detail6reduce28DeviceReduceSingleTileKernelINS2_10policy_hubIijN4cuda3std3__44plusIiEEE10Policy1000EPiSC_iS9_iiNS7_10__identityEEEvT0_T1_T2_T3_T4_T6_)
        /*008c*/ 	.word	0x00000000


	//----- nvinfo : EIATTR_REGCOUNT
	.align		4
.L_66:
        /*0090*/ 	.byte	0x04, 0x2f
        /*0092*/ 	.short	(.L_68 - .L_67)
	.align		4
.L_67:
        /*0094*/ 	.word	index@(_ZN3cub18CUB_300001_SM_10006detail6reduce28DeviceReduceSingleTileKernelINS2_10policy_hubIiyN4cuda3std3__44plusIiEEE10Policy1000EN6thrust24THRUST_300001_SM_1000_NS6detail15normal_iteratorINSD_10device_ptrIiEEEEPiyS9_ii15square_functionIiEEEvT0_T1_T2_T3_T4_T6_)
        /*0098*/ 	.word	0x00000020


	//----- nvinfo : EIATTR_FRAME_SIZE
	.align		4
.L_68:
        /*009c*/ 	.byte	0x04, 0x11
        /*009e*/ 	.short	(.L_70 - .L_69)
	.align		4
.L_69:
        /*00a0*/ 	.word	index@(_ZN3cub18CUB_300001_SM_10006detail6reduce28DeviceReduceSingleTileKernelINS2_10policy_hubIiyN4cuda3std3__44plusIiEEE10Policy1000EN6thrust24THRUST_300001_SM_1000_NS6detail15normal_iteratorINSD_10device_ptrIiEEEEPiyS9_ii15square_functionIiEEEvT0_T1_T2_T3_T4_T6_)
        /*00a4*/ 	.word	0x00000000


	//----- nvinfo : EIATTR_REGCOUNT
	.align		4
.L_70:
        /*00a8*/ 	.byte	0x04, 0x2f
        /*00aa*/ 	.short	(.L_72 - .L_71)
	.align		4
.L_71:
        /*00ac*/ 	.word	index@(_ZN3cub18CUB_300001_SM_10006detail6reduce18DeviceReduceKernelINS2_10policy_hubIiyN4cuda3std3__44plusIiEEE10Policy1000EN6thrust24THRUST_300001_SM_1000_NS6detail15normal_iteratorINSD_10device_ptrIiEEEEyS9_i15square_functionIiEEEvT0_PT3_T1_NS0_13GridEvenShareISO_EET2_T4_)
        /*00b0*/ 	.word	0x00000020


	//----- nvinfo : EIATTR_FRAME_SIZE
	.align		4
.L_72:
        /*00b4*/ 	.byte	0x04, 0x11
        /*00b6*/ 	.short	(.L_74 - .L_73)
	.align		4
.L_73:
        /*00b8*/ 	.word	index@(_ZN3cub18CUB_300001_SM_10006detail6reduce18DeviceReduceKernelINS2_10policy_hubIiyN4cuda3std3__44plusIiEEE10Policy1000EN6thrust24THRUST_300001_SM_1000_NS6detail15normal_iteratorINSD_10device_ptrIiEEEEyS9_i15square_functionIiEEEvT0_PT3_T1_NS0_13GridEvenShareISO_EET2_T4_)
        /*00bc*/ 	.word	0x00000000


	//----- nvinfo : EIATTR_REGCOUNT
	.align		4
.L_74:
        /*00c0*/ 	.byte	0x04, 0x2f
        /*00c2*/ 	.short	(.L_76 - .L_75)
	.align		4
.L_75:
        /*00c4*/ 	.word	index@(_ZN3cub18CUB_300001_SM_10006detail6reduce28DeviceReduceSingleTileKernelINS2_10policy_hubIiyN4cuda3std3__44plusIiEEE10Policy1000EPiSC_iS9_iiNS7_10__identityEEEvT0_T1_T2_T3_T4_T6_)
        /*00c8*/ 	.word	0x00000020


	//----- nvinfo : EIATTR_FRAME_SIZE
	.align		4
.L_76:
        /*00cc*/ 	.byte	0x04, 0x11
        /*00ce*/ 	.short	(.L_78 - .L_77)
	.align		4
.L_77:
        /*00d0*/ 	.word	index@(_ZN3cub18CUB_300001_SM_10006detail6reduce28DeviceReduceSingleTileKernelINS2_10policy_hubIiyN4cuda3std3__44plusIiEEE10Policy1000EPiSC_iS9_iiNS7_10__identityEEEvT0_T1_T2_T3_T4_T6_)
        /*00d4*/ 	.word	0x00000000


	//----- nvinfo : EIATTR_MIN_STACK_SIZE
	.align		4
.L_78:
        /*00d8*/ 	.byte	0x04, 0x12
        /*00da*/ 	.short	(.L_80 - .L_79)
	.align		4
.L_79:
        /*00dc*/ 	.word	index@(_ZN3cub18CUB_300001_SM_10006detail6reduce28DeviceReduceSingleTileKernelINS2_10policy_hubIiyN4cuda3std3__44plusIiEEE10Policy1000EPiSC_iS9_iiNS7_10__identityEEEvT0_T1_T2_T3_T4_T6_)
        /*00e0*/ 	.word	0x00000000


	//----- nvinfo : EIATTR_MIN_STACK_SIZE
	.align		4
.L_80:
        /*00e4*/ 	.byte	0x04, 0x12
        /*00e6*/ 	.short	(.L_82 - .L_81)
	.align		4
.L_81:
        /*00e8*/ 	.word	index@(_ZN3cub18CUB_300001_SM_10006detail6reduce18DeviceReduceKernelINS2_10policy_hubIiyN4cuda3std3__44plusIiEEE10Policy1000EN6thrust24THRUST_300001_SM_1000_NS6detail15normal_iteratorINSD_10device_ptrIiEEEEyS9_i15square_functionIiEEEvT0_PT3_T1_NS0_13GridEvenShareISO_EET2_T4_)
        /*00ec*/ 	.word	0x00000000


	//----- nvinfo : EIATTR_MIN_STACK_SIZE
	.align		4
.L_82:
        /*00f0*/ 	.byte	0x04, 0x12
        /*00f2*/ 	.short	(.L_84 - .L_83)
	.align		4
.L_83:
        /*00f4*/ 	.word	index@(_ZN3cub18CUB_300001_SM_10006detail6reduce28DeviceReduceSingleTileKernelINS2_10policy_hubIiyN4cuda3std3__44plusIiEEE10Policy1000EN6thrust24THRUST_300001_SM_1000_NS6detail15normal_iteratorINSD_10device_ptrIiEEEEPiyS9_ii15square_functionIiEEEvT0_T1_T2_T3_T4_T6_)
        /*00f8*/ 	.word	0x00000000


	//----- nvinfo : EIATTR_MIN_STACK_SIZE
	.align		4
.L_84:
        /*00fc*/ 	.byte	0x04, 0x12
        /*00fe*/ 	.short	(.L_86 - .L_85)
	.align		4
.L_85:
        /*0100*/ 	.word	index@(_ZN3cub18CUB_300001_SM_10006detail6reduce28DeviceReduceSingleTileKernelINS2_10policy_hubIijN4cuda3std3__44plusIiEEE10Policy1000EPiSC_iS9_iiNS7_10__identityEEEvT0_T1_T2_T3_T4_T6_)
        /*0104*/ 	.word	0x00000000


	//----- nvinfo : EIATTR_MIN_STACK_SIZE
	.align		4
.L_86:
        /*0108*/ 	.byte	0x04, 0x12
        /*010a*/ 	.short	(.L_88 - .L_87)
	.align		4
.L_87:
        /*010c*/ 	.word	index@(_ZN3cub18CUB_300001_SM_10006detail6reduce18DeviceReduceKernelINS2_10policy_hubIijN4cuda3std3__44plusIiEEE10Policy1000EN6thrust24THRUST_300001_SM_1000_NS6detail15normal_iteratorINSD_10device_ptrIiEEEEjS9_i15square_functionIiEEEvT0_PT3_T1_NS0_13GridEvenShareISO_EET2_T4_)
        /*0110*/ 	.word	0x00000000


	//----- nvinfo : EIATTR_MIN_STACK_SIZE
	.align		4
.L_88:
        /*0114*/ 	.byte	0x04, 0x12
        /*0116*/ 	.short	(.L_90 - .L_89)
	.align		4
.L_89:
        /*0118*/ 	.word	index@(_ZN3cub18CUB_300001_SM_10006detail6reduce28DeviceReduceSingleTileKernelINS2_10policy_hubIijN4cuda3std3__44plusIiEEE10Policy1000EN6thrust24THRUST_300001_SM_1000_NS6detail15normal_iteratorINSD_10device_ptrIiEEEEPijS9_ii15square_functionIiEEEvT0_T1_T2_T3_T4_T6_)
        /*011c*/ 	.word	0x00000000


	//----- nvinfo : EIATTR_MIN_STACK_SIZE
	.align		4
.L_90:
        /*0120*/ 	.byte	0x04, 0x12
        /*0122*/ 	.short	(.L_92 - .L_91)
	.align		4
.L_91:
        /*0124*/ 	.word	index@(_ZN3cub18CUB_300001_SM_10006detail8for_each13static_kernelINS2_12policy_hub_t12policy_500_tElN6thrust24THRUST_300001_SM_1000_NS8cuda_cub10__tabulate7functorINS7_6detail15normal_iteratorINS7_10device_ptrIiEEEENS7_6system6detail7generic6detail22compute_sequence_valueIivEElEEEEvT0_T1_)
        /*0128*/ 	.word	0x00000000


	//----- nvinfo : EIATTR_MIN_STACK_SIZE
	.align		4
.L_92:
        /*012c*/ 	.byte	0x04, 0x12
        /*012e*/ 	.short	(.L_94 - .L_93)
	.align		4
.L_93:
        /*0130*/ 	.word	index@(_ZN3cub18CUB_300001_SM_10006detail8for_each13static_kernelINS2_12policy_hub_t12policy_500_tEmN6thrust24THRUST_300001_SM_1000_NS8cuda_cub20__uninitialized_fill7functorINS7_10device_ptrIiEEiEEEEvT0_T1_)
        /*0134*/ 	.word	0x00000000


	//----- nvinfo : EIATTR_MIN_STACK_SIZE
	.align		4
.L_94:
        /*0138*/ 	.byte	0x04, 0x12
        /*013a*/ 	.short	(.L_96 - .L_95)
	.align		4
.L_95:
        /*013c*/ 	.word	index@(_ZN3cub18CUB_300001_SM_10006detail11EmptyKernelIvEEvv)
        /*0140*/ 	.word	0x00000000
.L_96:


//--------------------- .nv.compat                --------------------------
	.section	.nv.compat,"",@"SHT_CUDA_COMPAT_INFO"
	.align	4
        /*0000*/ 	.byte	0x02, 0x09, 0x00, 0x00, 0x02, 0x02, 0x01, 0x00, 0x02, 0x05, 0x05, 0x00, 0x03, 0x07, 0x01, 0x01
        /*0010*/ 	.byte	0x02, 0x03, 0x00, 0x00, 0x02, 0x06, 0x01, 0x00, 0x04, 0x0b, 0x08, 0x00, 0x09, 0x00, 0x00, 0x00
        /*0020*/ 	.byte	0x00, 0x00, 0x00, 0x00


//--------------------- .nv.info._ZN3cub18CUB_300001_SM_10006detail6reduce28DeviceReduceSingleTileKernelINS2_10policy_hubIiyN4cuda3std3__44plusIiEEE10Policy1000EPiSC_iS9_iiNS7_10__identityEEEvT0_T1_T2_T3_T4_T6_ --------------------------
	.section	.nv.info._ZN3cub18CUB_300001_SM_10006detail6reduce28DeviceReduceSingleTileKernelINS2_10policy_hubIiyN4cuda3std3__44plusIiEEE10Policy1000EPiSC_iS9_iiNS7_10__identityEEEvT0_T1_T2_T3_T4_T6_,"",@"SHT_CUDA_INFO"
	.sectionflags	@""
	.align	4


	//----- nvinfo : EIATTR_CUDA_API_VERSION
	.align		4
        /*0000*/ 	.byte	0x04, 0x37
        /*0002*/ 	.short	(.L_98 - .L_97)
.L_97:
        /*0004*/ 	.word	0x00000082


	//----- nvinfo : EIATTR_KPARAM_INFO
	.align		4
.L_98:
        /*0008*/ 	.byte	0x04, 0x17
        /*000a*/ 	.short	(.L_100 - .L_99)
.L_99:
        /*000c*/ 	.word	0x00000000
        /*0010*/ 	.short	0x0005
        /*0012*/ 	.short	0x001c
        /*0014*/ 	.byte	0x00, 0xf0, 0x05, 0x00


	//----- nvinfo : EIATTR_KPARAM_INFO
	.align		4
.L_100:
        /*0018*/ 	.byte	0x04, 0x17
        /*001a*/ 	.short	(.L_102 - .L_101)
.L_101:
        /*001c*/ 	.word	0x00000000
        /*0020*/ 	.short	0x0004
        /*0022*/ 	.short	0x0018
        /*0024*/ 	.byte	0x00, 0xf0, 0x11, 0x00


	//----- nvinfo : EIATTR_KPARAM_INFO
	.align		4
.L_102:
        /*0028*/ 	.byte	0x04, 0x17
        /*002a*/ 	.short	(.L_104 - .L_103)
.L_103:
        /*002c*/ 	.word	0x00000000
        /*0030*/ 	.short	0x0003
        /*0032*/ 	.short	0x0014
        /*0034*/ 	.byte	0x00, 0xf0, 0x05, 0x00


	//----- nvinfo : EIATTR_KPARAM_INFO
	.align		4
.L_104:
        /*0038*/ 	.byte	0x04, 0x17
        /*003a*/ 	.short	(.L_106 - .L_105)
.L_105:
        /*003c*/ 	.word	0x00000000
        /*0040*/ 	.short	0x0002
        /*0042*/ 	.short	0x0010
        /*0044*/ 	.byte	0x00, 0xf0, 0x11, 0x00


	//----- nvinfo : EIATTR_KPARAM_INFO
	.align		4
.L_106:
        /*0048*/ 	.byte	0x04, 0x17
        /*004a*/ 	.short	(.L_108 - .L_107)
.L_107:
        /*004c*/ 	.word	0x00000000
        /*0050*/ 	.short	0x0001
        /*0052*/ 	.short	0x0008
        /*0054*/ 	.byte	0x00, 0xf5, 0x21, 0x00


	//----- nvinfo : EIATTR_KPARAM_INFO
	.align		4
.L_108:
        /*0058*/ 	.byte	0x04, 0x17
        /*005a*/ 	.short	(.L_110 - .L_109)
.L_109:
        /*005c*/ 	.word	0x00000000
        /*0060*/ 	.short	0x0000
        /*0062*/ 	.short	0x0000
        /*0064*/ 	.byte	0x00, 0xf5, 0x21, 0x00


	//----- nvinfo : EIATTR_SPARSE_MMA_MASK
	.align		4
.L_110:
        /*0068*/ 	.byte	0x03, 0x50
        /*006a*/ 	.short	0x0000


	//----- nvinfo : EIATTR_MAXREG_COUNT
	.align		4
        /*006c*/ 	.byte	0x03, 0x1b
        /*006e*/ 	.short	0x00ff


	//----- nvinfo : EIATTR_NUM_BARRIERS
	.align		4
        /*0070*/ 	.byte	0x02, 0x4c
        /*0072*/ 	.byte	0x01
	.zero		1


	//----- nvinfo : EIATTR_MERCURY_ISA_VERSION
	.align		4
        /*0074*/ 	.byte	0x03, 0x5f
        /*0076*/ 	.short	0x0101


	//----- nvinfo : EIATTR_COOP_GROUP_MASK_REGIDS
	.align		4
        /*0078*/ 	.byte	0x04, 0x29
        /*007a*/ 	.short	(.L_112 - .L_111)


	//   ....[0]....
.L_111:
        /*007c*/ 	.word	0xffffffff


	//   ....[1]....
        /*0080*/ 	.word	0xffffffff


	//   ....[2]....
        /*0084*/ 	.word	0xffffffff


	//   ....[3]....
        /*0088*/ 	.word	0xffffffff


	//   ....[4]....
        /*008c*/ 	.word	0xffffffff


	//   ....[5]....
        /*0090*/ 	.word	0xffffffff


	//   ....[6]....
        /*0094*/ 	.word	0xffffffff


	//   ....[7]....
        /*0098*/ 	.word	0xffffffff


	//   ....[8]....
        /*009c*/ 	.word	0xffffffff


	//   ....[9]....
        /*00a0*/ 	.word	0xffffffff


	//   ....[10]....
        /*00a4*/ 	.word	0xffffffff


	//   ....[11]....
        /*00a8*/ 	.word	0xffffffff


	//   ....[12]....
        /*00ac*/ 	.word	0xffffffff


	//   ....[13]....
        /*00b0*/ 	.word	0xffffffff


	//   ....[14]....
        /*00b4*/ 	.word	0xffffffff


	//   ....[15]....
        /*00b8*/ 	.word	0xffffffff


	//   ....[16]....
        /*00bc*/ 	.word	0xffffffff


	//   ....[17]....
        /*00c0*/ 	.word	0xffffffff


	//   ....[18]....
        /*00c4*/ 	.word	0xffffffff


	//   ....[19]....
        /*00c8*/ 	.word	0xffffffff


	//   ....[20]....
        /*00cc*/ 	.word	0xffffffff


	//   ....[21]....
        /*00d0*/ 	.word	0xffffffff


	//   ....[22]....
        /*00d4*/ 	.word	0xffffffff


	//   ....[23]....
        /*00d8*/ 	.word	0xffffffff


	//   ....[24]....
        /*00dc*/ 	.word	0xffffffff


	//   ....[25]....
        /*00e0*/ 	.word	0xffffffff


	//   ....[26]....
        /*00e4*/ 	.word	0xffffffff


	//   ....[27]....
        /*00e8*/ 	.word	0xffffffff


	//   ....[28]....
        /*00ec*/ 	.word	0xffffffff


	//   ....[29]....
        /*00f0*/ 	.word	0xffffffff


	//----- nvinfo : EIATTR_COOP_GROUP_INSTR_OFFSETS
	.align		4
.L_112:
        /*00f4*/ 	.byte	0x04, 0x28
        /*00f6*/ 	.short	(.L_114 - .L_113)


	//   ....[0]....
.L_113:
        /*00f8*/ 	.word	0x00000890


	//   ....[1]....
        /*00fc*/ 	.word	0x000008f0


	//   ....[2]....
        /*0100*/ 	.word	0x00000940


	//   ....[3]....
        /*0104*/ 	.word	0x000009b0


	//   ....[4]....
        /*0108*/ 	.word	0x00000a10


	//   ....[5]....
        /*010c*/ 	.word	0x00000ba0


	//   ....[6]....
        /*0110*/ 	.word	0x00000c40


	//   ....[7]....
        /*0114*/ 	.word	0x00000cc0


	//   ....[8]....
        /*0118*/ 	.word	0x00000d20


	//   ....[9]....
        /*011c*/ 	.word	0x00000d60


	//   ....[10]....
        /*0120*/ 	.word	0x000019d0


	//   ....[11]....
        /*0124*/ 	.word	0x00001a30


	//   ....[12]....
        /*0128*/ 	.word	0x00001a90


	//   ....[13]....
        /*012c*/ 	.word	0x00001af0


	//   ....[14]....
        /*0130*/ 	.word	0x00001b50


	//   ....[15]....
        /*0134*/ 	.word	0x000023f0


	//   ....[16]....
        /*0138*/ 	.word	0x00002450


	//   ....[17]....
        /*013c*/ 	.word	0x000024a0


	//   ....[18]....
        /*0140*/ 	.word	0x00002510


	//   ....[19]....
        /*0144*/ 	.word	0x00002570


	//   ....[20]....
        /*0148*/ 	.word	0x00002700


	//   ....[21]....
        /*014c*/ 	.word	0x00002790


	//   ....[22]....
        /*0150*/ 	.word	0x000027e0


	//   ....[23]....
        /*0154*/ 	.word	0x00002850


	//   ....[24]....
        /*0158*/ 	.word	0x000028c0


	//   ....[25]....
        /*015c*/ 	.word	0x000036a0


	//   ....[26]....
        /*0160*/ 	.word	0x00003700


	//   ....[27]....
        /*0164*/ 	.word	0x00003760


	//   ....[28]....
        /*0168*/ 	.word	0x000037c0


	//   ....[29]....
        /*016c*/ 	.word	0x00003820


	//----- nvinfo : EIATTR_VRC_CTA_INIT_COUNT
	.align		4
.L_114:
        /*0170*/ 	.byte	0x02, 0x4a
	.zero		1
	.zero		1


	//----- nvinfo : EIATTR_EXIT_INSTR_OFFSETS
	.align		4
        /*0174*/ 	.byte	0x04, 0x1c
        /*0176*/ 	.short	(.L_116 - .L_115)


	//   ....[0]....
.L_115:
        /*0178*/ 	.word	0x00000080


	//   ....[1]....
        /*017c*/ 	.word	0x000000c0


	//   ....[2]....
        /*0180*/ 	.word	0x00003940


	//   ....[3]....
        /*0184*/ 	.word	0x00003990


	//----- nvinfo : EIATTR_MAX_THREADS
	.align		4
.L_116:
        /*0188*/ 	.byte	0x04, 0x05
        /*018a*/ 	.short	(.L_118 - .L_117)
.L_117:
        /*018c*/ 	.word	0x00000100
        /*0190*/ 	.word	0x00000001
        /*0194*/ 	.word	0x00000001


	//----- nvinfo : EIATTR_CRS_STACK_SIZE
	.align		4
.L_118:
        /*0198*/ 	.byte	0x04, 0x1e
        /*019a*/ 	.short	(.L_120 - .L_119)
.L_119:
        /*019c*/ 	.word	0x00000000


	//----- nvinfo : EIATTR_CBANK_PARAM_SIZE
	.align		4
.L_120:
        /*01a0*/ 	.byte	0x03, 0x19
        /*01a2*/ 	.short	0x001d


	//----- nvinfo : EIATTR_PARAM_CBANK
	.align		4
        /*01a4*/ 	.byte	0x04, 0x0a
        /*01a6*/ 	.short	(.L_122 - .L_121)
	.align		4
.L_121:
        /*01a8*/ 	.word	index@(.nv.constant0._ZN3cub18CUB_300001_SM_10006detail6reduce28DeviceReduceSingleTileKernelINS2_10policy_hubIiyN4cuda3std3__44plusIiEEE10Policy1000EPiSC_iS9_iiNS7_10__identityEEEvT0_T1_T2_T3_T4_T6_)
        /*01ac*/ 	.short	0x0380
        /*01ae*/ 	.short	0x001d


	//----- nvinfo : EIATTR_SW_WAR
	.align		4
.L_122:
        /*01b0*/ 	.byte	0x04, 0x36
        /*01b2*/ 	.short	(.L_124 - .L_123)
.L_123:
        /*01b4*/ 	.word	0x00000008
.L_124:


//--------------------- .nv.info._ZN3cub18CUB_300001_SM_10006detail6reduce18DeviceReduceKernelINS2_10policy_hubIiyN4cuda3std3__44plusIiEEE10Policy1000EN6thrust24THRUST_300001_SM_1000_NS6detail15normal_iteratorINSD_10device_ptrIiEEEEyS9_i15square_functionIiEEEvT0_PT3_T1_NS0_13GridEvenShareISO_EET2_T4_ --------------------------
	.section	.nv.info._ZN3cub18CUB_300001_SM_10006detail6reduce18DeviceReduceKernelINS2_10policy_hubIiyN4cuda3std3__44plusIiEEE10Policy1000EN6thrust24THRUST_300001_SM_1000_NS6detail15normal_iteratorINSD_10device_ptrIiEEEEyS9_i15square_functionIiEEEvT0_PT3_T1_NS0_13GridEvenShareISO_EET2_T4_,"",@"SHT_CUDA_INFO"
	.sectionflags	@""
	.align	4


	//----- nvinfo : EIATTR_CUDA_API_VERSION
	.align		4
        /*0000*/ 	.byte	0x04, 0x37
        /*0002*/ 	.short	(.L_126 - .L_125)
.L_125:
        /*0004*/ 	.word	0x00000082


	//----- nvinfo : EIATTR_KPARAM_INFO
	.align		4
.L_126:
        /*0008*/ 	.byte	0x04, 0x17
        /*000a*/ 	.short	(.L_128 - .L_127)
.L_127:
        /*000c*/ 	.word	0x00000000
        /*0010*/ 	.short	0x0005
        /*0012*/ 	.short	0x0061
        /*0014*/ 	.byte	0x00, 0xf0, 0x05, 0x00


	//----- nvinfo : EIATTR_KPARAM_INFO
	.align		4
.L_128:
        /*0018*/ 	.byte	0x04, 0x17
        /*001a*/ 	.short	(.L_130 - .L_129)
.L_129:
        /*001c*/ 	.word	0x00000000
        /*0020*/ 	.short	0x0004
        /*0022*/ 	.short	0x0060
        /*0024*/ 	.byte	0x00, 0xf0, 0x05, 0x00


	//----- nvinfo : EIATTR_KPARAM_INFO
	.align		4
.L_130:
        /*0028*/ 	.byte	0x04, 0x17
        /*002a*/ 	.short	(.L_132 - .L_131)
.L_131:
        /*002c*/ 	.word	0x00000000
        /*0030*/ 	.short	0x0003
        /*0032*/ 	.short	0x0018
        /*0034*/ 	.byte	0x00, 0xf0, 0x21, 0x01


	//----- nvinfo : EIATTR_KPARAM_INFO
	.align		4
.L_132:
        /*0038*/ 	.byte	0x04, 0x17
        /*003a*/ 	.short	(.L_134 - .L_133)
.L_133:
        /*003c*/ 	.word	0x00000000
        /*0040*/ 	.short	0x0002
        /*0042*/ 	.short	0x0010
        /*0044*/ 	.byte	0x00, 0xf0, 0x21, 0x00


	//----- nvinfo : EIATTR_KPARAM_INFO
	.align		4
.L_134:
        /*0048*/ 	.byte	0x04, 0x17
        /*004a*/ 	.short	(.L_136 - .L_135)
.L_135:
        /*004c*/ 	.word	0x00000000
        /*0050*/ 	.short	0x0001
        /*0052*/ 	.short	0x0008
        /*0054*/ 	.byte	0x00, 0xf5, 0x21, 0x00


	//----- nvinfo : EIATTR_KPARAM_INFO
	.align		4
.L_136:
        /*0058*/ 	.byte	0x04, 0x17
        /*005a*/ 	.short	(.L_138 - .L_137)
.L_137:
        /*005c*/ 	.word	0x00000000
        /*0060*/ 	.short	0x0000
        /*0062*/ 	.short	0x0000
        /*0064*/ 	.byte	0x00, 0xf0, 0x21, 0x00


	//----- nvinfo : EIATTR_SPARSE_MMA_MASK
	.align		4
.L_138:
        /*0068*/ 	.byte	0x03, 0x50
        /*006a*/ 	.short	0x0000


	//----- nvinfo : EIATTR_MAXREG_COUNT
	.align		4
        /*006c*/ 	.byte	0x03, 0x1b
        /*006e*/ 	.short	0x00ff


	//----- nvinfo : EIATTR_NUM_BARRIERS
	.align		4
        /*0070*/ 	.byte	0x02, 0x4c
        /*0072*/ 	.byte	0x01
	.zero		1


	//----- nvinfo : EIATTR_MERCURY_ISA_VERSION
	.align		4
        /*0074*/ 	.byte	0x03, 0x5f
        /*0076*/ 	.short	0x0101


	//----- nvinfo : EIATTR_COOP_GROUP_MASK_REGIDS
	.align		4
        /*0078*/ 	.byte	0x04, 0x29
        /*007a*/ 	.short	(.L_140 - .L_139)


	//   ....[0]....
.L_139:
        /*007c*/ 	.word	0xffffffff


	//   ....[1]....
        /*0080*/ 	.word	0xffffffff


	//   ....[2]....
        /*0084*/ 	.word	0xffffffff


	//   ....[3]....
        /*0088*/ 	.word	0xffffffff


	//   ....[4]....
        /*008c*/ 	.word	0xffffffff


	//   ....[5]....
        /*0090*/ 	.word	0xffffffff


	//   ....[6]....
        /*0094*/ 	.word	0xffffffff


	//   ....[7]....
        /*0098*/ 	.word	0xffffffff


	//   ....[8]....
        /*009c*/ 	.word	0xffffffff


	//   ....[9]....
        /*00a0*/ 	.word	0xffffffff


	//   ....[10]....
        /*00a4*/ 	.word	0xffffffff


	//   ....[11]....
        /*00a8*/ 	.word	0xffffffff


	//   ....[12]....
        /*00ac*/ 	.word	0xffffffff


	//   ....[13]....
        /*00b0*/ 	.word	0xffffffff


	//   ....[14]....
        /*00b4*/ 	.word	0xffffffff


	//----- nvinfo : EIATTR_COOP_GROUP_INSTR_OFFSETS
	.align		4
.L_140:
        /*00b8*/ 	.byte	0x04, 0x28
        /*00ba*/ 	.short	(.L_142 - .L_141)


	//   ....[0]....
.L_141:
        /*00bc*/ 	.word	0x000009c0


	//   ....[1]....
        /*00c0*/ 	.word	0x00000a20


	//   ....[2]....
        /*00c4*/ 	.word	0x00000a80


	//   ....[3]....
        /*00c8*/ 	.word	0x00000ae0


	//   ....[4]....
        /*00cc*/ 	.word	0x00000b40


	//   ....[5]....
        /*00d0*/ 	.word	0x00000cd0


	//   ....[6]....
        /*00d4*/ 	.word	0x00000d70


	//   ....[7]....
        /*00d8*/ 	.word	0x00000de0


	//   ....[8]....
        /*00dc*/ 	.word	0x00000e50


	//   ....[9]....
        /*00e0*/ 	.word	0x00000e90


	//   ....[10]....
        /*00e4*/ 	.word	0x00002080


	//   ....[11]....
        /*00e8*/ 	.word	0x000020f0


	//   ....[12]....
        /*00ec*/ 	.word	0x00002150


	//   ....[13]....
        /*00f0*/ 	.word	0x000021b0


	//   ....[14]....
        /*00f4*/ 	.word	0x00002210


	//----- nvinfo : EIATTR_VRC_CTA_INIT_COUNT
	.align		4
.L_142:
        /*00f8*/ 	.byte	0x02, 0x4a
	.zero		1
	.zero		1


	//----- nvinfo : EIATTR_EXIT_INSTR_OFFSETS
	.align		4
        /*00fc*/ 	.byte	0x04, 0x1c
        /*00fe*/ 	.short	(.L_144 - .L_143)


	//   ....[0]....
.L_143:
        /*0100*/ 	.word	0x00002330


	//   ....[1]....
        /*0104*/ 	.word	0x00002390


	//----- nvinfo : EIATTR_MAX_THREADS
	.align		4
.L_144:
        /*0108*/ 	.byte	0x04, 0x05
        /*010a*/ 	.short	(.L_146 - .L_145)
.L_145:
        /*010c*/ 	.word	0x00000100
        /*0110*/ 	.word	0x00000001
        /*0114*/ 	.word	0x00000001


	//----- nvinfo : EIATTR_CRS_STACK_SIZE
	.align		4
.L_146:
        /*0118*/ 	.byte	0x04, 0x1e
        /*011a*/ 	.short	(.L_148 - .L_147)
.L_147:
        /*011c*/ 	.word	0x00000000


	//----- nvinfo : EIATTR_CBANK_PARAM_SIZE
	.align		4
.L_148:
        /*0120*/ 	.byte	0x03, 0x19
        /*0122*/ 	.short	0x0062


	//----- nvinfo : EIATTR_PARAM_CBANK
	.align		4
        /*0124*/ 	.byte	0x04, 0x0a
        /*0126*/ 	.short	(.L_150 - .L_149)
	.align		4
.L_149:
        /*0128*/ 	.word	index@(.nv.constant0._ZN3cub18CUB_300001_SM_10006detail6reduce18DeviceReduceKernelINS2_10policy_hubIiyN4cuda3std3__44plusIiEEE10Policy1000EN6thrust24THRUST_300001_SM_1000_NS6detail15normal_iteratorINSD_10device_ptrIiEEEEyS9_i15square_functionIiEEEvT0_PT3_T1_NS0_13GridEvenShareISO_EET2_T4_)
        /*012c*/ 	.short	0x0380
        /*012e*/ 	.short	0x0062


	//----- nvinfo : EIATTR_SW_WAR
	.align		4
.L_150:
        /*0130*/ 	.byte	0x04, 0x36
        /*0132*/ 	.short	(.L_152 - .L_151)
.L_151:
        /*0134*/ 	.word	0x00000008
.L_152:


//--------------------- .nv.info._ZN3cub18CUB_300001_SM_10006detail6reduce28DeviceReduceSingleTileKernelINS2_10policy_hubIiyN4cuda3std3__44plusIiEEE10Policy1000EN6thrust24THRUST_300001_SM_1000_NS6detail15normal_iteratorINSD_10device_ptrIiEEEEPiyS9_ii15square_functionIiEEEvT0_T1_T2_T3_T4_T6_ --------------------------
	.section	.nv.info._ZN3cub18CUB_300001_SM_10006detail6reduce28DeviceReduceSingleTileKernelINS2_10policy_hubIiyN4cuda3std3__44plusIiEEE10Policy1000EN6thrust24THRUST_300001_SM_1000_NS6detail15normal_iteratorINSD_10device_ptrIiEEEEPiyS9_ii15square_functionIiEEEvT0_T1_T2_T3_T4_T6_,"",@"SHT_CUDA_INFO"
	.sectionflags	@""
	.align	4


	//----- nvinfo : EIATTR_CUDA_API_VERSION
	.align		4
        /*0000*/ 	.byte	0x04, 0x37
        /*0002*/ 	.short	(.L_154 - .L_153)
.L_153:
        /*0004*/ 	.word	0x00000082


	//----- nvinfo : EIATTR_KPARAM_INFO
	.align		4
.L_154:
        /*0008*/ 	.byte	0x04, 0x17
        /*000a*/ 	.short	(.L_156 - .L_155)
.L_155:
        /*000c*/ 	.word	0x00000000
        /*0010*/ 	.short	0x0005
        /*0012*/ 	.short	0x0020
        /*0014*/ 	.byte	0x00, 0xf0, 0x05, 0x00


	//----- nvinfo : EIATTR_KPARAM_INFO
	.align		4
.L_156:
        /*0018*/ 	.byte	0x04, 0x17
        /*001a*/ 	.short	(.L_158 - .L_157)
.L_157:
        /*001c*/ 	.word	0x00000000
        /*0020*/ 	.short	0x0004
        /*0022*/ 	.short	0x001c
        /*0024*/ 	.byte	0x00, 0xf0, 0x11, 0x00


	//----- nvinfo : EIATTR_KPARAM_INFO
	.align		4
.L_158:
        /*0028*/ 	.byte	0x04, 0x17
        /*002a*/ 	.short	(.L_160 - .L_159)
.L_159:
        /*002c*/ 	.word	0x00000000
        /*0030*/ 	.short	0x0003
        /*0032*/ 	.short	0x0018
        /*0034*/ 	.byte	0x00, 0xf0, 0x05, 0x00


	//----- nvinfo : EIATTR_KPARAM_INFO
	.align		4
.L_160:
        /*0038*/ 	.byte	0x04, 0x17
        /*003a*/ 	.short	(.L_162 - .L_161)
.L_161:
        /*003c*/ 	.word	0x00000000
        /*0040*/ 	.short	0x0002
        /*0042*/ 	.short	0x0010
        /*0044*/ 	.byte	0x00, 0xf0, 0x21, 0x00


	//----- nvinfo : EIATTR_KPARAM_INFO
	.align		4
.L_162:
        /*0048*/ 	.byte	0x04, 0x17
        /*004a*/ 	.short	(.L_164 - .L_163)
.L_163:
        /*004c*/ 	.word	0x00000000
        /*0050*/ 	.short	0x0001
        /*0052*/ 	.short	0x0008
        /*0054*/ 	.byte	0x00, 0xf5, 0x21, 0x00


	//----- nvinfo : EIATTR_KPARAM_INFO
	.align		4
.L_164:
        /*0058*/ 	.byte	0x04, 0x17
        /*005a*/ 	.short	(.L_166 - .L_165)
.L_165:
        /*005c*/ 	.word	0x00000000
        /*0060*/ 	.short	0x0000
        /*0062*/ 	.short	0x0000
        /*0064*/ 	.byte	0x00, 0xf0, 0x21, 0x00


	//----- nvinfo : EIATTR_SPARSE_MMA_MASK
	.align		4
.L_166:
        /*0068*/ 	.byte	0x03, 0x50
        /*006a*/ 	.short	0x0000


	//----- nvinfo : EIATTR_MAXREG_COUNT
	.align		4
        /*006c*/ 	.byte	0x03, 0x1b
        /*006e*/ 	.short	0x00ff


	//----- nvinfo : EIATTR_NUM_BARRIERS
	.align		4
        /*0070*/ 	.byte	0x02, 0x4c
        /*0072*/ 	.byte	0x01
	.zero		1


	//----- nvinfo : EIATTR_MERCURY_ISA_VERSION
	.align		4
        /*0074*/ 	.byte	0x03, 0x5f
        /*0076*/ 	.short	0x0101


	//----- nvinfo : EIATTR_COOP_GROUP_MASK_REGIDS
	.align		4
        /*0078*/ 	.byte	0x04, 0x29
        /*007a*/ 	.short	(.L_168 - .L_167)


	//   ....[0]....
.L_167:
        /*007c*/ 	.word	0xffffffff


	//   ....[1]....
        /*0080*/ 	.word	0xffffffff


	//   ....[2]....
        /*0084*/ 	.word	0xffffffff


	//   ....[3]....
        /*0088*/ 	.word	0xffffffff


	//   ....[4]....
        /*008c*/ 	.word	0xffffffff


	//   ....[5]....
        /*0090*/ 	.word	0xffffffff


	//   ....[6]....
        /*0094*/ 	.word	0xffffffff


	//   ....[7]....
        /*0098*/ 	.word	0xffffffff


	//   ....[8]....
        /*009c*/ 	.word	0xffffffff


	//   ....[9]....
        /*00a0*/ 	.word	0xffffffff


	//   ....[10]....
        /*00a4*/ 	.word	0xffffffff


	//   ....[11]....
        /*00a8*/ 	.word	0xffffffff


	//   ....[12]....
        /*00ac*/ 	.word	0xffffffff


	//   ....[13]....
        /*00b0*/ 	.word	0xffffffff


	//   ....[14]....
        /*00b4*/ 	.word	0xffffffff


	//----- nvinfo : EIATTR_COOP_GROUP_INSTR_OFFSETS
	.align		4
.L_168:
        /*00b8*/ 	.byte	0x04, 0x28
        /*00ba*/ 	.short	(.L_170 - .L_169)


	//   ....[0]....
.L_169:
        /*00bc*/ 	.word	0x00000930


	//   ....[1]....
        /*00c0*/ 	.word	0x00000990


	//   ....[2]....
        /*00c4*/ 	.word	0x000009f0


	//   ....[3]....
        /*00c8*/ 	.word	0x00000a50


	//   ....[4]....
        /*00cc*/ 	.word	0x00000ab0


	//   ....[5]....
        /*00d0*/ 	.word	0x00000c40


	//   ....[6]....
        /*00d4*/ 	.word	0x00000ce0


	//   ....[7]....
        /*00d8*/ 	.word	0x00000d60


	//   ....[8]....
        /*00dc*/ 	.word	0x00000dc0


	//   ....[9]....
        /*00e0*/ 	.word	0x00000e00


	//   ....[10]....
        /*00e4*/ 	.word	0x00001e50


	//   ....[11]....
        /*00e8*/ 	.word	0x00001eb0


	//   ....[12]....
        /*00ec*/ 	.word	0x00001f10


	//   ....[13]....
        /*00f0*/ 	.word	0x00001f70


	//   ....[14]....
        /*00f4*/ 	.word	0x00001fd0


	//----- nvinfo : EIATTR_VRC_CTA_INIT_COUNT
	.align		4
.L_170:
        /*00f8*/ 	.byte	0x02, 0x4a
	.zero		1
	.zero		1


	//----- nvinfo : EIATTR_EXIT_INSTR_OFFSETS
	.align		4
        /*00fc*/ 	.byte	0x04, 0x1c
        /*00fe*/ 	.short	(.L_172 - .L_171)


	//   ....[0]....
.L_171:
        /*0100*/ 	.word	0x000000a0


	//   ....[1]....
        /*0104*/ 	.word	0x000000e0


	//   ....[2]....
        /*0108*/ 	.word	0x000020e0


	//   ....[3]....
        /*010c*/ 	.word	0x00002130


	//----- nvinfo : EIATTR_MAX_THREADS
	.align		4
.L_172:
        /*0110*/ 	.byte	0x04, 0x05
        /*0112*/ 	.short	(.L_174 - .L_173)
.L_173:
        /*0114*/ 	.word	0x00000100
        /*0118*/ 	.word	0x00000001
        /*011c*/ 	.word	0x00000001


	//----- nvinfo : EIATTR_CRS_STACK_SIZE
	.align		4
.L_174:
        /*0120*/ 	.byte	0x04, 0x1e
        /*0122*/ 	.short	(.L_176 - .L_175)
.L_175:
        /*0124*/ 	.word	0x00000000


	//----- nvinfo : EIATTR_CBANK_PARAM_SIZE
	.align		4
.L_176:
        /*0128*/ 	.byte	0x03, 0x19
        /*012a*/ 	.short	0x0021


	//----- nvinfo : EIATTR_PARAM_CBANK
	.align		4
        /*012c*/ 	.byte	0x04, 0x0a
        /*012e*/ 	.short	(.L_178 - .L_177)
	.align		4
.L_177:
        /*0130*/ 	.word	index@(.nv.constant0._ZN3cub18CUB_300001_SM_10006detail6reduce28DeviceReduceSingleTileKernelINS2_10policy_hubIiyN4cuda3std3__44plusIiEEE10Policy1000EN6thrust24THRUST_300001_SM_1000_NS6detail15normal_iteratorINSD_10device_ptrIiEEEEPiyS9_ii15square_functionIiEEEvT0_T1_T2_T3_T4_T6_)
        /*0134*/ 	.short	0x0380
        /*0136*/ 	.short	0x0021


	//----- nvinfo : EIATTR_SW_WAR
	.align		4
.L_178:
        /*0138*/ 	.byte	0x04, 0x36
        /*013a*/ 	.short	(.L_180 - .L_179)
.L_179:
        /*013c*/ 	.word	0x00000008
.L_180:


//--------------------- .nv.info._ZN3cub18CUB_300001_SM_10006detail6reduce28DeviceReduceSingleTileKernelINS2_10policy_hubIijN4cuda3std3__44plusIiEEE10Policy1000EPiSC_iS9_iiNS7_10__identityEEEvT0_T1_T2_T3_T4_T6_ --------------------------
	.section	.nv.info._ZN3cub18CUB_300001_SM_10006detail6reduce28DeviceReduceSingleTileKernelINS2_10policy_hubIijN4cuda3std3__44plusIiEEE10Policy1000EPiSC_iS9_iiNS7_10__identityEEEvT0_T1_T2_T3_T4_T6_,"",@"SHT_CUDA_INFO"
	.sectionflags	@""
	.align	4


	//----- nvinfo : EIATTR_CUDA_API_VERSION
	.align		4
        /*0000*/ 	.byte	0x04, 0x37
        /*0002*/ 	.short	(.L_182 - .L_181)
.L_181:
        /*0004*/ 	.word	0x00000082


	//----- nvinfo : EIATTR_KPARAM_INFO
	.align		4
.L_182:
        /*0008*/ 	.byte	0x04, 0x17
        /*000a*/ 	.short	(.L_184 - .L_183)
.L_183:
        /*000c*/ 	.word	0x00000000
        /*0010*/ 	.short	0x0005
        /*0012*/ 	.short	0x001c
        /*0014*/ 	.byte	0x00, 0xf0, 0x05, 0x00


	//----- nvinfo : EIATTR_KPARAM_INFO
	.align		4
.L_184:
        /*0018*/ 	.byte	0x04, 0x17
        /*001a*/ 	.short	(.L_186 - .L_185)
.L_185:
        /*001c*/ 	.word	0x00000000
        /*0020*/ 	.short	0x0004
        /*0022*/ 	.short	0x0018
        /*0024*/ 	.byte	0x00, 0xf0, 0x11, 0x00


	//----- nvinfo : EIATTR_KPARAM_INFO
	.align		4
.L_186:
        /*0028*/ 	.byte	0x04, 0x17
        /*002a*/ 	.short	(.L_188 - .L_187)
.L_187:
        /*002c*/ 	.word	0x00000000
        /*0030*/ 	.short	0x0003
        /*0032*/ 	.short	0x0014
        /*0034*/ 	.byte	0x00, 0xf0, 0x05, 0x00


	//----- nvinfo : EIATTR_KPARAM_INFO
	.align		4
.L_188:
        /*0038*/ 	.byte	0x04, 0x17
        /*003a*/ 	.short	(.L_190 - .L_189)
.L_189:
        /*003c*/ 	.word	0x00000000
        /*0040*/ 	.short	0x0002
        /*0042*/ 	.short	0x0010
        /*0044*/ 	.byte	0x00, 0xf0, 0x11, 0x00


	//----- nvinfo : EIATTR_KPARAM_INFO
	.align		4
.L_190:
        /*0048*/ 	.byte	0x04, 0x17
        /*004a*/ 	.short	(.L_192 - .L_191)
.L_191:
        /*004c*/ 	.word	0x00000000
        /*0050*/ 	.short	0x0001
        /*0052*/ 	.short	0x0008
        /*0054*/ 	.byte	0x00, 0xf5, 0x21, 0x00


	//----- nvinfo : EIATTR_KPARAM_INFO
	.align		4
.L_192:
        /*0058*/ 	.byte	0x04, 0x17
        /*005a*/ 	.short	(.L_194 - .L_193)
.L_193:
        /*005c*/ 	.word	0x00000000
        /*0060*/ 	.short	0x0000
        /*0062*/ 	.short	0x0000
        /*0064*/ 	.byte	0x00, 0xf5, 0x21, 0x00


	//----- nvinfo : EIATTR_SPARSE_MMA_MASK
	.align		4
.L_194:
        /*0068*/ 	.byte	0x03, 0x50
        /*006a*/ 	.short	0x0000


	//----- nvinfo : EIATTR_MAXREG_COUNT
	.align		4
        /*006c*/ 	.byte	0x03, 0x1b
        /*006e*/ 	.short	0x00ff


	//----- nvinfo : EIATTR_NUM_BARRIERS
	.align		4
        /*0070*/ 	.byte	0x02, 0x4c
        /*0072*/ 	.byte	0x01
	.zero		1


	//----- nvinfo : EIATTR_MERCURY_ISA_VERSION
	.align		4
        /*0074*/ 	.byte	0x03, 0x5f
        /*0076*/ 	.short	0x0101


	//----- nvinfo : EIATTR_COOP_GROUP_MASK_REGIDS
	.align		4
        /*0078*/ 	.byte	0x04, 0x29
        /*007a*/ 	.short	(.L_196 - .L_195)


	//   ....[0]....
.L_195:
        /*007c*/ 	.word	0xffffffff


	//   ....[1]....
        /*0080*/ 	.word	0xffffffff


	//   ....[2]....
        /*0084*/ 	.word	0xffffffff


	//   ....[3]....
        /*0088*/ 	.word	0xffffffff


	//   ....[4]....
        /*008c*/ 	.word	0xffffffff


	//   ....[5]....
        /*0090*/ 	.word	0xffffffff


	//   ....[6]....
        /*0094*/ 	.word	0xffffffff


	//   ....[7]....
        /*0098*/ 	.word	0xffffffff


	//   ....[8]....
        /*009c*/ 	.word	0xffffffff


	//   ....[9]....
        /*00a0*/ 	.word	0xffffffff


	//   ....[10]....
        /*00a4*/ 	.word	0xffffffff


	//   ....[11]....
        /*00a8*/ 	.word	0xffffffff


	//   ....[12]....
        /*00ac*/ 	.word	0xffffffff


	//   ....[13]....
        /*00b0*/ 	.word	0xffffffff


	//   ....[14]....
        /*00b4*/ 	.word	0xffffffff


	//   ....[15]....
        /*00b8*/ 	.word	0xffffffff


	//   ....[16]....
        /*00bc*/ 	.word	0xffffffff


	//   ....[17]....
        /*00c0*/ 	.word	0xffffffff


	//   ....[18]....
        /*00c4*/ 	.word	0xffffffff


	//   ....[19]....
        /*00c8*/ 	.word	0xffffffff


	//   ....[20]....
        /*00cc*/ 	.word	0xffffffff


	//   ....[21]....
        /*00d0*/ 	.word	0xffffffff


	//   ....[22]....
        /*00d4*/ 	.word	0xffffffff


	//   ....[23]....
        /*00d8*/ 	.word	0xffffffff


	//   ....[24]....
        /*00dc*/ 	.word	0xffffffff


	//   ....[25]....
        /*00e0*/ 	.word	0xffffffff


	//   ....[26]....
        /*00e4*/ 	.word	0xffffffff


	//   ....[27]....
        /*00e8*/ 	.word	0xffffffff


	//   ....[28]....
        /*00ec*/ 	.word	0xffffffff


	//   ....[29]....
        /*00f0*/ 	.word	0xffffffff


	//----- nvinfo : EIATTR_COOP_GROUP_INSTR_OFFSETS
	.align		4
.L_196:
        /*00f4*/ 	.byte	0x04, 0x28
        /*00f6*/ 	.short	(.L_198 - .L_197)


	//   ....[0]....
.L_197:
        /*00f8*/ 	.word	0x00000890


	//   ....[1]....
        /*00fc*/ 	.word	0x000008f0


	//   ....[2]....
        /*0100*/ 	.word	0x00000940


	//   ....[3]....
        /*0104*/ 	.word	0x000009b0


	//   ....[4]....
        /*0108*/ 	.word	0x00000a10


	//   ....[5]....
        /*010c*/ 	.word	0x00000ba0


	//   ....[6]....
        /*0110*/ 	.word	0x00000c40


	//   ....[7]....
        /*0114*/ 	.word	0x00000cc0


	//   ....[8]....
        /*0118*/ 	.word	0x00000d20


	//   ....[9]....
        /*011c*/ 	.word	0x00000d60


	//   ....[10]....
        /*0120*/ 	.word	0x000019d0


	//   ....[11]....
        /*0124*/ 	.word	0x00001a30


	//   ....[12]....
        /*0128*/ 	.word	0x00001a90


	//   ....[13]....
        /*012c*/ 	.word	0x00001af0


	//   ....[14]....
        /*0130*/ 	.word	0x00001b50


	//   ....[15]....
        /*0134*/ 	.word	0x000023f0


	//   ....[16]....
        /*0138*/ 	.word	0x00002450


	//   ....[17]....
        /*013c*/ 	.word	0x000024a0


	//   ....[18]....
        /*0140*/ 	.word	0x00002510


	//   ....[19]....
        /*0144*/ 	.word	0x00002570


	//   ....[20]....
        /*0148*/ 	.word	0x00002700


	//   ....[21]....
        /*014c*/ 	.word	0x00002790


	//   ....[22]....
        /*0150*/ 	.word	0x000027e0


	//   ....[23]....
        /*0154*/ 	.word	0x00002850


	//   ....[24]....
        /*0158*/ 	.word	0x000028c0


	//   ....[25]....
        /*015c*/ 	.word	0x000036a0


	//   ....[26]....
        /*0160*/ 	.word	0x00003700


	//   ....[27]....
        /*0164*/ 	.word	0x00003760


	//   ....[28]....
        /*0168*/ 	.word	0x000037c0


	//   ....[29]....
        /*016c*/ 	.word	0x00003820


	//----- nvinfo : EIATTR_VRC_CTA_INIT_COUNT
	.align		4
.L_198:
        /*0170*/ 	.byte	0x02, 0x4a
	.zero		1
	.zero		1


	//----- nvinfo : EIATTR_EXIT_INSTR_OFFSETS
	.align		4
        /*0174*/ 	.byte	0x04, 0x1c
        /*0176*/ 	.short	(.L_200 - .L_199)


	//   ....[0]....
.L_199:
        /*0178*/ 	.word	0x00000080


	//   ....[1]....
        /*017c*/ 	.word	0x000000c0


	//   ....[2]....
        /*0180*/ 	.word	0x00003940


	//   ....[3]....
        /*0184*/ 	.word	0x00003990


	//----- nvinfo : EIATTR_MAX_THREADS
	.align		4
.L_200:
        /*0188*/ 	.byte	0x04, 0x05
        /*018a*/ 	.short	(.L_202 - .L_201)
.L_201:
        /*018c*/ 	.word	0x00000100
        /*0190*/ 	.word	0x00000001
        /*0194*/ 	.word	0x00000001


	//----- nvinfo : EIATTR_CRS_STACK_SIZE
	.align		4
.L_202:
        /*0198*/ 	.byte	0x04, 0x1e
        /*019a*/ 	.short	(.L_204 - .L_203)
.L_203:
        /*019c*/ 	.word	0x00000000


	//----- nvinfo : EIATTR_CBANK_PARAM_SIZE
	.align		4
.L_204:
        /*01a0*/ 	.byte	0x03, 0x19
        /*01a2*/ 	.short	0x001d


	//----- nvinfo : EIATTR_PARAM_CBANK
	.align		4
        /*01a4*/ 	.byte	0x04, 0x0a
        /*01a6*/ 	.short	(.L_206 - .L_205)
	.align		4
.L_205:
        /*01a8*/ 	.word	index@(.nv.constant0._ZN3cub18CUB_300001_SM_10006detail6reduce28DeviceReduceSingleTileKernelINS2_10policy_hubIijN4cuda3std3__44plusIiEEE10Policy1000EPiSC_iS9_iiNS7_10__identityEEEvT0_T1_T2_T3_T4_T6_)
        /*01ac*/ 	.short	0x0380
        /*01ae*/ 	.short	0x001d


	//----- nvinfo : EIATTR_SW_WAR
	.align		4
.L_206:
        /*01b0*/ 	.byte	0x04, 0x36
        /*01b2*/ 	.short	(.L_208 - .L_207)
.L_207:
        /*01b4*/ 	.word	0x00000008
.L_208:


//--------------------- .nv.info._ZN3cub18CUB_300001_SM_10006detail6reduce18DeviceReduceKernelINS2_10policy_hubIijN4cuda3std3__44plusIiEEE10Policy1000EN6thrust24THRUST_300001_SM_1000_NS6detail15normal_iteratorINSD_10device_ptrIiEEEEjS9_i15square_functionIiEEEvT0_PT3_T1_NS0_13GridEvenShareISO_EET2_T4_ --------------------------
	.section	.nv.info._ZN3cub18CUB_300001_SM_10006detail6reduce18DeviceReduceKernelINS2_10policy_hubIijN4cuda3std3__44plusIiEEE10Policy1000EN6thrust24THRUST_300001_SM_1000_NS6detail15normal_iteratorINSD_10device_ptrIiEEEEjS9_i15square_functionIiEEEvT0_PT3_T1_NS0_13GridEvenShareISO_EET2_T4_,"",@"SHT_CUDA_INFO"
	.sectionflags	@""
	.align	4


	//----- nvinfo : EIATTR_CUDA_API_VERSION
	.align		4
        /*0000*/ 	.byte	0x04, 0x37
        /*0002*/ 	.short	(.L_210 - .L_209)
.L_209:
        /*0004*/ 	.word	0x00000082


	//----- nvinfo : EIATTR_KPARAM_INFO
	.align		4
.L_210:
        /*0008*/ 	.byte	0x04, 0x17
        /*000a*/ 	.short	(.L_212 - .L_211)
.L_211:
        /*000c*/ 	.word	0x00000000
        /*0010*/ 	.short	0x0005
        /*0012*/ 	.short	0x003d
        /*0014*/ 	.byte	0x00, 0xf0, 0x05, 0x00


	//----- nvinfo : EIATTR_KPARAM_INFO
	.align		4
.L_212:
        /*0018*/ 	.byte	0x04, 0x17
        /*001a*/ 	.short	(.L_214 - .L_213)
.L_213:
        /*001c*/ 	.word	0x00000000
        /*0020*/ 	.short	0x0004
        /*0022*/ 	.short	0x003c
        /*0024*/ 	.byte	0x00, 0xf0, 0x05, 0x00


	//----- nvinfo : EIATTR_KPARAM_INFO
	.align		4
.L_214:
        /*0028*/ 	.byte	0x04, 0x17
        /*002a*/ 	.short	(.L_216 - .L_215)
.L_215:
        /*002c*/ 	.word	0x00000000
        /*0030*/ 	.short	0x0003
        /*0032*/ 	.short	0x0014
        /*0034*/ 	.byte	0x00, 0xf0, 0xa1, 0x00


	//----- nvinfo : EIATTR_KPARAM_INFO
	.align		4
.L_216:
        /*0038*/ 	.byte	0x04, 0x17
        /*003a*/ 	.short	(.L_218 - .L_217)
.L_217:
        /*003c*/ 	.word	0x00000000
        /*0040*/ 	.short	0x0002
        /*0042*/ 	.short	0x0010
        /*0044*/ 	.byte	0x00, 0xf0, 0x11, 0x00


	//----- nvinfo : EIATTR_KPARAM_INFO
	.align		4
.L_218:
        /*0048*/ 	.byte	0x04, 0x17
        /*004a*/ 	.short	(.L_220 - .L_219)
.L_219:
        /*004c*/ 	.word	0x00000000
        /*0050*/ 	.short	0x0001
        /*0052*/ 	.short	0x0008
        /*0054*/ 	.byte	0x00, 0xf5, 0x21, 0x00


	//----- nvinfo : EIATTR_KPARAM_INFO
	.align		4
.L_220:
        /*0058*/ 	.byte	0x04, 0x17
        /*005a*/ 	.short	(.L_222 - .L_221)
.L_221:
        /*005c*/ 	.word	0x00000000
        /*0060*/ 	.short	0x0000
        /*0062*/ 	.short	0x0000
        /*0064*/ 	.byte	0x00, 0xf0, 0x21, 0x00


	//----- nvinfo : EIATTR_SPARSE_MMA_MASK
	.align		4
.L_222:
        /*0068*/ 	.byte	0x03, 0x50
        /*006a*/ 	.short	0x0000


	//----- nvinfo : EIATTR_MAXREG_COUNT
	.align		4
        /*006c*/ 	.byte	0x03, 0x1b
        /*006e*/ 	.short	0x00ff


	//----- nvinfo : EIATTR_NUM_BARRIERS
	.align		4
        /*0070*/ 	.byte	0x02, 0x4c
        /*0072*/ 	.byte	0x01
	.zero		1


	//----- nvinfo : EIATTR_MERCURY_ISA_VERSION
	.align		4
        /*0074*/ 	.byte	0x03, 0x5f
        /*0076*/ 	.short	0x0101


	//----- nvinfo : EIATTR_COOP_GROUP_MASK_REGIDS
	.align		4
        /*0078*/ 	.byte	0x04, 0x29
        /*007a*/ 	.short	(.L_224 - .L_223)


	//   ....[0]....
.L_223:
        /*007c*/ 	.word	0xffffffff


	//   ....[1]....
        /*0080*/ 	.word	0xffffffff


	//   ....[2]....
        /*0084*/ 	.word	0xffffffff


	//   ....[3]....
        /*0088*/ 	.word	0xffffffff


	//   ....[4]....
        /*008c*/ 	.word	0xffffffff


	//   ....[5]....
        /*0090*/ 	.word	0xffffffff


	//   ....[6]....
        /*0094*/ 	.word	0xffffffff


	//   ....[7]....
        /*0098*/ 	.word	0xffffffff


	//   ....[8]....
        /*009c*/ 	.word	0xffffffff


	//   ....[9]....
        /*00a0*/ 	.word	0xffffffff


	//   ....[10]....
        /*00a4*/ 	.word	0xffffffff


	//   ....[11]....
        /*00a8*/ 	.word	0xffffffff


	//   ....[12]....
        /*00ac*/ 	.word	0xffffffff


	//   ....[13]....
        /*00b0*/ 	.word	0xffffffff


	//   ....[14]....
        /*00b4*/ 	.word	0xffffffff


	//----- nvinfo : EIATTR_COOP_GROUP_INSTR_OFFSETS
	.align		4
.L_224:
        /*00b8*/ 	.byte	0x04, 0x28
        /*00ba*/ 	.short	(.L_226 - .L_225)


	//   ....[0]....
.L_225:
        /*00bc*/ 	.word	0x00000c00


	//   ....[1]....
        /*00c0*/ 	.word	0x00000c60


	//   ....[2]....
        /*00c4*/ 	.word	0x00000cc0


	//   ....[3]....
        /*00c8*/ 	.word	0x00000d20


	//   ....[4]....
        /*00cc*/ 	.word	0x00000d80


	//   ....[5]....
        /*00d0*/ 	.word	0x00000f10


	//   ....[6]....
        /*00d4*/ 	.word	0x00000fb0


	//   ....[7]....
        /*00d8*/ 	.word	0x00001010


	//   ....[8]....
        /*00dc*/ 	.word	0x00001070


	//   ....[9]....
        /*00e0*/ 	.word	0x000010d0


	//   ....[10]....
        /*00e4*/ 	.word	0x000023d0


	//   ....[11]....
        /*00e8*/ 	.word	0x00002440


	//   ....[12]....
        /*00ec*/ 	.word	0x00002490


	//   ....[13]....
        /*00f0*/ 	.word	0x000024e0


	//   ....[14]....
        /*00f4*/ 	.word	0x00002540


	//----- nvinfo : EIATTR_VRC_CTA_INIT_COUNT
	.align		4
.L_226:
        /*00f8*/ 	.byte	0x02, 0x4a
	.zero		1
	.zero		1


	//----- nvinfo : EIATTR_EXIT_INSTR_OFFSETS
	.align		4
        /*00fc*/ 	.byte	0x04, 0x1c
        /*00fe*/ 	.short	(.L_228 - .L_227)


	//   ....[0]....
.L_227:
        /*0100*/ 	.word	0x00002680


	//   ....[1]....
        /*0104*/ 	.word	0x000026c0


	//----- nvinfo : EIATTR_MAX_THREADS
	.align		4
.L_228:
        /*0108*/ 	.byte	0x04, 0x05
        /*010a*/ 	.short	(.L_230 - .L_229)
.L_229:
        /*010c*/ 	.word	0x00000100
        /*0110*/ 	.word	0x00000001
        /*0114*/ 	.word	0x00000001


	//----- nvinfo : EIATTR_CRS_STACK_SIZE
	.align		4
.L_230:
        /*0118*/ 	.byte	0x04, 0x1e
        /*011a*/ 	.short	(.L_232 - .L_231)
.L_231:
        /*011c*/ 	.word	0x00000000


	//----- nvinfo : EIATTR_CBANK_PARAM_SIZE
	.align		4
.L_232:
        /*0120*/ 	.byte	0x03, 0x19
        /*0122*/ 	.short	0x003e


	//----- nvinfo : EIATTR_PARAM_CBANK
	.align		4
        /*0124*/ 	.byte	0x04, 0x0a
        /*0126*/ 	.short	(.L_234 - .L_233)
	.align		4
.L_233:
        /*0128*/ 	.word	index@(.nv.constant0._ZN3cub18CUB_300001_SM_10006detail6reduce18DeviceReduceKernelINS2_10policy_hubIijN4cuda3std3__44plusIiEEE10Policy1000EN6thrust24THRUST_300001_SM_1000_NS6detail15normal_iteratorINSD_10device_ptrIiEEEEjS9_i15square_functionIiEEEvT0_PT3_T1_NS0_13GridEvenShareISO_EET2_T4_)
        /*012c*/ 	.short	0x0380
        /*012e*/ 	.short	0x003e


	//----- nvinfo : EIATTR_SW_WAR
	.align		4
.L_234:
        /*0130*/ 	.byte	0x04, 0x36
        /*0132*/ 	.short	(.L_236 - .L_235)
.L_235:
        /*0134*/ 	.word	0x00000008
.L_236:


//--------------------- .nv.info._ZN3cub18CUB_300001_SM_10006detail6reduce28DeviceReduceSingleTileKernelINS2_10policy_hubIijN4cuda3std3__44plusIiEEE10Policy1000EN6thrust24THRUST_300001_SM_1000_NS6detail15normal_iteratorINSD_10device_ptrIiEEEEPijS9_ii15square_functionIiEEEvT0_T1_T2_T3_T4_T6_ --------------------------
	.section	.nv.info._ZN3cub18CUB_300001_SM_10006detail6reduce28DeviceReduceSingleTileKernelINS2_10policy_hubIijN4cuda3std3__44plusIiEEE10Policy1000EN6thrust24THRUST_300001_SM_1000_NS6detail15normal_iteratorINSD_10device_ptrIiEEEEPijS9_ii15square_functionIiEEEvT0_T1_T2_T3_T4_T6_,"",@"SHT_CUDA_INFO"
	.sectionflags	@""
	.align	4


	//----- nvinfo : EIATTR_CUDA_API_VERSION
	.align		4
        /*0000*/ 	.byte	0x04, 0x37
        /*0002*/ 	.short	(.L_238 - .L_237)
.L_237:
        /*0004*/ 	.word	0x00000082


	//----- nvinfo : EIATTR_KPARAM_INFO
	.align		4
.L_238:
        /*0008*/ 	.byte	0x04, 0x17
        /*000a*/ 	.short	(.L_240 - .L_239)
.L_239:
        /*000c*/ 	.word	0x00000000
        /*0010*/ 	.short	0x0005
        /*0012*/ 	.short	0x001c
        /*0014*/ 	.byte	0x00, 0xf0, 0x05, 0x00


	//----- nvinfo : EIATTR_KPARAM_INFO
	.align		4
.L_240:
        /*0018*/ 	.byte	0x04, 0x17
        /*001a*/ 	.short	(.L_242 - .L_241)
.L_241:
        /*001c*/ 	.word	0x00000000
        /*0020*/ 	.short	0x0004
        /*0022*/ 	.short	0x0018
        /*0024*/ 	.byte	0x00, 0xf0, 0x11, 0x00


	//----- nvinfo : EIATTR_KPARAM_INFO
	.align		4
.L_242:
        /*0028*/ 	.byte	0x04, 0x17
        /*002a*/ 	.short	(.L_244 - .L_243)
.L_243:
        /*002c*/ 	.word	0x00000000
        /*0030*/ 	.short	0x0003
        /*0032*/ 	.short	0x0014
        /*0034*/ 	.byte	0x00, 0xf0, 0x05, 0x00


	//----- nvinfo : EIATTR_KPARAM_INFO
	.align		4
.L_244:
        /*0038*/ 	.byte	0x04, 0x17
        /*003a*/ 	.short	(.L_246 - .L_245)
.L_245:
        /*003c*/ 	.word	0x00000000
        /*0040*/ 	.short	0x0002
        /*0042*/ 	.short	0x0010
        /*0044*/ 	.byte	0x00, 0xf0, 0x11, 0x00


	//----- nvinfo : EIATTR_KPARAM_INFO
	.align		4
.L_246:
        /*0048*/ 	.byte	0x04, 0x17
        /*004a*/ 	.short	(.L_248 - .L_247)
.L_247:
        /*004c*/ 	.word	0x00000000
        /*0050*/ 	.short	0x0001
        /*0052*/ 	.short	0x0008
        /*0054*/ 	.byte	0x00, 0xf5, 0x21, 0x00


	//----- nvinfo : EIATTR_KPARAM_INFO
	.align		4
.L_248:
        /*0058*/ 	.byte	0x04, 0x17
        /*005a*/ 	.short	(.L_250 - .L_249)
.L_249:
        /*005c*/ 	.word	0x00000000
        /*0060*/ 	.short	0x0000
        /*0062*/ 	.short	0x0000
        /*0064*/ 	.byte	0x00, 0xf0, 0x21, 0x00


	//----- nvinfo : EIATTR_SPARSE_MMA_MASK
	.align		4
.L_250:
        /*0068*/ 	.byte	0x03, 0x50
        /*006a*/ 	.short	0x0000


	//----- nvinfo : EIATTR_MAXREG_COUNT
	.align		4
        /*006c*/ 	.byte	0x03, 0x1b
        /*006e*/ 	.short	0x00ff


	//----- nvinfo : EIATTR_NUM_BARRIERS
	.align		4
        /*0070*/ 	.byte	0x02, 0x4c
        /*0072*/ 	.byte	0x01
	.zero		1


	//----- nvinfo : EIATTR_MERCURY_ISA_VERSION
	.align		4
        /*0074*/ 	.byte	0x03, 0x5f
        /*0076*/ 	.short	0x0101


	//----- nvinfo : EIATTR_COOP_GROUP_MASK_REGIDS
	.align		4
        /*0078*/ 	.byte	0x04, 0x29
        /*007a*/ 	.short	(.L_252 - .L_251)


	//   ....[0]....
.L_251:
        /*007c*/ 	.word	0xffffffff


	//   ....[1]....
        /*0080*/ 	.word	0xffffffff


	//   ....[2]....
        /*0084*/ 	.word	0xffffffff


	//   ....[3]....
        /*0088*/ 	.word	0xffffffff


	//   ....[4]....
        /*008c*/ 	.word	0xffffffff


	//   ....[5]....
        /*0090*/ 	.word	0xffffffff


	//   ....[6]....
        /*0094*/ 	.word	0xffffffff


	//   ....[7]....
        /*0098*/ 	.word	0xffffffff


	//   ....[8]....
        /*009c*/ 	.word	0xffffffff


	//   ....[9]....
        /*00a0*/ 	.word	0xffffffff


	//   ....[10]....
        /*00a4*/ 	.word	0xffffffff


	//   ....[11]....
        /*00a8*/ 	.word	0xffffffff


	//   ....[12]....
        /*00ac*/ 	.word	0xffffffff


	//   ....[13]....
        /*00b0*/ 	.word	0xffffffff


	//   ....[14]....
        /*00b4*/ 	.word	0xffffffff


	//----- nvinfo : EIATTR_COOP_GROUP_INSTR_OFFSETS
	.align		4
.L_252:
        /*00b8*/ 	.byte	0x04, 0x28
        /*00ba*/ 	.short	(.L_254 - .L_253)


	//   ....[0]....
.L_253:
        /*00bc*/ 	.word	0x00000910


	//   ....[1]....
        /*00c0*/ 	.word	0x00000970


	//   ....[2]....
        /*00c4*/ 	.word	0x000009c0


	//   ....[3]....
        /*00c8*/ 	.word	0x00000a30


	//   ....[4]....
        /*00cc*/ 	.word	0x00000a90


	//   ....[5]....
        /*00d0*/ 	.word	0x00000c20


	//   ....[6]....
        /*00d4*/ 	.word	0x00000cc0


	//   ....[7]....
        /*00d8*/ 	.word	0x00000d30


	//   ....[8]....
        /*00dc*/ 	.word	0x00000da0


	//   ....[9]....
        /*00e0*/ 	.word	0x00000de0


	//   ....[10]....
        /*00e4*/ 	.word	0x00001f80


	//   ....[11]....
        /*00e8*/ 	.word	0x00001fe0


	//   ....[12]....
        /*00ec*/ 	.word	0x00002040


	//   ....[13]....
        /*00f0*/ 	.word	0x000020a0


	//   ....[14]....
        /*00f4*/ 	.word	0x00002100


	//----- nvinfo : EIATTR_VRC_CTA_INIT_COUNT
	.align		4
.L_254:
        /*00f8*/ 	.byte	0x02, 0x4a
	.zero		1
	.zero		1


	//----- nvinfo : EIATTR_EXIT_INSTR_OFFSETS
	.align		4
        /*00fc*/ 	.byte	0x04, 0x1c
        /*00fe*/ 	.short	(.L_256 - .L_255)


	//   ....[0]....
.L_255:
        /*0100*/ 	.word	0x00000080


	//   ....[1]....
        /*0104*/ 	.word	0x000000c0


	//   ....[2]....
        /*0108*/ 	.word	0x00002220


	//   ....[3]....
        /*010c*/ 	.word	0x00002270


	//----- nvinfo : EIATTR_MAX_THREADS
	.align		4
.L_256:
        /*0110*/ 	.byte	0x04, 0x05
        /*0112*/ 	.short	(.L_258 - .L_257)
.L_257:
        /*0114*/ 	.word	0x00000100
        /*0118*/ 	.word	0x00000001
        /*011c*/ 	.word	0x00000001


	//----- nvinfo : EIATTR_CRS_STACK_SIZE
	.align		4
.L_258:
        /*0120*/ 	.byte	0x04, 0x1e
        /*0122*/ 	.short	(.L_260 - .L_259)
.L_259:
        /*0124*/ 	.word	0x00000000


	//----- nvinfo : EIATTR_CBANK_PARAM_SIZE
	.align		4
.L_260:
        /*0128*/ 	.byte	0x03, 0x19
        /*012a*/ 	.short	0x001d


	//----- nvinfo : EIATTR_PARAM_CBANK
	.align		4
        /*012c*/ 	.byte	0x04, 0x0a
        /*012e*/ 	.short	(.L_262 - .L_261)
	.align		4
.L_261:
        /*0130*/ 	.word	index@(.nv.constant0._ZN3cub18CUB_300001_SM_10006detail6reduce28DeviceReduceSingleTileKernelINS2_10policy_hubIijN4cuda3std3__44plusIiEEE10Policy1000EN6thrust24THRUST_300001_SM_1000_NS6detail15normal_iteratorINSD_10device_ptrIiEEEEPijS9_ii15square_functionIiEEEvT0_T1_T2_T3_T4_T6_)
        /*0134*/ 	.short	0x0380
        /*0136*/ 	.short	0x001d


	//----- nvinfo : EIATTR_SW_WAR
	.align		4
.L_262:
        /*0138*/ 	.byte	0x04, 0x36
        /*013a*/ 	.short	(.L_264 - .L_263)
.L_263:
        /*013c*/ 	.word	0x00000008
.L_264:


//--------------------- .nv.info._ZN3cub18CUB_300001_SM_10006detail8for_each13static_kernelINS2_12policy_hub_t12policy_500_tElN6thrust24THRUST_300001_SM_1000_NS8cuda_cub10__tabulate7functorINS7_6detail15normal_iteratorINS7_10device_ptrIiEEEENS7_6system6detail7generic6detail22compute_sequence_valueIivEElEEEEvT0_T1_ --------------------------
	.section	.nv.info._ZN3cub18CUB_300001_SM_10006detail8for_each13static_kernelINS2_12policy_hub_t12policy_500_tElN6thrust24THRUST_300001_SM_1000_NS8cuda_cub10__tabulate7functorINS7_6detail15normal_iteratorINS7_10device_ptrIiEEEENS7_6system6detail7generic6detail22compute_sequence_valueIivEElEEEEvT0_T1_,"",@"SHT_CUDA_INFO"
	.sectionflags	@""
	.align	4


	//----- nvinfo : EIATTR_CUDA_API_VERSION
	.align		4
        /*0000*/ 	.byte	0x04, 0x37
        /*0002*/ 	.short	(.L_266 - .L_265)
.L_265:
        /*0004*/ 	.word	0x00000082


	//----- nvinfo : EIATTR_KPARAM_INFO
	.align		4
.L_266:
        /*0008*/ 	.byte	0x04, 0x17
        /*000a*/ 	.short	(.L_268 - .L_267)
.L_267:
        /*000c*/ 	.word	0x00000000
        /*0010*/ 	.short	0x0001
        /*0012*/ 	.short	0x0008
        /*0014*/ 	.byte	0x00, 0xf0, 0x41, 0x00


	//----- nvinfo : EIATTR_KPARAM_INFO
	.align		4
.L_268:
        /*0018*/ 	.byte	0x04, 0x17
        /*001a*/ 	.short	(.L_270 - .L_269)
.L_269:
        /*001c*/ 	.word	0x00000000
        /*0020*/ 	.short	0x0000
        /*0022*/ 	.short	0x0000
        /*0024*/ 	.byte	0x00, 0xf0, 0x21, 0x00


	//----- nvinfo : EIATTR_SPARSE_MMA_MASK
	.align		4
.L_270:
        /*0028*/ 	.byte	0x03, 0x50
        /*002a*/ 	.short	0x0000


	//----- nvinfo : EIATTR_MAXREG_COUNT
	.align		4
        /*002c*/ 	.byte	0x03, 0x1b
        /*002e*/ 	.short	0x00ff


	//----- nvinfo : EIATTR_MERCURY_ISA_VERSION
	.align		4
        /*0030*/ 	.byte	0x03, 0x5f
        /*0032*/ 	.short	0x0101


	//----- nvinfo : EIATTR_VRC_CTA_INIT_COUNT
	.align		4
        /*0034*/ 	.byte	0x02, 0x4a
	.zero		1
	.zero		1


	//----- nvinfo : EIATTR_EXIT_INSTR_OFFSETS
	.align		4
        /*0038*/ 	.byte	0x04, 0x1c
        /*003a*/ 	.short	(.L_272 - .L_271)


	//   ....[0]....
.L_271:
        /*003c*/ 	.word	0x00000160


	//   ....[1]....
        /*0040*/ 	.word	0x000002b0


	//   ....[2]....
        /*0044*/ 	.word	0x00000340


	//----- nvinfo : EIATTR_MAX_THREADS
	.align		4
.L_272:
        /*0048*/ 	.byte	0x04, 0x05
        /*004a*/ 	.short	(.L_274 - .L_273)
.L_273:
        /*004c*/ 	.word	0x00000100
        /*0050*/ 	.word	0x00000001
        /*0054*/ 	.word	0x00000001


	//----- nvinfo : EIATTR_CRS_STACK_SIZE
	.align		4
.L_274:
        /*0058*/ 	.byte	0x04, 0x1e
        /*005a*/ 	.short	(.L_276 - .L_275)
.L_275:
        /*005c*/ 	.word	0x00000000


	//----- nvinfo : EIATTR_CBANK_PARAM_SIZE
	.align		4
.L_276:
        /*0060*/ 	.byte	0x03, 0x19
        /*0062*/ 	.short	0x0018


	//----- nvinfo : EIATTR_PARAM_CBANK
	.align		4
        /*0064*/ 	.byte	0x04, 0x0a
        /*0066*/ 	.short	(.L_278 - .L_277)
	.align		4
.L_277:
        /*0068*/ 	.word	index@(.nv.constant0._ZN3cub18CUB_300001_SM_10006detail8for_each13static_kernelINS2_12policy_hub_t12policy_500_tElN6thrust24THRUST_300001_SM_1000_NS8cuda_cub10__tabulate7functorINS7_6detail15normal_iteratorINS7_10device_ptrIiEEEENS7_6system6detail7generic6detail22compute_sequence_valueIivEElEEEEvT0_T1_)
        /*006c*/ 	.short	0x0380
        /*006e*/ 	.short	0x0018


	//----- nvinfo : EIATTR_SW_WAR
	.align		4
.L_278:
        /*0070*/ 	.byte	0x04, 0x36
        /*0072*/ 	.short	(.L_280 - .L_279)
.L_279:
        /*0074*/ 	.word	0x00000008
.L_280:


//--------------------- .nv.info._ZN3cub18CUB_300001_SM_10006detail8for_each13static_kernelINS2_12policy_hub_t12policy_500_tEmN6thrust24THRUST_300001_SM_1000_NS8cuda_cub20__uninitialized_fill7functorINS7_10device_ptrIiEEiEEEEvT0_T1_ --------------------------
	.section	.nv.info._ZN3cub18CUB_300001_SM_10006detail8for_each13static_kernelINS2_12policy_hub_t12policy_500_tEmN6thrust24THRUST_300001_SM_1000_NS8cuda_cub20__uninitialized_fill7functorINS7_10device_ptrIiEEiEEEEvT0_T1_,"",@"SHT_CUDA_INFO"
	.sectionflags	@""
	.align	4


	//----- nvinfo : EIATTR_CUDA_API_VERSION
	.align		4
        /*0000*/ 	.byte	0x04, 0x37
        /*0002*/ 	.short	(.L_282 - .L_281)
.L_281:
        /*0004*/ 	.word	0x00000082


	//----- nvinfo : EIATTR_KPARAM_INFO
	.align		4
.L_282:
        /*0008*/ 	.byte	0x04, 0x17
        /*000a*/ 	.short	(.L_284 - .L_283)
.L_283:
        /*000c*/ 	.word	0x00000000
        /*0010*/ 	.short	0x0001
        /*0012*/ 	.short	0x0008
        /*0014*/ 	.byte	0x00, 0xf0, 0x41, 0x00


	//----- nvinfo : EIATTR_KPARAM_INFO
	.align		4
.L_284:
        /*0018*/ 	.byte	0x04, 0x17
        /*001a*/ 	.short	(.L_286 - .L_285)
.L_285:
        /*001c*/ 	.word	0x00000000
        /*0020*/ 	.short	0x0000
        /*0022*/ 	.short	0x0000
        /*0024*/ 	.byte	0x00, 0xf0, 0x21, 0x00


	//----- nvinfo : EIATTR_SPARSE_MMA_MASK
	.align		4
.L_286:
        /*0028*/ 	.byte	0x03, 0x50
        /*002a*/ 	.short	0x0000


	//----- nvinfo : EIATTR_MAXREG_COUNT
	.align		4
        /*002c*/ 	.byte	0x03, 0x1b
        /*002e*/ 	.short	0x00ff


	//----- nvinfo : EIATTR_MERCURY_ISA_VERSION
	.align		4
        /*0030*/ 	.byte	0x03, 0x5f
        /*0032*/ 	.short	0x0101


	//----- nvinfo : EIATTR_VRC_CTA_INIT_COUNT
	.align		4
        /*0034*/ 	.byte	0x02, 0x4a
	.zero		1
	.zero		1


	//----- nvinfo : EIATTR_EXIT_INSTR_OFFSETS
	.align		4
        /*0038*/ 	.byte	0x04, 0x1c
        /*003a*/ 	.short	(.L_288 - .L_287)


	//   ....[0]....
.L_287:
        /*003c*/ 	.word	0x00000130


	//   ....[1]....
        /*0040*/ 	.word	0x00000230


	//   ....[2]....
        /*0044*/ 	.word	0x00000260


	//----- nvinfo : EIATTR_MAX_THREADS
	.align		4
.L_288:
        /*0048*/ 	.byte	0x04, 0x05
        /*004a*/ 	.short	(.L_290 - .L_289)
.L_289:
        /*004c*/ 	.word	0x00000100
        /*0050*/ 	.word	0x00000001
        /*0054*/ 	.word	0x00000001


	//----- nvinfo : EIATTR_CBANK_PARAM_SIZE
	.align		4
.L_290:
        /*0058*/ 	.byte	0x03, 0x19
        /*005a*/ 	.short	0x0018


	//----- nvinfo : EIATTR_PARAM_CBANK
	.align		4
        /*005c*/ 	.byte	0x04, 0x0a
        /*005e*/ 	.short	(.L_292 - .L_291)
	.align		4
.L_291:
        /*0060*/ 	.word	index@(.nv.constant0._ZN3cub18CUB_300001_SM_10006detail8for_each13static_kernelINS2_12policy_hub_t12policy_500_tEmN6thrust24THRUST_300001_SM_1000_NS8cuda_cub20__uninitialized_fill7functorINS7_10device_ptrIiEEiEEEEvT0_T1_)
        /*0064*/ 	.short	0x0380
        /*0066*/ 	.short	0x0018


	//----- nvinfo : EIATTR_SW_WAR
	.align		4
.L_292:
        /*0068*/ 	.byte	0x04, 0x36
        /*006a*/ 	.short	(.L_294 - .L_293)
.L_293:
        /*006c*/ 	.word	0x00000008
.L_294:


//--------------------- .nv.info._ZN3cub18CUB_300001_SM_10006detail11EmptyKernelIvEEvv --------------------------
	.section	.nv.info._ZN3cub18CUB_300001_SM_10006detail11EmptyKernelIvEEvv,"",@"SHT_CUDA_INFO"
	.sectionflags	@""
	.align	4


	//----- nvinfo : EIATTR_CUDA_API_VERSION
	.align		4
        /*0000*/ 	.byte	0x04, 0x37
        /*0002*/ 	.short	(.L_296 - .L_295)
.L_295:
        /*0004*/ 	.word	0x00000082


	//----- nvinfo : EIATTR_SPARSE_MMA_MASK
	.align		4
.L_296:
        /*0008*/ 	.byte	0x03, 0x50
        /*000a*/ 	.short	0x0000


	//----- nvinfo : EIATTR_MAXREG_COUNT
	.align		4
        /*000c*/ 	.byte	0x03, 0x1b
        /*000e*/ 	.short	0x00ff


	//----- nvinfo : EIATTR_MERCURY_ISA_VERSION
	.align		4
        /*0010*/ 	.byte	0x03, 0x5f
        /*0012*/ 	.short	0x0101


	//----- nvinfo : EIATTR_VRC_CTA_INIT_COUNT
	.align		4
        /*0014*/ 	.byte	0x02, 0x4a
	.zero		1
	.zero		1


	//----- nvinfo : EIATTR_EXIT_INSTR_OFFSETS
	.align		4
        /*0018*/ 	.byte	0x04, 0x1c
        /*001a*/ 	.short	(.L_298 - .L_297)


	//   ....[0]....
.L_297:
        /*001c*/ 	.word	0x00000010


	//----- nvinfo : EIATTR_SW_WAR
	.align		4
.L_298:
        /*0020*/ 	.byte	0x04, 0x36
        /*0022*/ 	.short	(.L_300 - .L_299)
.L_299:
        /*0024*/ 	.word	0x00000008
.L_300:


//--------------------- .nv.callgraph             --------------------------
	.section	.nv.callgraph,"",@"SHT_CUDA_CALLGRAPH"
	.align	4
	.sectionentsize	8
	.align		4
        /*0000*/ 	.word	0x00000000
	.align		4
        /*0004*/ 	.word	0xffffffff
	.align		4
        /*0008*/ 	.word	0x00000000
	.align		4
        /*000c*/ 	.word	0xfffffffe
	.align		4
        /*0010*/ 	.word	0x00000000
	.align		4
        /*0014*/ 	.word	0xfffffffd
	.align		4
        /*0018*/ 	.word	0x00000000
	.align		4
        /*001c*/ 	.word	0xfffffffc


//--------------------- .nv.constant4             --------------------------
	.section	.nv.constant4,"a",@progbits
	.align	8
	.align		8
.nv.constant4:
        /*0000*/ 	.dword	_ZN30_INTERNAL_d0a46e33_4_k_cu_main4cuda3std3__45__cpo5beginE
	.align		8
        /*0008*/ 	.dword	_ZN30_INTERNAL_d0a46e33_4_k_cu_main4cuda3std3__45__cpo3endE
	.align		8
        /*0010*/ 	.dword	_ZN30_INTERNAL_d0a46e33_4_k_cu_main4cuda3std3__45__cpo6cbeginE
	.align		8
        /*0018*/ 	.dword	_ZN30_INTERNAL_d0a46e33_4_k_cu_main4cuda3std3__45__cpo4cendE
	.align		8
        /*0020*/ 	.dword	_ZN30_INTERNAL_d0a46e33_4_k_cu_main4cuda3std3__45__cpo6rbeginE
	.align		8
        /*0028*/ 	.dword	_ZN30_INTERNAL_d0a46e33_4_k_cu_main4cuda3std3__45__cpo4rendE
	.align		8
        /*0030*/ 	.dword	_ZN30_INTERNAL_d0a46e33_4_k_cu_main4cuda3std3__45__cpo7crbeginE
	.align		8
        /*0038*/ 	.dword	_ZN30_INTERNAL_d0a46e33_4_k_cu_main4cuda3std3__45__cpo5crendE
	.align		8
        /*0040*/ 	.dword	_ZN30_INTERNAL_d0a46e33_4_k_cu_main4cuda3std3__432_GLOBAL__N__d0a46e33_4_k_cu_main6ignoreE
	.align		8
        /*0048*/ 	.dword	_ZN30_INTERNAL_d0a46e33_4_k_cu_main4cuda3std3__419piecewise_constructE
	.align		8
        /*0050*/ 	.dword	_ZN30_INTERNAL_d0a46e33_4_k_cu_main4cuda3std3__48in_placeE
	.align		8
        /*0058*/ 	.dword	_ZN30_INTERNAL_d0a46e33_4_k_cu_main4cuda3std3__420unreachable_sentinelE
	.align		8
        /*0060*/ 	.dword	_ZN30_INTERNAL_d0a46e33_4_k_cu_main4cuda3std3__47nulloptE
	.align		8
        /*0068*/ 	.dword	_ZN30_INTERNAL_d0a46e33_4_k_cu_main4cuda3std3__48unexpectE
	.align		8
        /*0070*/ 	.dword	_ZN30_INTERNAL_d0a46e33_4_k_cu_main4cuda3std6ranges3__45__cpo4swapE
	.align		8
        /*0078*/ 	.dword	_ZN30_INTERNAL_d0a46e33_4_k_cu_main4cuda3std6ranges3__45__cpo9iter_moveE
	.align		8
        /*0080*/ 	.dword	_ZN30_INTERNAL_d0a46e33_4_k_cu_main4cuda3std6ranges3__45__cpo5beginE
	.align		8
        /*0088*/ 	.dword	_ZN30_INTERNAL_d0a46e33_4_k_cu_main4cuda3std6ranges3__45__cpo3endE
	.align		8
        /*0090*/ 	.dword	_ZN30_INTERNAL_d0a46e33_4_k_cu_main4cuda3std6ranges3__45__cpo6cbeginE
	.align		8
        /*0098*/ 	.dword	_ZN30_INTERNAL_d0a46e33_4_k_cu_main4cuda3std6ranges3__45__cpo4cendE
	.align		8
        /*00a0*/ 	.dword	_ZN30_INTERNAL_d0a46e33_4_k_cu_main4cuda3std6ranges3__45__cpo7advanceE
	.align		8
        /*00a8*/ 	.dword	_ZN30_INTERNAL_d0a46e33_4_k_cu_main4cuda3std6ranges3__45__cpo9iter_swapE
	.align		8
        /*00b0*/ 	.dword	_ZN30_INTERNAL_d0a46e33_4_k_cu_main4cuda3std6ranges3__45__cpo4nextE
	.align		8
        /*00b8*/ 	.dword	_ZN30_INTERNAL_d0a46e33_4_k_cu_main4cuda3std6ranges3__45__cpo4prevE
	.align		8
        /*00c0*/ 	.dword	_ZN30_INTERNAL_d0a46e33_4_k_cu_main4cuda3std6ranges3__45__cpo4dataE
	.align		8
        /*00c8*/ 	.dword	_ZN30_INTERNAL_d0a46e33_4_k_cu_main4cuda3std6ranges3__45__cpo5cdataE
	.align		8
        /*00d0*/ 	.dword	_ZN30_INTERNAL_d0a46e33_4_k_cu_main4cuda3std6ranges3__45__cpo4sizeE
	.align		8
        /*00d8*/ 	.dword	_ZN30_INTERNAL_d0a46e33_4_k_cu_main4cuda3std6ranges3__45__cpo5ssizeE
	.align		8
        /*00e0*/ 	.dword	_ZN30_INTERNAL_d0a46e33_4_k_cu_main4cuda3std6ranges3__45__cpo8distanceE
	.align		8
        /*00e8*/ 	.dword	_ZN30_INTERNAL_d0a46e33_4_k_cu_main6thrust24THRUST_300001_SM_1000_NS8cuda_cub3parE
	.align		8
        /*00f0*/ 	.dword	_ZN30_INTERNAL_d0a46e33_4_k_cu_main6thrust24THRUST_300001_SM_1000_NS8cuda_cub10par_nosyncE
	.align		8
        /*00f8*/ 	.dword	_ZN30_INTERNAL_d0a46e33_4_k_cu_main6thrust24THRUST_300001_SM_1000_NS6system6detail10sequential3seqE
	.align		8
        /*0100*/ 	.dword	_ZN30_INTERNAL_d0a46e33_4_k_cu_main6thrust24THRUST_300001_SM_1000_NS12placeholders2_1E
	.align		8
        /*0108*/ 	.dword	_ZN30_INTERNAL_d0a46e33_4_k_cu_main6thrust24THRUST_300001_SM_1000_NS12placeholders2_2E
	.align		8
        /*0110*/ 	.dword	_ZN30_INTERNAL_d0a46e33_4_k_cu_main6thrust24THRUST_300001_SM_1000_NS12placeholders2_3E
	.align		8
        /*0118*/ 	.dword	_ZN30_INTERNAL_d0a46e33_4_k_cu_main6thrust24THRUST_300001_SM_1000_NS12placeholders2_4E
	.align		8
        /*0120*/ 	.dword	_ZN30_INTERNAL_d0a46e33_4_k_cu_main6thrust24THRUST_300001_SM_1000_NS12placeholders2_5E
	.align		8
        /*0128*/ 	.dword	_ZN30_INTERNAL_d0a46e33_4_k_cu_main6thrust24THRUST_300001_SM_1000_NS12placeholders2_6E
	.align		8
        /*0130*/ 	.dword	_ZN30_INTERNAL_d0a46e33_4_k_cu_main6thrust24THRUST_300001_SM_1000_NS12placeholders2_7E
	.align		8
        /*0138*/ 	.dword	_ZN30_INTERNAL_d0a46e33_4_k_cu_main6thrust24THRUST_300001_SM_1000_NS12placeholders2_8E
	.align		8
        /*0140*/ 	.dword	_ZN30_INTERNAL_d0a46e33_4_k_cu_main6thrust24THRUST_300001_SM_1000_NS12placeholders2_9E
	.align		8
        /*0148*/ 	.dword	_ZN30_INTERNAL_d0a46e33_4_k_cu_main6thrust24THRUST_300001_SM_1000_NS12placeholders3_10E
	.align		8
        /*0150*/ 	.dword	_ZN30_INTERNAL_d0a46e33_4_k_cu_main6thrust24THRUST_300001_SM_1000_NS3seqE


//--------------------- .text._ZN3cub18CUB_300001_SM_10006detail6reduce28DeviceReduceSingleTileKernelINS2_10policy_hubIiyN4cuda3std3__44plusIiEEE10Policy1000EPiSC_iS9_iiNS7_10__identityEEEvT0_T1_T2_T3_T4_T6_ --------------------------
	.section	.text._ZN3cub18CUB_300001_SM_10006detail6reduce28DeviceReduceSingleTileKernelINS2_10policy_hubIiyN4cuda3std3__44plusIiEEE10Policy1000EPiSC_iS9_iiNS7_10__identityEEEvT0_T1_T2_T3_T4_T6_,"ax",@progbits
	.align	128
        .global         _ZN3cub18CUB_300001_SM_10006detail6reduce28DeviceReduceSingleTileKernelINS2_10policy_hubIiyN4cuda3std3__44plusIiEEE10Policy1000EPiSC_iS9_iiNS7_10__identityEEEvT0_T1_T2_T3_T4_T6_
        .type           _ZN3cub18CUB_300001_SM_10006detail6reduce28DeviceReduceSingleTileKernelINS2_10policy_hubIiyN4cuda3std3__44plusIiEEE10Policy1000EPiSC_iS9_iiNS7_10__identityEEEvT0_T1_T2_T3_T4_T6_,@function
        .size           _ZN3cub18CUB_300001_SM_10006detail6reduce28DeviceReduceSingleTileKernelINS2_10policy_hubIiyN4cuda3std3__44plusIiEEE10Policy1000EPiSC_iS9_iiNS7_10__identityEEEvT0_T1_T2_T3_T4_T6_,(.L_x_242 - _ZN3cub18CUB_300001_SM_10006detail6reduce28DeviceReduceSingleTileKernelINS2_10policy_hubIiyN4cuda3std3__44plusIiEEE10Policy1000EPiSC_iS9_iiNS7_10__identityEEEvT0_T1_T2_T3_T4_T6_)
        .other          _ZN3cub18CUB_300001_SM_10006detail6reduce28DeviceReduceSingleTileKernelINS2_10policy_hubIiyN4cuda3std3__44plusIiEEE10Policy1000EPiSC_iS9_iiNS7_10__identityEEEvT0_T1_T2_T3_T4_T6_,@"STO_CUDA_ENTRY STV_DEFAULT"
_ZN3cub18CUB_300001_SM_10006detail6reduce28DeviceReduceSingleTileKernelINS2_10policy_hubIiyN4cuda3std3__44plusIiEEE10Policy1000EPiSC_iS9_iiNS7_10__identityEEEvT0_T1_T2_T3_T4_T6_:
.text._ZN3cub18CUB_300001_SM_10006detail6reduce28DeviceReduceSingleTileKernelINS2_10policy_hubIiyN4cuda3std3__44plusIiEEE10Policy1000EPiSC_iS9_iiNS7_10__identityEEEvT0_T1_T2_T3_T4_T6_:
[----:B------:R-:W-:Y:S01]  /*0000*/  LDC R1, c[0x0][0x37c] ;  /* 0x0000df00ff017b82 */ /* 0x000fe20000000800 */
[----:B------:R-:W0:Y:S01]  /*0010*/  LDCU UR4, c[0x0][0x390] ;  /* 0x00007200ff0477ac */ /* 0x000e220008000800 */
[----:B------:R-:W1:Y:S01]  /*0020*/  LDCU.64 UR6, c[0x0][0x358] ;  /* 0x00006b00ff0677ac */ /* 0x000e620008000a00 */
[----:B0-----:R-:W-:-:S05]  /*0030*/  IMAD.U32 R20, RZ, RZ, UR4 ;  /* 0x00000004ff147e24 */ /* 0x001fca000f8e00ff */
[----:B------:R-:W-:-:S13]  /*0040*/  ISETP.NE.AND P0, PT, R20, RZ, PT ;  /* 0x000000ff1400720c */ /* 0x000fda0003f05270 */
[----:B-1----:R-:W-:Y:S05]  /*0050*/  @P0 BRA `(.L_x_0) ;  /* 0x00000000001c0947 */ /* 0x002fea0003800000 */
[----:B------:R-:W0:Y:S02]  /*0060*/  S2R R0, SR_TID.X ;  /* 0x0000000000007919 */ /* 0x000e240000002100 */
[----:B0-----:R-:W-:-:S13]  /*0070*/  ISETP.NE.AND P0, PT, R0, RZ, PT ;  /* 0x000000ff0000720c */ /* 0x001fda0003f05270 */
[----:B------:R-:W-:Y:S05]  /*0080*/  @P0 EXIT ;  /* 0x000000000000094d */ /* 0x000fea0003800000 */
[----:B------:R-:W0:Y:S08]  /*0090*/  LDC R5, c[0x0][0x398] ;  /* 0x0000e600ff057b82 */ /* 0x000e300000000800 */
[----:B------:R-:W0:Y:S02]  /*00a0*/  LDC.64 R2, c[0x0][0x388] ;  /* 0x0000e200ff027b82 */ /* 0x000e240000000a00 */
[----:B0-----:R-:W-:Y:S01]  /*00b0*/  STG.E desc[UR6][R2.64], R5 ;  /* 0x0000000502007986 */ /* 0x001fe2000c101906 */
[----:B------:R-:W-:Y:S05]  /*00c0*/  EXIT ;  /* 0x000000000000794d */ /* 0x000fea0003800000 */
.L_x_0:
[----:B------:R-:W0:Y:S01]  /*00d0*/  LDCU UR4, c[0x0][0x380] ;  /* 0x00007000ff0477ac */ /* 0x000e220008000800 */
[----:B------:R-:W-:Y:S01]  /*00e0*/  BSSY.RECONVERGENT B0, `(.L_x_1) ;  /* 0x0000385000007945 */ /* 0x000fe20003800200 */
[----:B0-----:R-:W-:-:S09]  /*00f0*/  ULOP3.LUT UP0, URZ, UR4, 0xf, URZ, 0xc0, !UPT ;  /* 0x0000000f04ff7892 */ /* 0x001fd2000f80c0ff */
[----:B------:R-:W-:Y:S05]  /*0100*/  BRA.U UP0, `(.L_x_2) ;  /* 0x0000001900d87547 */ /* 0x000fea000b800000 */
[----:B------:R-:W-:-:S13]  /*0110*/  ISETP.GT.AND P0, PT, R20, 0xfff, PT ;  /* 0x00000fff1400780c */ /* 0x000fda0003f04270 */
[----:B------:R-:W-:Y:S05]  /*0120*/  @P0 BRA `(.L_x_3) ;  /* 0x0000000c008c0947 */ /* 0x000fea0003800000 */
[----:B------:R-:W0:Y:S01]  /*0130*/  S2R R9, SR_TID.X ;  /* 0x0000000000097919 */ /* 0x000e220000002100 */
[----:B------:R-:W-:Y:S01]  /*0140*/  BSSY.RECONVERGENT B1, `(.L_x_4) ;  /* 0x0000009000017945 */ /* 0x000fe20003800200 */
[----:B------:R-:W-:Y:S01]  /*0150*/  IMAD.MOV.U32 R0, RZ, RZ, RZ ;  /* 0x000000ffff007224 */ /* 0x000fe200078e00ff */
[----:B0-----:R-:W-:Y:S01]  /*0160*/  ISETP.GE.AND P0, PT, R9, R20, PT ;  /* 0x000000140900720c */ /* 0x001fe20003f06270 */
[----:B------:R-:W-:-:S12]  /*0170*/  IMAD.MOV.U32 R11, RZ, RZ, R9 ;  /* 0x000000ffff0b7224 */ /* 0x000fd800078e0009 */
[----:B------:R-:W-:Y:S05]  /*0180*/  @P0 BRA `(.L_x_5) ;  /* 0x0000000000100947 */ /* 0x000fea0003800000 */
[----:B------:R-:W0:Y:S02]  /*0190*/  LDC.64 R2, c[0x0][0x380] ;  /* 0x0000e000ff027b82 */ /* 0x000e240000000a00 */
[----:B0-----:R-:W-:-:S05]  /*01a0*/  IMAD.WIDE.U32 R2, R9, 0x4, R2 ;  /* 0x0000000409027825 */ /* 0x001fca00078e0002 */
[----:B------:R0:W5:Y:S01]  /*01b0*/  LDG.E.CONSTANT R0, desc[UR6][R2.64] ;  /* 0x0000000602007981 */ /* 0x000162000c1e9900 */
[----:B------:R-:W-:-:S07]  /*01c0*/  VIADD R11, R9, 0x100 ;  /* 0x00000100090b7836 */ /* 0x000fce0000000000 */
.L_x_5:
[----:B------:R-:W-:Y:S05]  /*01d0*/  BSYNC.RECONVERGENT B1 ;  /* 0x0000000000017941 */ /* 0x000fea0003800200 */
.L_x_4:
[----:B------:R-:W-:Y:S01]  /*01e0*/  ISETP.GE.AND P0, PT, R11, R20, PT ;  /* 0x000000140b00720c */ /* 0x000fe20003f06270 */
[----:B------:R-:W-:-:S12]  /*01f0*/  BSSY.RECONVERGENT B1, `(.L_x_6) ;  /* 0x0000066000017945 */ /* 0x000fd80003800200 */
[----:B------:R-:W-:Y:S05]  /*0200*/  @P0 BRA `(.L_x_7) ;  /* 0x0000000400900947 */ /* 0x000fea0003800000 */
[----:B0-----:R-:W-:Y:S01]  /*0210*/  LOP3.LUT R3, RZ, R11, RZ, 0x33, !PT ;  /* 0x0000000bff037212 */ /* 0x001fe200078e33ff */
[----:B------:R-:W-:Y:S04]  /*0220*/  BSSY.RECONVERGENT B2, `(.L_x_8) ;  /* 0x0000015000027945 */ /* 0x000fe80003800200 */
[----:B------:R-:W-:-:S05]  /*0230*/  IMAD.IADD R4, R3, 0x1, R20 ;  /* 0x0000000103047824 */ /* 0x000fca00078e0214 */
[C---:B------:R-:W-:Y:S02]  /*0240*/  LOP3.LUT R2, R4.reuse, 0x300, RZ, 0xc0, !PT ;  /* 0x0000030004027812 */ /* 0x040fe400078ec0ff */
[----:B------:R-:W-:Y:S02]  /*0250*/  ISETP.GE.U32.AND P1, PT, R4, 0x300, PT ;  /* 0x000003000400780c */ /* 0x000fe40003f26070 */
[----:B------:R-:W-:-:S13]  /*0260*/  ISETP.NE.AND P0, PT, R2, 0x300, PT ;  /* 0x000003000200780c */ /* 0x000fda0003f05270 */
[----:B------:R-:W-:Y:S05]  /*0270*/  @!P0 BRA `(.L_x_9) ;  /* 0x00000000003c8947 */ /* 0x000fea0003800000 */
[----:B------:R-:W0:Y:S01]  /*0280*/  LDC.64 R2, c[0x0][0x380] ;  /* 0x0000e000ff027b82 */ /* 0x000e220000000a00 */
[----:B------:R-:W-:-:S04]  /*0290*/  LEA.HI R4, R4, 0x1, RZ, 0x18 ;  /* 0x0000000104047811 */ /* 0x000fc800078fc0ff */
[----:B------:R-:W-:-:S05]  /*02a0*/  LOP3.LUT R4, R4, 0x3, RZ, 0xc0, !PT ;  /* 0x0000000304047812 */ /* 0x000fca00078ec0ff */
[----:B------:R-:W-:Y:S02]  /*02b0*/  IMAD.MOV R4, RZ, RZ, -R4 ;  /* 0x000000ffff047224 */ /* 0x000fe400078e0a04 */
[----:B0-----:R-:W-:-:S04]  /*02c0*/  IMAD.WIDE.U32 R2, R11, 0x4, R2 ;  /* 0x000000040b027825 */ /* 0x001fc800078e0002 */
[----:B------:R-:W-:-:S07]  /*02d0*/  IMAD.MOV.U32 R5, RZ, RZ, R3 ;  /* 0x000000ffff057224 */ /* 0x000fce00078e0003 */
.L_x_10:
[----:B------:R-:W-:-:S06]  /*02e0*/  IMAD.MOV.U32 R3, RZ, RZ, R5 ;  /* 0x000000ffff037224 */ /* 0x000fcc00078e0005 */
[----:B------:R0:W2:Y:S01]  /*02f0*/  LDG.E.CONSTANT R3, desc[UR6][R2.64] ;  /* 0x0000000602037981 */ /* 0x0000a2000c1e9900 */
[----:B------:R-:W-:Y:S02]  /*0300*/  VIADD R4, R4, 0x1 ;  /* 0x0000000104047836 */ /* 0x000fe40000000000 */
[----:B------:R-:W-:-:S03]  /*0310*/  VIADD R11, R11, 0x100 ;  /* 0x000001000b0b7836 */ /* 0x000fc60000000000 */
[----:B------:R-:W-:Y:S02]  /*0320*/  ISETP.NE.AND P0, PT, R4, RZ, PT ;  /* 0x000000ff0400720c */ /* 0x000fe40003f05270 */
[----:B0-----:R-:W-:-:S05]  /*0330*/  IADD3 R2, P2, PT, R2, 0x400, RZ ;  /* 0x0000040002027810 */ /* 0x001fca0007f5e0ff */
[----:B------:R-:W-:Y:S02]  /*0340*/  IMAD.X R5, RZ, RZ, R5, P2 ;  /* 0x000000ffff057224 */ /* 0x000fe400010e0605 */
[----:B--2--5:R-:W-:-:S04]  /*0350*/  IMAD.IADD R0, R3, 0x1, R0 ;  /* 0x0000000103007824 */ /* 0x024fc800078e0200 */
[----:B------:R-:W-:Y:S05]  /*0360*/  @P0 BRA `(.L_x_10) ;  /* 0xfffffffc00dc0947 */ /* 0x000fea000383ffff */
.L_x_9:
[----:B------:R-:W-:Y:S05]  /*0370*/  BSYNC.RECONVERGENT B2 ;  /* 0x0000000000027941 */ /* 0x000fea0003800200 */
.L_x_8:
[----:B------:R-:W-:Y:S05]  /*0380*/  @!P1 BRA `(.L_x_7) ;  /* 0x0000000400309947 */ /* 0x000fea0003800000 */
[----:B------:R-:W-:Y:S01]  /*0390*/  IMAD.IADD R2, R20, 0x1, -R11 ;  /* 0x0000000114027824 */ /* 0x000fe200078e0a0b */
[----:B------:R-:W-:Y:S01]  /*03a0*/  BSSY.RECONVERGENT B2, `(.L_x_11) ;  /* 0x0000029000027945 */ /* 0x000fe20003800200 */
[----:B------:R-:W-:-:S03]  /*03b0*/  PLOP3.LUT P0, PT, PT, PT, PT, 0x80, 0x8 ;  /* 0x000000000008781c */ /* 0x000fc60003f0f070 */
[----:B------:R-:W-:-:S13]  /*03c0*/  ISETP.GT.AND P1, PT, R2, 0xc00, PT ;  /* 0x00000c000200780c */ /* 0x000fda0003f24270 */
[----:B------:R-:W-:Y:S05]  /*03d0*/  @!P1 BRA `(.L_x_12) ;  /* 0x0000000000949947 */ /* 0x000fea0003800000 */
[----:B------:R-:W-:Y:S01]  /*03e0*/  PLOP3.LUT P0, PT, PT, PT, PT, 0x8, 0x80 ;  /* 0x000000000080781c */ /* 0x000fe20003f0e170 */
[----:B------:R-:W-:-:S12]  /*03f0*/  VIADD R8, R20, 0xfffff400 ;  /* 0xfffff40014087836 */ /* 0x000fd80000000000 */
.L_x_13:
[----:B------:R-:W0:Y:S01]  /*0400*/  LDC.64 R4, c[0x0][0x380] ;  /* 0x0000e000ff047b82 */ /* 0x000e220000000a00 */
[C---:B------:R-:W-:Y:S02]  /*0410*/  VIADD R7, R11.reuse, 0x400 ;  /* 0x000004000b077836 */ /* 0x040fe40000000000 */
[C---:B------:R-:W-:Y:S02]  /*0420*/  VIADD R3, R11.reuse, 0x800 ;  /* 0x000008000b037836 */ /* 0x040fe40000000000 */
[----:B0-----:R-:W-:-:S05]  /*0430*/  IMAD.WIDE R22, R11, 0x4, R4 ;  /* 0x000000040b167825 */ /* 0x001fca00078e0204 */
[----:B------:R-:W2:Y:S01]  /*0440*/  LDG.E.CONSTANT R13, desc[UR6][R22.64] ;  /* 0x00000006160d7981 */ /* 0x000ea2000c1e9900 */
[----:B------:R-:W-:-:S03]  /*0450*/  IMAD.WIDE R6, R7, 0x4, R4 ;  /* 0x0000000407067825 */ /* 0x000fc600078e0204 */
[----:B------:R-:W2:Y:S04]  /*0460*/  LDG.E.CONSTANT R10, desc[UR6][R22.64+0x400] ;  /* 0x00040006160a7981 */ /* 0x000ea8000c1e9900 */
[----:B------:R-:W3:Y:S04]  /*0470*/  LDG.E.CONSTANT R12, desc[UR6][R22.64+0x800] ;  /* 0x00080006160c7981 */ /* 0x000ee8000c1e9900 */
[----:B------:R-:W3:Y:S01]  /*0480*/  LDG.E.CONSTANT R19, desc[UR6][R22.64+0xc00] ;  /* 0x000c000616137981 */ /* 0x000ee2000c1e9900 */
[----:B------:R-:W-:-:S03]  /*0490*/  IMAD.WIDE R2, R3, 0x4, R4 ;  /* 0x0000000403027825 */ /* 0x000fc600078e0204 */
[----:B------:R-:W4:Y:S04]  /*04a0*/  LDG.E.CONSTANT R16, desc[UR6][R6.64] ;  /* 0x0000000606107981 */ /* 0x000f28000c1e9900 */
[----:B------:R-:W4:Y:S01]  /*04b0*/  LDG.E.CONSTANT R15, desc[UR6][R6.64+0x400] ;  /* 0x00040006060f7981 */ /* 0x000f22000c1e9900 */
[----:B------:R-:W-:-:S03]  /*04c0*/  VIADD R25, R11, 0xc00 ;  /* 0x00000c000b197836 */ /* 0x000fc60000000000 */
[----:B------:R-:W4:Y:S04]  /*04d0*/  LDG.E.CONSTANT R14, desc[UR6][R6.64+0x800] ;  /* 0x00080006060e7981 */ /* 0x000f28000c1e9900 */
[----:B------:R-:W4:Y:S01]  /*04e0*/  LDG.E.CONSTANT R21, desc[UR6][R6.64+0xc00] ;  /* 0x000c000606157981 */ /* 0x000f22000c1e9900 */
[----:B------:R-:W-:-:S03]  /*04f0*/  IMAD.WIDE R4, R25, 0x4, R4 ;  /* 0x0000000419047825 */ /* 0x000fc600078e0204 */
[----:B------:R-:W4:Y:S04]  /*0500*/  LDG.E.CONSTANT R18, desc[UR6][R2.64] ;  /* 0x0000000602127981 */ /* 0x000f28000c1e9900 */
[----:B------:R-:W4:Y:S04]  /*0510*/  LDG.E.CONSTANT R17, desc[UR6][R2.64+0x400] ;  /* 0x0004000602117981 */ /* 0x000f28000c1e9900 */
[----:B------:R-:W4:Y:S04]  /*0520*/  LDG.E.CONSTANT R23, desc[UR6][R2.64+0x800] ;  /* 0x0008000602177981 */ /* 0x000f28000c1e9900 */
[----:B------:R-:W4:Y:S04]  /*0530*/  LDG.E.CONSTANT R24, desc[UR6][R2.64+0xc00] ;  /* 0x000c000602187981 */ /* 0x000f28000c1e9900 */
[----:B------:R-:W4:Y:S04]  /*0540*/  LDG.E.CONSTANT R25, desc[UR6][R4.64] ;  /* 0x0000000604197981 */ /* 0x000f28000c1e9900 */
[----:B------:R-:W4:Y:S04]  /*0550*/  LDG.E.CONSTANT R26, desc[UR6][R4.64+0x400] ;  /* 0x00040006041a7981 */ /* 0x000f28000c1e9900 */
[----:B------:R-:W4:Y:S04]  /*0560*/  LDG.E.CONSTANT R22, desc[UR6][R4.64+0x800] ;  /* 0x0008000604167981 */ /* 0x000f28000c1e9900 */
[----:B------:R-:W4:Y:S01]  /*0570*/  LDG.E.CONSTANT R27, desc[UR6][R4.64+0xc00] ;  /* 0x000c0006041b7981 */ /* 0x000f22000c1e9900 */
[----:B------:R-:W-:-:S05]  /*0580*/  VIADD R11, R11, 0x1000 ;  /* 0x000010000b0b7836 */ /* 0x000fca0000000000 */
[----:B------:R-:W-:Y:S02]  /*0590*/  ISETP.GE.AND P1, PT, R11, R8, PT ;  /* 0x000000080b00720c */ /* 0x000fe40003f26270 */
[----:B--2--5:R-:W-:-:S04]  /*05a0*/  IADD3 R10, PT, PT, R10, R13, R0 ;  /* 0x0000000d0a0a7210 */ /* 0x024fc80007ffe000 */
[----:B---3--:R-:W-:-:S04]  /*05b0*/  IADD3 R10, PT, PT, R19, R12, R10 ;  /* 0x0000000c130a7210 */ /* 0x008fc80007ffe00a */
[----:B----4-:R-:W-:-:S04]  /*05c0*/  IADD3 R10, PT, PT, R15, R16, R10 ;  /* 0x000000100f0a7210 */ /* 0x010fc80007ffe00a */
[----:B------:R-:W-:-:S04]  /*05d0*/  IADD3 R10, PT, PT, R21, R14, R10 ;  /* 0x0000000e150a7210 */ /* 0x000fc80007ffe00a */
[----:B------:R-:W-:-:S04]  /*05e0*/  IADD3 R10, PT, PT, R17, R18, R10 ;  /* 0x00000012110a7210 */ /* 0x000fc80007ffe00a */
[----:B------:R-:W-:-:S04]  /*05f0*/  IADD3 R10, PT, PT, R24, R23, R10 ;  /* 0x00000017180a7210 */ /* 0x000fc80007ffe00a */
[----:B------:R-:W-:-:S04]  /*0600*/  IADD3 R25, PT, PT, R26, R25, R10 ;  /* 0x000000191a197210 */ /* 0x000fc80007ffe00a */
[----:B------:R-:W-:Y:S01]  /*0610*/  IADD3 R0, PT, PT, R27, R22, R25 ;  /* 0x000000161b007210 */ /* 0x000fe20007ffe019 */
[----:B------:R-:W-:Y:S06]  /*0620*/  @!P1 BRA `(.L_x_13) ;  /* 0xfffffffc00749947 */ /* 0x000fec000383ffff */
.L_x_12:
[----:B------:R-:W-:Y:S05]  /*0630*/  BSYNC.RECONVERGENT B2 ;  /* 0x0000000000027941 */ /* 0x000fea0003800200 */
.L_x_11:
[----:B------:R-:W-:Y:S01]  /*0640*/  IMAD.IADD R2, R20, 0x1, -R11 ;  /* 0x0000000114027824 */ /* 0x000fe200078e0a0b */
[----:B------:R-:W-:Y:S04]  /*0650*/  BSSY.RECONVERGENT B2, `(.L_x_14) ;  /* 0x0000015000027945 */ /* 0x000fe80003800200 */
[----:B------:R-:W-:-:S13]  /*0660*/  ISETP.GT.AND P1, PT, R2, 0x400, PT ;  /* 0x000004000200780c */ /* 0x000fda0003f24270 */
[----:B------:R-:W-:Y:S05]  /*0670*/  @!P1 BRA `(.L_x_15) ;  /* 0x0000000000489947 */ /* 0x000fea0003800000 */
[----:B------:R-:W0:Y:S01]  /*0680*/  LDC.64 R4, c[0x0][0x380] ;  /* 0x0000e000ff047b82 */ /* 0x000e220000000a00 */
[C---:B------:R-:W-:Y:S02]  /*0690*/  VIADD R13, R11.reuse, 0x400 ;  /* 0x000004000b0d7836 */ /* 0x040fe40000000000 */
[----:B0-----:R-:W-:-:S05]  /*06a0*/  IMAD.WIDE R2, R11, 0x4, R4 ;  /* 0x000000040b027825 */ /* 0x001fca00078e0204 */
[----:B------:R-:W2:Y:S01]  /*06b0*/  LDG.E.CONSTANT R7, desc[UR6][R2.64] ;  /* 0x0000000602077981 */ /* 0x000ea2000c1e9900 */
[----:B------:R-:W-:-:S03]  /*06c0*/  IMAD.WIDE R4, R13, 0x4, R4 ;  /* 0x000000040d047825 */ /* 0x000fc600078e0204 */
[----:B------:R-:W2:Y:S04]  /*06d0*/  LDG.E.CONSTANT R6, desc[UR6][R2.64+0x400] ;  /* 0x0004000602067981 */ /* 0x000ea8000c1e9900 */
[----:B------:R-:W3:Y:S04]  /*06e0*/  LDG.E.CONSTANT R13, desc[UR6][R2.64+0x800] ;  /* 0x00080006020d7981 */ /* 0x000ee8000c1e9900 */
[----:B------:R-:W3:Y:S04]  /*06f0*/  LDG.E.CONSTANT R8, desc[UR6][R2.64+0xc00] ;  /* 0x000c000602087981 */ /* 0x000ee8000c1e9900 */
[----:B------:R-:W4:Y:S04]  /*0700*/  LDG.E.CONSTANT R15, desc[UR6][R4.64] ;  /* 0x00000006040f7981 */ /* 0x000f28000c1e9900 */
[----:B------:R-:W4:Y:S04]  /*0710*/  LDG.E.CONSTANT R10, desc[UR6][R4.64+0x400] ;  /* 0x00040006040a7981 */ /* 0x000f28000c1e9900 */
[----:B------:R-:W4:Y:S04]  /*0720*/  LDG.E.CONSTANT R17, desc[UR6][R4.64+0x800] ;  /* 0x0008000604117981 */ /* 0x000f28000c1e9900 */
[----:B------:R-:W4:Y:S01]  /*0730*/  LDG.E.CONSTANT R12, desc[UR6][R4.64+0xc00] ;  /* 0x000c0006040c7981 */ /* 0x000f22000c1e9900 */
[----:B------:R-:W-:Y:S01]  /*0740*/  PLOP3.LUT P0, PT, PT, PT, PT, 0x8, 0x80 ;  /* 0x000000000080781c */ /* 0x000fe20003f0e170 */
[----:B------:R-:W-:Y:S01]  /*0750*/  VIADD R11, R11, 0x800 ;  /* 0x000008000b0b7836 */ /* 0x000fe20000000000 */
[----:B--2--5:R-:W-:-:S04]  /*0760*/  IADD3 R6, PT, PT, R6, R7, R0 ;  /* 0x0000000706067210 */ /* 0x024fc80007ffe000 */
[----:B---3--:R-:W-:-:S04]  /*0770*/  IADD3 R6, PT, PT, R8, R13, R6 ;  /* 0x0000000d08067210 */ /* 0x008fc80007ffe006 */
[----:B----4-:R-:W-:-:S04]  /*0780*/  IADD3 R6, PT, PT, R10, R15, R6 ;  /* 0x0000000f0a067210 */ /* 0x010fc80007ffe006 */
[----:B------:R-:W-:-:S07]  /*0790*/  IADD3 R0, PT, PT, R12, R17, R6 ;  /* 0x000000110c007210 */ /* 0x000fce0007ffe006 */
.L_x_15:
[----:B------:R-:W-:Y:S05]  /*07a0*/  BSYNC.RECONVERGENT B2 ;  /* 0x0000000000027941 */ /* 0x000fea0003800200 */
.L_x_14:
[----:B------:R-:W-:-:S13]  /*07b0*/  ISETP.LT.OR P0, PT, R11, R20, P0 ;  /* 0x000000140b00720c */ /* 0x000fda0000701670 */
[----:B------:R-:W-:Y:S05]  /*07c0*/  @!P0 BRA `(.L_x_7) ;  /* 0x0000000000208947 */ /* 0x000fea0003800000 */
[----:B------:R-:W0:Y:S02]  /*07d0*/  LDC.64 R2, c[0x0][0x380] ;  /* 0x0000e000ff027b82 */ /* 0x000e240000000a00 */
[----:B0-----:R-:W-:-:S05]  /*07e0*/  IMAD.WIDE R2, R11, 0x4, R2 ;  /* 0x000000040b027825 */ /* 0x001fca00078e0202 */
[----:B------:R-:W2:Y:S04]  /*07f0*/  LDG.E.CONSTANT R5, desc[UR6][R2.64] ;  /* 0x0000000602057981 */ /* 0x000ea8000c1e9900 */
[----:B------:R-:W2:Y:S04]  /*0800*/  LDG.E.CONSTANT R4, desc[UR6][R2.64+0x400] ;  /* 0x0004000602047981 */ /* 0x000ea8000c1e9900 */
[----:B------:R-:W3:Y:S04]  /*0810*/  LDG.E.CONSTANT R7, desc[UR6][R2.64+0x800] ;  /* 0x0008000602077981 */ /* 0x000ee8000c1e9900 */
[----:B------:R-:W3:Y:S01]  /*0820*/  LDG.E.CONSTANT R6, desc[UR6][R2.64+0xc00] ;  /* 0x000c000602067981 */ /* 0x000ee2000c1e9900 */
[----:B--2--5:R-:W-:-:S04]  /*0830*/  IADD3 R0, PT, PT, R4, R5, R0 ;  /* 0x0000000504007210 */ /* 0x024fc80007ffe000 */
[----:B---3--:R-:W-:-:S07]  /*0840*/  IADD3 R0, PT, PT, R6, R7, R0 ;  /* 0x0000000706007210 */ /* 0x008fce0007ffe000 */
.L_x_7:
[----:B------:R-:W-:Y:S05]  /*0850*/  BSYNC.RECONVERGENT B1 ;  /* 0x0000000000017941 */ /* 0x000fea0003800200 */
.L_x_6:
[----:B------:R-:W-:-:S13]  /*0860*/  ISETP.GE.AND P0, PT, R20, 0x100, PT ;  /* 0x000001001400780c */ /* 0x000fda0003f06270 */
[----:B------:R-:W-:Y:S05]  /*0870*/  @!P0 BRA `(.L_x_16) ;  /* 0x0000000000ac8947 */ /* 0x000fea0003800000 */
[----:B------:R-:W1:Y:S01]  /*0880*/  S2R R6, SR_LANEID ;  /* 0x0000000000067919 */ /* 0x000e620000000000 */
[----:B0----5:R-:W0:Y:S01]  /*0890*/  SHFL.DOWN PT, R2, R0, 0x1, 0x1f ;  /* 0x08201f0000027f89 */ /* 0x021e2200000e0000 */
[C---:B-1----:R-:W-:Y:S02]  /*08a0*/  ISETP.GT.AND P0, PT, R6.reuse, 0x1e, PT ;  /* 0x0000001e0600780c */ /* 0x042fe40003f04270 */
[----:B------:R-:W-:Y:S02]  /*08b0*/  ISETP.NE.AND P1, PT, R6, RZ, PT ;  /* 0x000000ff0600720c */ /* 0x000fe40003f25270 */
[----:B0-----:R-:W-:Y:S02]  /*08c0*/  SEL R3, R2, RZ, !P0 ;  /* 0x000000ff02037207 */ /* 0x001fe40004000000 */
[----:B------:R-:W-:-:S03]  /*08d0*/  ISETP.GT.AND P0, PT, R6, 0x1d, PT ;  /* 0x0000001d0600780c */ /* 0x000fc60003f04270 */
[----:B------:R-:W-:-:S05]  /*08e0*/  IMAD.IADD R3, R3, 0x1, R0 ;  /* 0x0000000103037824 */ /* 0x000fca00078e0200 */
[----:B------:R-:W0:Y:S01]  /*08f0*/  SHFL.DOWN PT, R2, R3, 0x2, 0x1f ;  /* 0x08401f0003027f89 */ /* 0x000e2200000e0000 */
[----:B------:R-:W1:Y:S01]  /*0900*/  @!P1 S2R R7, SR_CgaCtaId ;  /* 0x0000000000079919 */ /* 0x000e620000008800 */
[----:B0-----:R-:W-:Y:S02]  /*0910*/  SEL R2, R2, RZ, !P0 ;  /* 0x000000ff02027207 */ /* 0x001fe40004000000 */
[----:B------:R-:W-:-:S03]  /*0920*/  ISETP.GT.AND P0, PT, R6, 0x1b, PT ;  /* 0x0000001b0600780c */ /* 0x000fc60003f04270 */
[----:B------:R-:W-:-:S05]  /*0930*/  IMAD.IADD R2, R3, 0x1, R2 ;  /* 0x0000000103027824 */ /* 0x000fca00078e0202 */
[----:B------:R-:W0:Y:S02]  /*0940*/  SHFL.DOWN PT, R4, R2, 0x4, 0x1f ;  /* 0x08801f0002047f89 */ /* 0x000e2400000e0000 */
[----:B0-----:R-:W-:Y:S02]  /*0950*/  SEL R5, R4, RZ, !P0 ;  /* 0x000000ff04057207 */ /* 0x001fe40004000000 */
[----:B------:R-:W-:Y:S02]  /*0960*/  ISETP.GT.AND P0, PT, R6, 0x17, PT ;  /* 0x000000170600780c */ /* 0x000fe40003f04270 */
[----:B------:R-:W-:Y:S01]  /*0970*/  @!P1 MOV R4, 0x400 ;  /* 0x0000040000049802 */ /* 0x000fe20000000f00 */
[----:B------:R-:W-:Y:S01]  /*0980*/  IMAD.IADD R5, R2, 0x1, R5 ;  /* 0x0000000102057824 */ /* 0x000fe200078e0205 */
[----:B------:R-:W-:Y:S02]  /*0990*/  @!P1 SHF.R.U32.HI R2, RZ, 0x3, R9 ;  /* 0x00000003ff029819 */ /* 0x000fe40000011609 */
[----:B-1----:R-:W-:-:S02]  /*09a0*/  @!P1 LEA R7, R7, R4, 0x18 ;  /* 0x0000000407079211 */ /* 0x002fc400078ec0ff */
[----:B------:R-:W0:Y:S01]  /*09b0*/  SHFL.DOWN PT, R0, R5, 0x8, 0x1f ;  /* 0x09001f0005007f89 */ /* 0x000e2200000e0000 */
[----:B------:R-:W-:-:S05]  /*09c0*/  @!P1 LOP3.LUT R2, R2, 0x7c, RZ, 0xc0, !PT ;  /* 0x0000007c02029812 */ /* 0x000fca00078ec0ff */
[----:B------:R-:W-:Y:S01]  /*09d0*/  @!P1 IMAD.IADD R2, R2, 0x1, R7 ;  /* 0x0000000102029824 */ /* 0x000fe200078e0207 */
[----:B0-----:R-:W-:Y:S02]  /*09e0*/  SEL R0, R0, RZ, !P0 ;  /* 0x000000ff00007207 */ /* 0x001fe40004000000 */
[----:B------:R-:W-:-:S03]  /*09f0*/  ISETP.GT.AND P0, PT, R6, 0xf, PT ;  /* 0x0000000f0600780c */ /* 0x000fc60003f04270 */
[----:B------:R-:W-:-:S05]  /*0a00*/  IMAD.IADD R0, R5, 0x1, R0 ;  /* 0x0000000105007824 */ /* 0x000fca00078e0200 */
[----:B------:R-:W0:Y:S02]  /*0a10*/  SHFL.DOWN PT, R3, R0, 0x10, 0x1f ;  /* 0x0a001f0000037f89 */ /* 0x000e2400000e0000 */
[----:B0-----:R-:W-:Y:S02]  /*0a20*/  SEL R3, R3, RZ, !P0 ;  /* 0x000000ff03037207 */ /* 0x001fe40004000000 */
[----:B------:R-:W-:-:S03]  /*0a30*/  ISETP.NE.AND P0, PT, R9, RZ, PT ;  /* 0x000000ff0900720c */ /* 0x000fc60003f05270 */
[----:B------:R-:W-:-:S05]  /*0a40*/  IMAD.IADD R3, R0, 0x1, R3 ;  /* 0x0000000100037824 */ /* 0x000fca00078e0203 */
[----:B------:R0:W-:Y:S01]  /*0a50*/  @!P1 STS [R2+0x8], R3 ;  /* 0x0000080302009388 */ /* 0x0001e20000000800 */
[----:B------:R-:W-:Y:S06]  /*0a60*/  BAR.SYNC.DEFER_BLOCKING 0x0 ;  /* 0x0000000000007b1d */ /* 0x000fec0000010000 */
[----:B------:R-:W-:Y:S05]  /*0a70*/  @P0 BRA `(.L_x_17) ;  /* 0x0000002c00ac0947 */ /* 0x000fea0003800000 */
[----:B------:R-:W1:Y:S01]  /*0a80*/  S2UR UR5, SR_CgaCtaId ;  /* 0x00000000000579c3 */ /* 0x000e620000008800 */
[----:B------:R-:W-:Y:S02]  /*0a90*/  UMOV UR4, 0x400 ;  /* 0x0000040000047882 */ /* 0x000fe40000000000 */
[----:B-1----:R-:W-:-:S09]  /*0aa0*/  ULEA UR4, UR5, UR4, 0x18 ;  /* 0x0000000405047291 */ /* 0x002fd2000f8ec0ff */
[----:B------:R-:W-:Y:S04]  /*0ab0*/  LDS R0, [UR4+0xc] ;  /* 0x00000c04ff007984 */ /* 0x000fe80008000800 */
[----:B------:R-:W1:Y:S04]  /*0ac0*/  LDS.128 R4, [UR4+0x10] ;  /* 0x00001004ff047984 */ /* 0x000e680008000c00 */
[----:B------:R-:W2:Y:S01]  /*0ad0*/  LDS.64 R8, [UR4+0x20] ;  /* 0x00002004ff087984 */ /* 0x000ea20008000a00 */
[----:B-1----:R-:W-:-:S04]  /*0ae0*/  IADD3 R0, PT, PT, R4, R0, R3 ;  /* 0x0000000004007210 */ /* 0x002fc80007ffe003 */
[----:B------:R-:W-:-:S04]  /*0af0*/  IADD3 R0, PT, PT, R6, R0, R5 ;  /* 0x0000000006007210 */ /* 0x000fc80007ffe005 */
[----:B--2---:R-:W-:-:S05]  /*0b00*/  IADD3 R0, PT, PT, R8, R0, R7 ;  /* 0x0000000008007210 */ /* 0x004fca0007ffe007 */
[----:B0-----:R-:W-:Y:S01]  /*0b10*/  IMAD.IADD R3, R0, 0x1, R9 ;  /* 0x0000000100037824 */ /* 0x001fe200078e0209 */
[----:B------:R-:W-:Y:S06]  /*0b20*/  BRA `(.L_x_17) ;  /* 0x0000002c00807947 */ /* 0x000fec0003800000 */
.L_x_16:
[----:B0-----:R-:W-:Y:S01]  /*0b30*/  LOP3.LUT R2, R9, 0x3e0, RZ, 0xc0, !PT ;  /* 0x000003e009027812 */ /* 0x001fe200078ec0ff */
[----:B------:R-:W0:Y:S03]  /*0b40*/  S2R R8, SR_LANEID ;  /* 0x0000000000087919 */ /* 0x000e260000000000 */
[----:B------:R-:W-:Y:S01]  /*0b50*/  LOP3.LUT R5, RZ, R2, RZ, 0x33, !PT ;  /* 0x00000002ff057212 */ /* 0x000fe200078e33ff */
[----:B------:R-:W-:-:S04]  /*0b60*/  VIADD R3, R2, 0x20 ;  /* 0x0000002002037836 */ /* 0x000fc80000000000 */
[----:B------:R-:W-:Y:S01]  /*0b70*/  IMAD.IADD R5, R5, 0x1, R20 ;  /* 0x0000000105057824 */ /* 0x000fe200078e0214 */
[----:B------:R-:W-:-:S04]  /*0b80*/  ISETP.GT.AND P0, PT, R3, R20, PT ;  /* 0x000000140300720c */ /* 0x000fc80003f04270 */
[----:B------:R-:W-:-:S05]  /*0b90*/  SEL R5, R5, 0x1f, P0 ;  /* 0x0000001f05057807 */ /* 0x000fca0000000000 */
[----:B-----5:R-:W1:Y:S01]  /*0ba0*/  SHFL.DOWN PT, R2, R0, 0x1, R5 ;  /* 0x0820000000027989 */ /* 0x020e6200000e0005 */
[CC--:B0-----:R-:W-:Y:S01]  /*0bb0*/  ISETP.GE.AND P0, PT, R8.reuse, R5.reuse, PT ;  /* 0x000000050800720c */ /* 0x0c1fe20003f06270 */
[C---:B------:R-:W-:Y:S01]  /*0bc0*/  VIADD R4, R8.reuse, 0x2 ;  /* 0x0000000208047836 */ /* 0x040fe20000000000 */
[C---:B------:R-:W-:Y:S01]  /*0bd0*/  ISETP.NE.AND P1, PT, R8.reuse, RZ, PT ;  /* 0x000000ff0800720c */ /* 0x040fe20003f25270 */
[----:B------:R-:W-:Y:S01]  /*0be0*/  VIADD R6, R8, 0x4 ;  /* 0x0000000408067836 */ /* 0x000fe20000000000 */
[----:B-1----:R-:W-:Y:S02]  /*0bf0*/  SEL R3, R2, RZ, !P0 ;  /* 0x000000ff02037207 */ /* 0x002fe40004000000 */
[----:B------:R-:W-:-:S03]  /*0c00*/  ISETP.GT.AND P0, PT, R4, R5, PT ;  /* 0x000000050400720c */ /* 0x000fc60003f04270 */
[----:B------:R-:W-:-:S06]  /*0c10*/  IMAD.IADD R2, R3, 0x1, R0 ;  /* 0x0000000103027824 */ /* 0x000fcc00078e0200 */
[----:B------:R-:W0:Y:S01]  /*0c20*/  @!P1 S2R R10, SR_CgaCtaId ;  /* 0x00000000000a9919 */ /* 0x000e220000008800 */
[----:B------:R-:W-:Y:S01]  /*0c30*/  @!P1 MOV R7, 0x400 ;  /* 0x0000040000079802 */ /* 0x000fe20000000f00 */
[----:B------:R-:W1:Y:S02]  /*0c40*/  SHFL.DOWN PT, R3, R2, 0x2, R5 ;  /* 0x0840000002037989 */ /* 0x000e6400000e0005 */
[----:B-1----:R-:W-:Y:S02]  /*0c50*/  SEL R3, R3, RZ, !P0 ;  /* 0x000000ff03037207 */ /* 0x002fe40004000000 */
[----:B------:R-:W-:Y:S02]  /*0c60*/  ISETP.GT.AND P0, PT, R6, R5, PT ;  /* 0x000000050600720c */ /* 0x000fe40003f04270 */
[----:B------:R-:W-:Y:S01]  /*0c70*/  @!P1 SHF.R.U32.HI R6, RZ, 0x3, R9 ;  /* 0x00000003ff069819 */ /* 0x000fe20000011609 */
[----:B------:R-:W-:Y:S01]  /*0c80*/  IMAD.IADD R4, R2, 0x1, R3 ;  /* 0x0000000102047824 */ /* 0x000fe200078e0203 */
[----:B0-----:R-:W-:Y:S01]  /*0c90*/  @!P1 LEA R7, R10, R7, 0x18 ;  /* 0x000000070a079211 */ /* 0x001fe200078ec0ff */
[----:B------:R-:W-:Y:S01]  /*0ca0*/  VIADD R2, R8, 0x8 ;  /* 0x0000000808027836 */ /* 0x000fe20000000000 */
[----:B------:R-:W-:-:S02]  /*0cb0*/  @!P1 LOP3.LUT R6, R6, 0x7c, RZ, 0xc0, !PT ;  /* 0x0000007c06069812 */ /* 0x000fc400078ec0ff */
[----:B------:R-:W0:Y:S03]  /*0cc0*/  SHFL.DOWN PT, R3, R4, 0x4, R5 ;  /* 0x0880000004037989 */ /* 0x000e2600000e0005 */
[----:B------:R-:W-:Y:S01]  /*0cd0*/  @!P1 IMAD.IADD R6, R6, 0x1, R7 ;  /* 0x0000000106069824 */ /* 0x000fe200078e0207 */
[----:B0-----:R-:W-:Y:S02]  /*0ce0*/  SEL R3, R3, RZ, !P0 ;  /* 0x000000ff03037207 */ /* 0x001fe40004000000 */
[----:B------:R-:W-:-:S03]  /*0cf0*/  ISETP.GT.AND P0, PT, R2, R5, PT ;  /* 0x000000050200720c */ /* 0x000fc60003f04270 */
[----:B------:R-:W-:Y:S02]  /*0d00*/  IMAD.IADD R0, R4, 0x1, R3 ;  /* 0x0000000104007824 */ /* 0x000fe400078e0203 */
[----:B------:R-:W-:-:S03]  /*0d10*/  VIADD R4, R8, 0x10 ;  /* 0x0000001008047836 */ /* 0x000fc60000000000 */
[----:B------:R-:W0:Y:S02]  /*0d20*/  SHFL.DOWN PT, R3, R0, 0x8, R5 ;  /* 0x0900000000037989 */ /* 0x000e2400000e0005 */
[----:B0-----:R-:W-:Y:S02]  /*0d30*/  SEL R3, R3, RZ, !P0 ;  /* 0x000000ff03037207 */ /* 0x001fe40004000000 */
[----:B------:R-:W-:-:S03]  /*0d40*/  ISETP.GT.AND P0, PT, R4, R5, PT ;  /* 0x000000050400720c */ /* 0x000fc60003f04270 */
[----:B------:R-:W-:-:S05]  /*0d50*/  IMAD.IADD R2, R0, 0x1, R3 ;  /* 0x0000000100027824 */ /* 0x000fca00078e0203 */
[----:B------:R-:W0:Y:S02]  /*0d60*/  SHFL.DOWN PT, R3, R2, 0x10, R5 ;  /* 0x0a00000002037989 */ /* 0x000e2400000e0005 */
[----:B0-----:R-:W-:Y:S02]  /*0d70*/  SEL R3, R3, RZ, !P0 ;  /* 0x000000ff03037207 */ /* 0x001fe40004000000 */
[----:B------:R-:W-:-:S03]  /*0d80*/  ISETP.NE.AND P0, PT, R9, RZ, PT ;  /* 0x000000ff0900720c */ /* 0x000fc60003f05270 */
[----:B------:R-:W-:-:S05]  /*0d90*/  IMAD.IADD R3, R2, 0x1, R3 ;  /* 0x0000000102037824 */ /* 0x000fca00078e0203 */
[----:B------:R4:W-:Y:S01]  /*0da0*/  @!P1 STS [R6+0x8], R3 ;  /* 0x0000080306009388 */ /* 0x0009e20000000800 */
[----:B------:R-:W-:Y:S06]  /*0db0*/  BAR.SYNC.DEFER_BLOCKING 0x0 ;  /* 0x0000000000007b1d */ /* 0x000fec0000010000 */
[----:B------:R-:W-:Y:S05]  /*0dc0*/  @P0 BRA `(.L_x_17) ;  /* 0x0000002800d80947 */ /* 0x000fea0003800000 */
[----:B------:R-:W0:Y:S01]  /*0dd0*/  S2UR UR5, SR_CgaCtaId ;  /* 0x00000000000579c3 */ /* 0x000e220000008800 */
[----:B------:R-:W-:Y:S01]  /*0de0*/  UMOV UR4, 0x400 ;  /* 0x0000040000047882 */ /* 0x000fe20000000000 */
[C---:B------:R-:W-:Y:S02]  /*0df0*/  ISETP.GT.AND P2, PT, R20.reuse, 0x40, PT ;  /* 0x000000401400780c */ /* 0x040fe40003f44270 */
[C---:B------:R-:W-:Y:S02]  /*0e00*/  ISETP.GT.AND P1, PT, R20.reuse, 0x20, PT ;  /* 0x000000201400780c */ /* 0x040fe40003f24270 */
[----:B------:R-:W-:Y:S01]  /*0e10*/  ISETP.GT.AND P3, PT, R20, 0x80, PT ;  /* 0x000000801400780c */ /* 0x000fe20003f64270 */
[----:B0-----:R-:W-:-:S09]  /*0e20*/  ULEA UR4, UR5, UR4, 0x18 ;  /* 0x0000000405047291 */ /* 0x001fd2000f8ec0ff */
[----:B----4-:R-:W0:Y:S04]  /*0e30*/  LDS.128 R4, [UR4+0x10] ;  /* 0x00001004ff047984 */ /* 0x010e280008000c00 */
[----:B------:R-:W1:Y:S04]  /*0e40*/  LDS R0, [UR4+0xc] ;  /* 0x00000c04ff007984 */ /* 0x000e680008000800 */
[----:B------:R-:W2:Y:S01]  /*0e50*/  LDS.64 R8, [UR4+0x20] ;  /* 0x00002004ff087984 */ /* 0x000ea20008000a00 */
[----:B0-----:R-:W-:Y:S02]  /*0e60*/  SEL R4, R4, RZ, P2 ;  /* 0x000000ff04047207 */ /* 0x001fe40001000000 */
[----:B------:R-:W-:-:S02]  /*0e70*/  ISETP.GT.AND P2, PT, R20, 0x60, PT ;  /* 0x000000601400780c */ /* 0x000fc40003f44270 */
[----:B-1----:R-:W-:Y:S02]  /*0e80*/  SEL R0, R0, RZ, P1 ;  /* 0x000000ff00007207 */ /* 0x002fe40000800000 */
[----:B------:R-:W-:Y:S02]  /*0e90*/  SEL R5, R5, RZ, P2 ;  /* 0x000000ff05057207 */ /* 0x000fe40001000000 */
[----:B------:R-:W-:Y:S02]  /*0ea0*/  IADD3 R0, PT, PT, R4, R0, R3 ;  /* 0x0000000004007210 */ /* 0x000fe40007ffe003 */
[----:B------:R-:W-:Y:S02]  /*0eb0*/  ISETP.GT.AND P1, PT, R20, 0xa0, PT ;  /* 0x000000a01400780c */ /* 0x000fe40003f24270 */
[----:B------:R-:W-:Y:S02]  /*0ec0*/  SEL R6, R6, RZ, P3 ;  /* 0x000000ff06067207 */ /* 0x000fe40001800000 */
[----:B------:R-:W-:-:S02]  /*0ed0*/  ISETP.GT.AND P2, PT, R20, 0xc0, PT ;  /* 0x000000c01400780c */ /* 0x000fc40003f44270 */
[----:B------:R-:W-:Y:S02]  /*0ee0*/  ISETP.GT.AND P3, PT, R20, 0xe0, PT ;  /* 0x000000e01400780c */ /* 0x000fe40003f64270 */
[----:B------:R-:W-:Y:S02]  /*0ef0*/  SEL R7, R7, RZ, P1 ;  /* 0x000000ff07077207 */ /* 0x000fe40000800000 */
[----:B------:R-:W-:Y:S02]  /*0f00*/  IADD3 R0, PT, PT, R6, R0, R5 ;  /* 0x0000000006007210 */ /* 0x000fe40007ffe005 */
[----:B--2---:R-:W-:Y:S02]  /*0f10*/  SEL R8, R8, RZ, P2 ;  /* 0x000000ff08087207 */ /* 0x004fe40001000000 */
[----:B------:R-:W-:Y:S02]  /*0f20*/  SEL R9, R9, RZ, P3 ;  /* 0x000000ff09097207 */ /* 0x000fe40001800000 */
[----:B------:R-:W-:-:S05]  /*0f30*/  IADD3 R0, PT, PT, R8, R0, R7 ;  /* 0x0000000008007210 */ /* 0x000fca0007ffe007 */
[----:B------:R-:W-:Y:S01]  /*0f40*/  IMAD.IADD R3, R0, 0x1, R9 ;  /* 0x0000000100037824 */ /* 0x000fe200078e0209 */
[----:B------:R-:W-:Y:S06]  /*0f50*/  BRA `(.L_x_17) ;  /* 0x0000002800747947 */ /* 0x000fec0003800000 */
.L_x_3:
[----:B------:R-:W0:Y:S01]  /*0f60*/  S2R R0, SR_TID.X ;  /* 0x0000000000007919 */ /* 0x000e220000002100 */
[----:B------:R-:W1:Y:S01]  /*0f70*/  LDC.64 R2, c[0x0][0x380] ;  /* 0x0000e000ff027b82 */ /* 0x000e620000000a00 */
[----:B0-----:R-:W-:-:S04]  /*0f80*/  IMAD.SHL.U32 R5, R0, 0x4, RZ ;  /* 0x0000000400057824 */ /* 0x001fc800078e00ff */
[----:B-1----:R-:W-:-:S05]  /*0f90*/  IMAD.WIDE.U32 R2, R5, 0x4, R2 ;  /* 0x0000000405027825 */ /* 0x002fca00078e0002 */
[----:B------:R-:W2:Y:S04]  /*0fa0*/  LDG.E.128.CONSTANT R4, desc[UR6][R2.64] ;  /* 0x0000000602047981 */ /* 0x000ea8000c1e9d00 */
[----:B------:R-:W3:Y:S04]  /*0fb0*/  LDG.E.128.CONSTANT R8, desc[UR6][R2.64+0x1000] ;  /* 0x0010000602087981 */ /* 0x000ee8000c1e9d00 */
[----:B------:R-:W4:Y:S04]  /*0fc0*/  LDG.E.128.CONSTANT R12, desc[UR6][R2.64+0x2000] ;  /* 0x00200006020c7981 */ /* 0x000f28000c1e9d00 */
[----:B------:R-:W5:Y:S01]  /*0fd0*/  LDG.E.128.CONSTANT R16, desc[UR6][R2.64+0x3000] ;  /* 0x0030000602107981 */ /* 0x000f62000c1e9d00 */
[----:B------:R-:W-:Y:S01]  /*0fe0*/  ISETP.GE.U32.AND P0, PT, R20, 0x2000, PT ;  /* 0x000020001400780c */ /* 0x000fe20003f06070 */
[----:B------:R-:W-:Y:S01]  /*0ff0*/  IMAD.MOV.U32 R23, RZ, RZ, 0x1000 ;  /* 0x00001000ff177424 */ /* 0x000fe200078e00ff */
[----:B--2---:R-:W-:-:S04]  /*1000*/  IADD3 R5, PT, PT, R6, R5, R4 ;  /* 0x0000000506057210 */ /* 0x004fc80007ffe004 */
[----:B---3--:R-:W-:-:S04]  /*1010*/  IADD3 R5, PT, PT, R8, R7, R5 ;  /* 0x0000000708057210 */ /* 0x008fc80007ffe005 */
[----:B------:R-:W-:-:S04]  /*1020*/  IADD3 R5, PT, PT, R10, R9, R5 ;  /* 0x000000090a057210 */ /* 0x000fc80007ffe005 */
[----:B----4-:R-:W-:-:S04]  /*1030*/  IADD3 R5, PT, PT, R12, R11, R5 ;  /* 0x0000000b0c057210 */ /* 0x010fc80007ffe005 */
[----:B------:R-:W-:-:S04]  /*1040*/  IADD3 R5, PT, PT, R14, R13, R5 ;  /* 0x0000000d0e057210 */ /* 0x000fc80007ffe005 */
[----:B-----5:R-:W-:-:S04]  /*1050*/  IADD3 R5, PT, PT, R16, R15, R5 ;  /* 0x0000000f10057210 */ /* 0x020fc80007ffe005 */
[----:B------:R-:W-:-:S05]  /*1060*/  IADD3 R5, PT, PT, R18, R17, R5 ;  /* 0x0000001112057210 */ /* 0x000fca0007ffe005 */
[----:B------:R-:W-:Y:S01]  /*1070*/  IMAD.IADD R21, R19, 0x1, R5 ;  /* 0x0000000113157824 */ /* 0x000fe200078e0205 */
[----:B------:R-:W-:Y:S06]  /*1080*/  @!P0 BRA `(.L_x_18) ;  /* 0x00000000005c8947 */ /* 0x000fec0003800000 */
[----:B------:R-:W0:Y:S01]  /*1090*/  LDC R24, c[0x0][0x390] ;  /* 0x0000e400ff187b82 */ /* 0x000e220000000800 */
[----:B------:R-:W-:Y:S02]  /*10a0*/  VIADD R22, R20, 0xfffff000 ;  /* 0xfffff00014167836 */ /* 0x000fe40000000000 */
[----:B------:R-:W-:-:S07]  /*10b0*/  IMAD.MOV.U32 R23, RZ, RZ, 0x1000 ;  /* 0x00001000ff177424 */ /* 0x000fce00078e00ff */
.L_x_20:
[----:B------:R-:W-:-:S05]  /*10c0*/  IMAD.WIDE R26, R23, 0x4, R2 ;  /* 0x00000004171a7825 */ /* 0x000fca00078e0202 */
[----:B------:R-:W2:Y:S04]  /*10d0*/  LDG.E.128.CONSTANT R12, desc[UR6][R26.64] ;  /* 0x000000061a0c7981 */ /* 0x000ea8000c1e9d00 */
[----:B------:R-:W3:Y:S04]  /*10e0*/  LDG.E.128.CONSTANT R16, desc[UR6][R26.64+0x1000] ;  /* 0x001000061a107981 */ /* 0x000ee8000c1e9d00 */
[----:B------:R-:W4:Y:S04]  /*10f0*/  LDG.E.128.CONSTANT R4, desc[UR6][R26.64+0x2000] ;  /* 0x002000061a047981 */ /* 0x000f28000c1e9d00 */
[----:B------:R-:W5:Y:S01]  /*1100*/  LDG.E.128.CONSTANT R8, desc[UR6][R26.64+0x3000] ;  /* 0x003000061a087981 */ /* 0x000f62000c1e9d00 */
[----:B0-----:R-:W-:Y:S01]  /*1110*/  IMAD.MOV.U32 R20, RZ, RZ, R24 ;  /* 0x000000ffff147224 */ /* 0x001fe200078e0018 */
[----:B--2---:R-:W-:-:S04]  /*1120*/  IADD3 R13, PT, PT, R13, R12, R21 ;  /* 0x0000000c0d0d7210 */ /* 0x004fc80007ffe015 */
[----:B------:R-:W-:-:S04]  /*1130*/  IADD3 R13, PT, PT, R15, R14, R13 ;  /* 0x0000000e0f0d7210 */ /* 0x000fc80007ffe00d */
[----:B---3--:R-:W-:-:S04]  /*1140*/  IADD3 R13, PT, PT, R17, R16, R13 ;  /* 0x00000010110d7210 */ /* 0x008fc80007ffe00d */
[----:B------:R-:W-:-:S04]  /*1150*/  IADD3 R13, PT, PT, R19, R18, R13 ;  /* 0x00000012130d7210 */ /* 0x000fc80007ffe00d */
[----:B----4-:R-:W-:Y:S01]  /*1160*/  IADD3 R13, PT, PT, R5, R4, R13 ;  /* 0x00000004050d7210 */ /* 0x010fe20007ffe00d */
[----:B------:R-:W-:-:S03]  /*1170*/  IMAD.IADD R4, R20, 0x1, -R23 ;  /* 0x0000000114047824 */ /* 0x000fc600078e0a17 */
[----:B------:R-:W-:Y:S02]  /*1180*/  IADD3 R13, PT, PT, R7, R6, R13 ;  /* 0x00000006070d7210 */ /* 0x000fe40007ffe00d */
[----:B------:R-:W-:Y:S02]  /*1190*/  ISETP.GE.AND P0, PT, R4, 0x1000, PT ;  /* 0x000010000400780c */ /* 0x000fe40003f06270 */
[----:B-----5:R-:W-:-:S04]  /*11a0*/  IADD3 R13, PT, PT, R9, R8, R13 ;  /* 0x00000008090d7210 */ /* 0x020fc80007ffe00d */
[----:B------:R-:W-:-:S07]  /*11b0*/  IADD3 R21, PT, PT, R11, R10, R13 ;  /* 0x0000000a0b157210 */ /* 0x000fce0007ffe00d */
[----:B------:R-:W-:Y:S05]  /*11c0*/  @!P0 BRA `(.L_x_19) ;  /* 0x0000000400fc8947 */ /* 0x000fea0003800000 */
[----:B------:R-:W-:-:S05]  /*11d0*/  VIADD R23, R23, 0x1000 ;  /* 0x0000100017177836 */ /* 0x000fca0000000000 */
[----:B------:R-:W-:-:S13]  /*11e0*/  ISETP.GT.AND P0, PT, R23, R22, PT ;  /* 0x000000161700720c */ /* 0x000fda0003f04270 */
[----:B------:R-:W-:Y:S05]  /*11f0*/  @!P0 BRA `(.L_x_20) ;  /* 0xfffffffc00b08947 */ /* 0x000fea000383ffff */
.L_x_18:
[----:B------:R-:W-:-:S13]  /*1200*/  ISETP.GE.AND P0, PT, R23, R20, PT ;  /* 0x000000141700720c */ /* 0x000fda0003f06270 */
[----:B------:R-:W-:Y:S05]  /*1210*/  @P0 BRA `(.L_x_19) ;  /* 0x0000000400e80947 */ /* 0x000fea0003800000 */
[----:B------:R-:W-:Y:S01]  /*1220*/  IMAD.IADD R9, R20, 0x1, -R23 ;  /* 0x0000000114097824 */ /* 0x000fe200078e0a17 */
[----:B------:R-:W-:Y:S04]  /*1230*/  BSSY.RECONVERGENT B1, `(.L_x_19) ;  /* 0x0000078000017945 */ /* 0x000fe80003800200 */
[----:B------:R-:W-:-:S13]  /*1240*/  ISETP.GE.AND P0, PT, R0, R9, PT ;  /* 0x000000090000720c */ /* 0x000fda0003f06270 */
[----:B------:R-:W-:Y:S05]  /*1250*/  @P0 BRA `(.L_x_21) ;  /* 0x0000000400d40947 */ /* 0x000fea0003800000 */
[----:B------:R-:W-:Y:S01]  /*1260*/  LOP3.LUT R2, RZ, R0, RZ, 0x33, !PT ;  /* 0x00000000ff027212 */ /* 0x000fe200078e33ff */
[----:B------:R-:W-:Y:S01]  /*1270*/  BSSY.RECONVERGENT B2, `(.L_x_22) ;  /* 0x0000015000027945 */ /* 0x000fe20003800200 */
[----:B------:R-:W-:Y:S02]  /*1280*/  IMAD.MOV.U32 R8, RZ, RZ, R0 ;  /* 0x000000ffff087224 */ /* 0x000fe400078e0000 */
[----:B------:R-:W-:-:S04]  /*1290*/  IADD3 R2, PT, PT, -R23, R20, R2 ;  /* 0x0000001417027210 */ /* 0x000fc80007ffe102 */
[C---:B------:R-:W-:Y:S02]  /*12a0*/  LOP3.LUT R3, R2.reuse, 0x300, RZ, 0xc0, !PT ;  /* 0x0000030002037812 */ /* 0x040fe400078ec0ff */
[----:B------:R-:W-:Y:S02]  /*12b0*/  ISETP.GE.U32.AND P1, PT, R2, 0x300, PT ;  /* 0x000003000200780c */ /* 0x000fe40003f26070 */
[----:B------:R-:W-:-:S13]  /*12c0*/  ISETP.NE.AND P0, PT, R3, 0x300, PT ;  /* 0x000003000300780c */ /* 0x000fda0003f05270 */
[----:B------:R-:W-:Y:S05]  /*12d0*/  @!P0 BRA `(.L_x_23) ;  /* 0x0000000000388947 */ /* 0x000fea0003800000 */
[----:B------:R-:W0:Y:S01]  /*12e0*/  LDC.64 R4, c[0x0][0x380] ;  /* 0x0000e000ff047b82 */ /* 0x000e220000000a00 */
[----:B------:R-:W-:Y:S01]  /*12f0*/  LEA.HI R2, R2, 0x1, RZ, 0x18 ;  /* 0x0000000102027811 */ /* 0x000fe200078fc0ff */
[----:B------:R-:W-:Y:S02]  /*1300*/  IMAD.IADD R7, R0, 0x1, R23 ;  /* 0x0000000100077824 */ /* 0x000fe400078e0217 */
[----:B------:R-:W-:Y:S01]  /*1310*/  IMAD.MOV.U32 R8, RZ, RZ, R0 ;  /* 0x000000ffff087224 */ /* 0x000fe200078e0000 */
[----:B------:R-:W-:-:S05]  /*1320*/  LOP3.LUT R2, R2, 0x3, RZ, 0xc0, !PT ;  /* 0x0000000302027812 */ /* 0x000fca00078ec0ff */
[----:B------:R-:W-:-:S07]  /*1330*/  IMAD.MOV R6, RZ, RZ, -R2 ;  /* 0x000000ffff067224 */ /* 0x000fce00078e0a02 */
.L_x_24:
[----:B0-----:R-:W-:-:S06]  /*1340*/  IMAD.WIDE.U32 R2, R7, 0x4, R4 ;  /* 0x0000000407027825 */ /* 0x001fcc00078e0004 */
[----:B------:R-:W2:Y:S01]  /*1350*/  LDG.E.CONSTANT R2, desc[UR6][R2.64] ;  /* 0x0000000602027981 */ /* 0x000ea2000c1e9900 */
[----:B------:R-:W-:Y:S02]  /*1360*/  VIADD R6, R6, 0x1 ;  /* 0x0000000106067836 */ /* 0x000fe40000000000 */
[----:B------:R-:W-:Y:S02]  /*1370*/  VIADD R8, R8, 0x100 ;  /* 0x0000010008087836 */ /* 0x000fe40000000000 */
[----:B------:R-:W-:Y:S01]  /*1380*/  VIADD R7, R7, 0x100 ;  /* 0x0000010007077836 */ /* 0x000fe20000000000 */
[----:B------:R-:W-:Y:S01]  /*1390*/  ISETP.NE.AND P0, PT, R6, RZ, PT ;  /* 0x000000ff0600720c */ /* 0x000fe20003f05270 */
[----:B--2---:R-:W-:-:S12]  /*13a0*/  IMAD.IADD R21, R2, 0x1, R21 ;  /* 0x0000000102157824 */ /* 0x004fd800078e0215 */
[----:B------:R-:W-:Y:S05]  /*13b0*/  @P0 BRA `(.L_x_24) ;  /* 0xfffffffc00e00947 */ /* 0x000fea000383ffff */
.L_x_23:
[----:B------:R-:W-:Y:S05]  /*13c0*/  BSYNC.RECONVERGENT B2 ;  /* 0x0000000000027941 */ /* 0x000fea0003800200 */
.L_x_22:
[----:B------:R-:W-:Y:S05]  /*13d0*/  @!P1 BRA `(.L_x_21) ;  /* 0x0000000400749947 */ /* 0x000fea0003800000 */
[----:B------:R-:W0:Y:S01]  /*13e0*/  LDCU.64 UR4, c[0x0][0x380] ;  /* 0x00007000ff0477ac */ /* 0x000e220008000a00 */
[----:B------:R-:W-:Y:S01]  /*13f0*/  IMAD.IADD R5, R9, 0x1, -R8 ;  /* 0x0000000109057824 */ /* 0x000fe200078e0a08 */
[C---:B------:R-:W-:Y:S01]  /*1400*/  IADD3 R3, P0, PT, R8.reuse, R23, RZ ;  /* 0x0000001708037210 */ /* 0x040fe20007f1e0ff */
[----:B------:R-:W-:Y:S01]  /*1410*/  BSSY.RECONVERGENT B2, `(.L_x_25) ;  /* 0x0000033000027945 */ /* 0x000fe20003800200 */
[----:B------:R-:W-:Y:S02]  /*1420*/  IMAD.IADD R23, R8, 0x1, R23 ;  /* 0x0000000108177824 */ /* 0x000fe400078e0217 */
[----:B------:R-:W-:Y:S01]  /*1430*/  ISETP.GT.AND P1, PT, R5, 0xc00, PT ;  /* 0x00000c000500780c */ /* 0x000fe20003f24270 */
[----:B------:R-:W-:Y:S01]  /*1440*/  IMAD.X R4, RZ, RZ, RZ, P0 ;  /* 0x000000ffff047224 */ /* 0x000fe200000e06ff */
[----:B0-----:R-:W-:-:S04]  /*1450*/  LEA R2, P0, R3, UR4, 0x2 ;  /* 0x0000000403027c11 */ /* 0x001fc8000f8010ff */
[----:B------:R-:W-:Y:S02]  /*1460*/  LEA.HI.X R3, R3, UR5, R4, 0x2, P0 ;  /* 0x0000000503037c11 */ /* 0x000fe400080f1404 */
[----:B------:R-:W-:-:S05]  /*1470*/  IADD3 R2, P0, PT, R2, 0x800, RZ ;  /* 0x0000080002027810 */ /* 0x000fca0007f1e0ff */
[----:B------:R-:W-:Y:S01]  /*1480*/  IMAD.X R3, RZ, RZ, R3, P0 ;  /* 0x000000ffff037224 */ /* 0x000fe200000e0603 */
[----:B------:R-:W-:Y:S01]  /*1490*/  PLOP3.LUT P0, PT, PT, PT, PT, 0x80, 0x8 ;  /* 0x000000000008781c */ /* 0x000fe20003f0f070 */
[----:B------:R-:W-:-:S12]  /*14a0*/  @!P1 BRA `(.L_x_26) ;  /* 0x0000000000a49947 */ /* 0x000fd80003800000 */
[----:B------:R-:W-:Y:S01]  /*14b0*/  PLOP3.LUT P0, PT, PT, PT, PT, 0x8, 0x80 ;  /* 0x000000000080781c */ /* 0x000fe20003f0e170 */
[----:B------:R-:W-:-:S12]  /*14c0*/  VIADD R11, R9, 0xfffff400 ;  /* 0xfffff400090b7836 */ /* 0x000fd80000000000 */
.L_x_27:
[----:B------:R-:W0:Y:S01]  /*14d0*/  LDC.64 R4, c[0x0][0x380] ;  /* 0x0000e000ff047b82 */ /* 0x000e220000000a00 */
[C---:B------:R-:W-:Y:S01]  /*14e0*/  VIADD R27, R23.reuse, 0x400 ;  /* 0x00000400171b7836 */ /* 0x040fe20000000000 */
[----:B------:R-:W2:Y:S01]  /*14f0*/  LDG.E.CONSTANT R12, desc[UR6][R2.64+-0x400] ;  /* 0xfffc0006020c7981 */ /* 0x000ea2000c1e9900 */
[----:B------:R-:W-:-:S03]  /*1500*/  VIADD R7, R23, 0x800 ;  /* 0x0000080017077836 */ /* 0x000fc60000000000 */
[----:B------:R-:W3:Y:S04]  /*1510*/  LDG.E.CONSTANT R18, desc[UR6][R2.64] ;  /* 0x0000000602127981 */ /* 0x000ee8000c1e9900 */
[----:B------:R-:W3:Y:S04]  /*1520*/  LDG.E.CONSTANT R17, desc[UR6][R2.64+0x400] ;  /* 0x0004000602117981 */ /* 0x000ee8000c1e9900 */
[----:B------:R-:W4:Y:S01]  /*1530*/  LDG.E.CONSTANT R15, desc[UR6][R2.64+0xc00] ;  /* 0x000c0006020f7981 */ /* 0x000f22000c1e9900 */
[----:B------:R-:W-:-:S03]  /*1540*/  VIADD R29, R23, 0xc00 ;  /* 0x00000c00171d7836 */ /* 0x000fc60000000000 */
[----:B------:R-:W5:Y:S04]  /*1550*/  LDG.E.CONSTANT R14, desc[UR6][R2.64+0x1000] ;  /* 0x00100006020e7981 */ /* 0x000f68000c1e9900 */
[----:B------:R-:W5:Y:S01]  /*1560*/  LDG.E.CONSTANT R13, desc[UR6][R2.64+0x1400] ;  /* 0x00140006020d7981 */ /* 0x000f62000c1e9900 */
[----:B0-----:R-:W-:-:S03]  /*1570*/  IMAD.WIDE.U32 R24, R23, 0x4, R4 ;  /* 0x0000000417187825 */ /* 0x001fc600078e0004 */
[----:B------:R-:W5:Y:S04]  /*1580*/  LDG.E.CONSTANT R19, desc[UR6][R2.64+0x1c00] ;  /* 0x001c000602137981 */ /* 0x000f68000c1e9900 */
[----:B------:R-:W2:Y:S01]  /*1590*/  LDG.E.CONSTANT R10, desc[UR6][R24.64] ;  /* 0x00000006180a7981 */ /* 0x000ea2000c1e9900 */
[----:B------:R-:W-:-:S03]  /*15a0*/  IMAD.WIDE.U32 R26, R27, 0x4, R4 ;  /* 0x000000041b1a7825 */ /* 0x000fc600078e0004 */
[----:B------:R-:W5:Y:S01]  /*15b0*/  LDG.E.CONSTANT R20, desc[UR6][R2.64+0x2400] ;  /* 0x0024000602147981 */ /* 0x000f62000c1e9900 */
[----:B------:R-:W-:-:S03]  /*15c0*/  IMAD.WIDE.U32 R6, R7, 0x4, R4 ;  /* 0x0000000407067825 */ /* 0x000fc600078e0004 */
[----:B------:R-:W4:Y:S01]  /*15d0*/  LDG.E.CONSTANT R16, desc[UR6][R26.64] ;  /* 0x000000061a107981 */ /* 0x000f22000c1e9900 */
[----:B------:R-:W-:-:S03]  /*15e0*/  IMAD.WIDE.U32 R4, R29, 0x4, R4 ;  /* 0x000000041d047825 */ /* 0x000fc600078e0004 */
[----:B------:R-:W5:Y:S04]  /*15f0*/  LDG.E.CONSTANT R6, desc[UR6][R6.64] ;  /* 0x0000000606067981 */ /* 0x000f68000c1e9900 */
[----:B------:R-:W5:Y:S04]  /*1600*/  LDG.E.CONSTANT R25, desc[UR6][R2.64+0x2000] ;  /* 0x0020000602197981 */ /* 0x000f68000c1e9900 */
[----:B------:R0:W5:Y:S04]  /*1610*/  LDG.E.CONSTANT R5, desc[UR6][R4.64] ;  /* 0x0000000604057981 */ /* 0x000168000c1e9900 */
[----:B------:R-:W5:Y:S04]  /*1620*/  LDG.E.CONSTANT R24, desc[UR6][R2.64+0x2c00] ;  /* 0x002c000602187981 */ /* 0x000f68000c1e9900 */
[----:B------:R-:W5:Y:S04]  /*1630*/  LDG.E.CONSTANT R27, desc[UR6][R2.64+0x3000] ;  /* 0x00300006021b7981 */ /* 0x000f68000c1e9900 */
[----:B------:R1:W5:Y:S01]  /*1640*/  LDG.E.CONSTANT R22, desc[UR6][R2.64+0x3400] ;  /* 0x0034000602167981 */ /* 0x000362000c1e9900 */
[----:B------:R-:W-:-:S05]  /*1650*/  VIADD R8, R8, 0x1000 ;  /* 0x0000100008087836 */ /* 0x000fca0000000000 */
[----:B------:R-:W-:Y:S02]  /*1660*/  ISETP.GE.AND P1, PT, R8, R11, PT ;  /* 0x0000000b0800720c */ /* 0x000fe40003f26270 */
[----:B0-----:R-:W-:Y:S01]  /*1670*/  IADD3 R4, P2, PT, R2, 0x4000, RZ ;  /* 0x0000400002047810 */ /* 0x001fe20007f5e0ff */
[----:B------:R-:W-:-:S04]  /*1680*/  VIADD R23, R23, 0x1000 ;  /* 0x0000100017177836 */ /* 0x000fc80000000000 */
[----:B-1----:R-:W-:Y:S02]  /*1690*/  IMAD.X R3, RZ, RZ, R3, P2 ;  /* 0x000000ffff037224 */ /* 0x002fe400010e0603 */
[----:B------:R-:W-:Y:S01]  /*16a0*/  IMAD.MOV.U32 R2, RZ, RZ, R4 ;  /* 0x000000ffff027224 */ /* 0x000fe200078e0004 */
[----:B--2---:R-:W-:-:S04]  /*16b0*/  IADD3 R10, PT, PT, R12, R10, R21 ;  /* 0x0000000a0c0a7210 */ /* 0x004fc80007ffe015 */
[----:B---3--:R-:W-:-:S04]  /*16c0*/  IADD3 R10, PT, PT, R17, R18, R10 ;  /* 0x00000012110a7210 */ /* 0x008fc80007ffe00a */
[----:B----4-:R-:W-:-:S04]  /*16d0*/  IADD3 R10, PT, PT, R15, R16, R10 ;  /* 0x000000100f0a7210 */ /* 0x010fc80007ffe00a */
[----:B-----5:R-:W-:-:S04]  /*16e0*/  IADD3 R10, PT, PT, R13, R14, R10 ;  /* 0x0000000e0d0a7210 */ /* 0x020fc80007ffe00a */
[----:B------:R-:W-:-:S04]  /*16f0*/  IADD3 R6, PT, PT, R19, R6, R10 ;  /* 0x0000000613067210 */ /* 0x000fc80007ffe00a */
[----:B------:R-:W-:-:S04]  /*1700*/  IADD3 R6, PT, PT, R20, R25, R6 ;  /* 0x0000001914067210 */ /* 0x000fc80007ffe006 */
[----:B------:R-:W-:-:S04]  /*1710*/  IADD3 R5, PT, PT, R24, R5, R6 ;  /* 0x0000000518057210 */ /* 0x000fc80007ffe006 */
[----:B------:R-:W-:Y:S01]  /*1720*/  IADD3 R21, PT, PT, R22, R27, R5 ;  /* 0x0000001b16157210 */ /* 0x000fe20007ffe005 */
[----:B------:R-:W-:Y:S06]  /*1730*/  @!P1 BRA `(.L_x_27) ;  /* 0xfffffffc00649947 */ /* 0x000fec000383ffff */
.L_x_26:
[----:B------:R-:W-:Y:S05]  /*1740*/  BSYNC.RECONVERGENT B2 ;  /* 0x0000000000027941 */ /* 0x000fea0003800200 */
.L_x_25:
[----:B------:R-:W-:Y:S01]  /*1750*/  IMAD.IADD R4, R9, 0x1, -R8 ;  /* 0x0000000109047824 */ /* 0x000fe200078e0a08 */
[----:B------:R-:W-:Y:S04]  /*1760*/  BSSY.RECONVERGENT B2, `(.L_x_28) ;  /* 0x000001a000027945 */ /* 0x000fe80003800200 */
[----:B------:R-:W-:-:S13]  /*1770*/  ISETP.GT.AND P1, PT, R4, 0x400, PT ;  /* 0x000004000400780c */ /* 0x000fda0003f24270 */
[----:B------:R-:W-:Y:S05]  /*1780*/  @!P1 BRA `(.L_x_29) ;  /* 0x00000000005c9947 */ /* 0x000fea0003800000 */
[----:B------:R-:W0:Y:S01]  /*1790*/  LDC.64 R6, c[0x0][0x380] ;  /* 0x0000e000ff067b82 */ /* 0x000e220000000a00 */
[C---:B------:R-:W-:Y:S01]  /*17a0*/  VIADD R11, R23.reuse, 0x400 ;  /* 0x00000400170b7836 */ /* 0x040fe20000000000 */
[----:B------:R-:W2:Y:S04]  /*17b0*/  LDG.E.CONSTANT R10, desc[UR6][R2.64+-0x400] ;  /* 0xfffc0006020a7981 */ /* 0x000ea8000c1e9900 */
[----:B------:R-:W3:Y:S04]  /*17c0*/  LDG.E.CONSTANT R12, desc[UR6][R2.64+0x400] ;  /* 0x00040006020c7981 */ /* 0x000ee8000c1e9900 */
[----:B------:R-:W4:Y:S04]  /*17d0*/  LDG.E.CONSTANT R13, desc[UR6][R2.64+0xc00] ;  /* 0x000c0006020d7981 */ /* 0x000f28000c1e9900 */
[----:B------:R-:W5:Y:S04]  /*17e0*/  LDG.E.CONSTANT R15, desc[UR6][R2.64+0x1000] ;  /* 0x00100006020f7981 */ /* 0x000f68000c1e9900 */
[----:B------:R1:W5:Y:S01]  /*17f0*/  LDG.E.CONSTANT R14, desc[UR6][R2.64+0x1400] ;  /* 0x00140006020e7981 */ /* 0x000362000c1e9900 */
[----:B0-----:R-:W-:-:S04]  /*1800*/  IMAD.WIDE.U32 R4, R23, 0x4, R6 ;  /* 0x0000000417047825 */ /* 0x001fc800078e0006 */
[----:B------:R-:W-:Y:S02]  /*1810*/  IMAD.WIDE.U32 R6, R11, 0x4, R6 ;  /* 0x000000040b067825 */ /* 0x000fe400078e0006 */
[----:B------:R-:W2:Y:S04]  /*1820*/  LDG.E.CONSTANT R4, desc[UR6][R4.64] ;  /* 0x0000000604047981 */ /* 0x000ea8000c1e9900 */
[----:B------:R-:W3:Y:S04]  /*1830*/  LDG.E.CONSTANT R11, desc[UR6][R2.64] ;  /* 0x00000006020b7981 */ /* 0x000ee8000c1e9900 */
[----:B------:R-:W4:Y:S01]  /*1840*/  LDG.E.CONSTANT R7, desc[UR6][R6.64] ;  /* 0x0000000606077981 */ /* 0x000f22000c1e9900 */
[----:B------:R-:W-:Y:S01]  /*1850*/  PLOP3.LUT P0, PT, PT, PT, PT, 0x8, 0x80 ;  /* 0x000000000080781c */ /* 0x000fe20003f0e170 */
[----:B------:R-:W-:-:S02]  /*1860*/  VIADD R8, R8, 0x800 ;  /* 0x0000080008087836 */ /* 0x000fc40000000000 */
[----:B------:R-:W-:Y:S01]  /*1870*/  VIADD R23, R23, 0x800 ;  /* 0x0000080017177836 */ /* 0x000fe20000000000 */
[----:B--2---:R-:W-:Y:S02]  /*1880*/  IADD3 R10, PT, PT, R10, R4, R21 ;  /* 0x000000040a0a7210 */ /* 0x004fe40007ffe015 */
[----:B------:R-:W-:Y:S02]  /*1890*/  IADD3 R4, P1, PT, R2, 0x2000, RZ ;  /* 0x0000200002047810 */ /* 0x000fe40007f3e0ff */
[----:B---3--:R-:W-:-:S03]  /*18a0*/  IADD3 R10, PT, PT, R12, R11, R10 ;  /* 0x0000000b0c0a7210 */ /* 0x008fc60007ffe00a */
[----:B------:R-:W-:Y:S01]  /*18b0*/  IMAD.X R5, RZ, RZ, R3, P1 ;  /* 0x000000ffff057224 */ /* 0x000fe200008e0603 */
[----:B----4-:R-:W-:Y:S01]  /*18c0*/  IADD3 R10, PT, PT, R13, R7, R10 ;  /* 0x000000070d0a7210 */ /* 0x010fe20007ffe00a */
[----:B-1----:R-:W-:Y:S02]  /*18d0*/  IMAD.MOV.U32 R2, RZ, RZ, R4 ;  /* 0x000000ffff027224 */ /* 0x002fe400078e0004 */
[----:B------:R-:W-:Y:S01]  /*18e0*/  IMAD.MOV.U32 R3, RZ, RZ, R5 ;  /* 0x000000ffff037224 */ /* 0x000fe200078e0005 */
[----:B-----5:R-:W-:-:S07]  /*18f0*/  IADD3 R21, PT, PT, R14, R15, R10 ;  /* 0x0000000f0e157210 */ /* 0x020fce0007ffe00a */
.L_x_29:
[----:B------:R-:W-:Y:S05]  /*1900*/  BSYNC.RECONVERGENT B2 ;  /* 0x0000000000027941 */ /* 0x000fea0003800200 */
.L_x_28:
[----:B------:R-:W-:-:S13]  /*1910*/  ISETP.LT.OR P0, PT, R8, R9, P0 ;  /* 0x000000090800720c */ /* 0x000fda0000701670 */
[----:B------:R-:W-:Y:S05]  /*1920*/  @!P0 BRA `(.L_x_21) ;  /* 0x0000000000208947 */ /* 0x000fea0003800000 */
[----:B------:R-:W0:Y:S01]  /*1930*/  LDC.64 R4, c[0x0][0x380] ;  /* 0x0000e000ff047b82 */ /* 0x000e220000000a00 */
[----:B------:R-:W2:Y:S04]  /*1940*/  LDG.E.CONSTANT R6, desc[UR6][R2.64+-0x400] ;  /* 0xfffc000602067981 */ /* 0x000ea8000c1e9900 */
[----:B------:R-:W3:Y:S04]  /*1950*/  LDG.E.CONSTANT R7, desc[UR6][R2.64] ;  /* 0x0000000602077981 */ /* 0x000ee8000c1e9900 */
[----:B------:R-:W3:Y:S01]  /*1960*/  LDG.E.CONSTANT R8, desc[UR6][R2.64+0x400] ;  /* 0x0004000602087981 */ /* 0x000ee2000c1e9900 */
[----:B0-----:R-:W-:-:S06]  /*1970*/  IMAD.WIDE.U32 R4, R23, 0x4, R4 ;  /* 0x0000000417047825 */ /* 0x001fcc00078e0004 */
[----:B------:R-:W2:Y:S02]  /*1980*/  LDG.E.CONSTANT R4, desc[UR6][R4.64] ;  /* 0x0000000604047981 */ /* 0x000ea4000c1e9900 */
[----:B--2---:R-:W-:-:S04]  /*1990*/  IADD3 R6, PT, PT, R6, R4, R21 ;  /* 0x0000000406067210 */ /* 0x004fc80007ffe015 */
[----:B---3--:R-:W-:-:S07]  /*19a0*/  IADD3 R21, PT, PT, R8, R7, R6 ;  /* 0x0000000708157210 */ /* 0x008fce0007ffe006 */
.L_x_21:
[----:B------:R-:W-:Y:S05]  /*19b0*/  BSYNC.RECONVERGENT B1 ;  /* 0x0000000000017941 */ /* 0x000fea0003800200 */
.L_x_19:
[----:B------:R-:W0:Y:S01]  /*19c0*/  S2R R8, SR_LANEID ;  /* 0x0000000000087919 */ /* 0x000e220000000000 */
[----:B------:R-:W1:Y:S01]  /*19d0*/  SHFL.DOWN PT, R2, R21, 0x1, 0x1f ;  /* 0x08201f0015027f89 */ /* 0x000e6200000e0000 */
[C---:B0-----:R-:W-:Y:S02]  /*19e0*/  ISETP.GT.AND P0, PT, R8.reuse, 0x1e, PT ;  /* 0x0000001e0800780c */ /* 0x041fe40003f04270 */
[----:B------:R-:W-:Y:S02]  /*19f0*/  ISETP.NE.AND P1, PT, R8, RZ, PT ;  /* 0x000000ff0800720c */ /* 0x000fe40003f25270 */
[----:B-1----:R-:W-:Y:S02]  /*1a00*/  SEL R2, R2, RZ, !P0 ;  /* 0x000000ff02027207 */ /* 0x002fe40004000000 */
[----:B------:R-:W-:-:S03]  /*1a10*/  ISETP.GT.AND P0, PT, R8, 0x1d, PT ;  /* 0x0000001d0800780c */ /* 0x000fc60003f04270 */
[----:B------:R-:W-:-:S05]  /*1a20*/  IMAD.IADD R2, R2, 0x1, R21 ;  /* 0x0000000102027824 */ /* 0x000fca00078e0215 */
[----:B------:R-:W0:Y:S01]  /*1a30*/  SHFL.DOWN PT, R3, R2, 0x2, 0x1f ;  /* 0x08401f0002037f89 */ /* 0x000e2200000e0000 */
[----:B------:R-:W-:Y:S01]  /*1a40*/  @!P1 MOV R6, 0x400 ;  /* 0x0000040000069802 */ /* 0x000fe20000000f00 */
[----:B------:R-:W1:Y:S01]  /*1a50*/  @!P1 S2R R7, SR_CgaCtaId ;  /* 0x0000000000079919 */ /* 0x000e620000008800 */
[----:B0-----:R-:W-:Y:S02]  /*1a60*/  SEL R3, R3, RZ, !P0 ;  /* 0x000000ff03037207 */ /* 0x001fe40004000000 */
[----:B------:R-:W-:-:S03]  /*1a70*/  ISETP.GT.AND P0, PT, R8, 0x1b, PT ;  /* 0x0000001b0800780c */ /* 0x000fc60003f04270 */
[----:B------:R-:W-:-:S05]  /*1a80*/  IMAD.IADD R3, R2, 0x1, R3 ;  /* 0x0000000102037824 */ /* 0x000fca00078e0203 */
[----:B------:R-:W0:Y:S01]  /*1a90*/  SHFL.DOWN PT, R4, R3, 0x4, 0x1f ;  /* 0x08801f0003047f89 */ /* 0x000e2200000e0000 */
[----:B-1----:R-:W-:Y:S02]  /*1aa0*/  @!P1 LEA R6, R7, R6, 0x18 ;  /* 0x0000000607069211 */ /* 0x002fe400078ec0ff */
[----:B0-----:R-:W-:Y:S02]  /*1ab0*/  SEL R4, R4, RZ, !P0 ;  /* 0x000000ff04047207 */ /* 0x001fe40004000000 */
[----:B------:R-:W-:-:S03]  /*1ac0*/  ISETP.GT.AND P0, PT, R8, 0x17, PT ;  /* 0x000000170800780c */ /* 0x000fc60003f04270 */
[----:B------:R-:W-:Y:S01]  /*1ad0*/  IMAD.IADD R4, R3, 0x1, R4 ;  /* 0x0000000103047824 */ /* 0x000fe200078e0204 */
[----:B------:R-:W-:-:S04]  /*1ae0*/  @!P1 SHF.R.U32.HI R3, RZ, 0x3, R0 ;  /* 0x00000003ff039819 */ /* 0x000fc80000011600 */
        /* <DEDUP_REMOVED lines=13> */
[----:B------:R-:W0:Y:S01]  /*1bc0*/  S2UR UR5, SR_CgaCtaId ;  /* 0x00000000000579c3 */ /* 0x000e220000008800 */
[----:B------:R-:W-:Y:S02]  /*1bd0*/  UMOV UR4, 0x400 ;  /* 0x0000040000047882 */ /* 0x000fe40000000000 */
[----:B0-----:R-:W-:-:S09]  /*1be0*/  ULEA UR4, UR5, UR4, 0x18 ;  /* 0x0000000405047291 */ /* 0x001fd2000f8ec0ff */
[----:B------:R-:W-:Y:S04]  /*1bf0*/  LDS R0, [UR4+0xc] ;  /* 0x00000c04ff007984 */ /* 0x000fe80008000800 */
[----:B---3--:R-:W0:Y:S04]  /*1c00*/  LDS.128 R4, [UR4+0x10] ;  /* 0x00001004ff047984 */ /* 0x008e280008000c00 */
[----:B------:R-:W1:Y:S01]  /*1c10*/  LDS.64 R8, [UR4+0x20] ;  /* 0x00002004ff087984 */ /* 0x000e620008000a00 */
[----:B0-----:R-:W-:-:S04]  /*1c20*/  IADD3 R0, PT, PT, R4, R0, R3 ;  /* 0x0000000004007210 */ /* 0x001fc80007ffe003 */
[----:B------:R-:W-:-:S04]  /*1c30*/  IADD3 R0, PT, PT, R6, R0, R5 ;  /* 0x0000000006007210 */ /* 0x000fc80007ffe005 */
[----:B-1----:R-:W-:-:S05]  /*1c40*/  IADD3 R0, PT, PT, R8, R0, R7 ;  /* 0x0000000008007210 */ /* 0x002fca0007ffe007 */
[----:B------:R-:W-:Y:S01]  /*1c50*/  IMAD.IADD R3, R0, 0x1, R9 ;  /* 0x0000000100037824 */ /* 0x000fe200078e0209 */
[----:B------:R-:W-:Y:S06]  /*1c60*/  BRA `(.L_x_17) ;  /* 0x0000001c00307947 */ /* 0x000fec0003800000 */
.L_x_2:
        /* <DEDUP_REMOVED lines=12> */
.L_x_32:
[----:B------:R-:W-:Y:S05]  /*1d30*/  BSYNC.RECONVERGENT B1 ;  /* 0x0000000000017941 */ /* 0x000fea0003800200 */
.L_x_31:
        /* <DEDUP_REMOVED lines=16> */
.L_x_37:
        /* <DEDUP_REMOVED lines=9> */
.L_x_36:
[----:B------:R-:W-:Y:S05]  /*1ed0*/  BSYNC.RECONVERGENT B2 ;  /* 0x0000000000027941 */ /* 0x000fea0003800200 */
.L_x_35:
        /* <DEDUP_REMOVED lines=8> */
.L_x_40:
        /* <DEDUP_REMOVED lines=35> */
.L_x_39:
[----:B------:R-:W-:Y:S05]  /*2190*/  BSYNC.RECONVERGENT B2 ;  /* 0x0000000000027941 */ /* 0x000fea0003800200 */
.L_x_38:
        /* <DEDUP_REMOVED lines=22> */
.L_x_42:
[----:B------:R-:W-:Y:S05]  /*2300*/  BSYNC.RECONVERGENT B2 ;  /* 0x0000000000027941 */ /* 0x000fea0003800200 */
.L_x_41:
        /* <DEDUP_REMOVED lines=10> */
.L_x_34:
[----:B------:R-:W-:Y:S05]  /*23b0*/  BSYNC.RECONVERGENT B1 ;  /* 0x0000000000017941 */ /* 0x000fea0003800200 */
.L_x_33:
        /* <DEDUP_REMOVED lines=38> */
[----:B------:R-:W0:Y:S04]  /*2620*/  LDS.128 R4, [UR4+0x10] ;  /* 0x00001004ff047984 */ /* 0x000e280008000c00 */
[----:B------:R-:W1:Y:S01]  /*2630*/  LDS.64 R8, [UR4+0x20] ;  /* 0x00002004ff087984 */ /* 0x000e620008000a00 */
[----:B0-----:R-:W-:-:S04]  /*2640*/  IADD3 R0, PT, PT, R4, R0, R3 ;  /* 0x0000000004007210 */ /* 0x001fc80007ffe003 */
[----:B------:R-:W-:-:S04]  /*2650*/  IADD3 R0, PT, PT, R6, R0, R5 ;  /* 0x0000000006007210 */ /* 0x000fc80007ffe005 */
[----:B-1----:R-:W-:-:S05]  /*2660*/  IADD3 R0, PT, PT, R8, R0, R7 ;  /* 0x0000000008007210 */ /* 0x002fca0007ffe007 */
[----:B--2---:R-:W-:Y:S01]  /*2670*/  IMAD.IADD R3, R0, 0x1, R9 ;  /* 0x0000000100037824 */ /* 0x004fe200078e0209 */
[----:B------:R-:W-:Y:S06]  /*2680*/  BRA `(.L_x_17) ;  /* 0x0000001000a87947 */ /* 0x000fec0003800000 */
.L_x_43:
        /* <DEDUP_REMOVED lines=16> */
[----:B------:R-:W1:Y:S02]  /*2790*/  SHFL.DOWN PT, R2, R3, 0x2, R7 ;  /* 0x0840000003027989 */ /* 0x000e6400000e0007 */
[----:B-1----:R-:W-:Y:S02]  /*27a0*/  SEL R2, R2, RZ, !P0 ;  /* 0x000000ff02027207 */ /* 0x002fe40004000000 */
[----:B------:R-:W-:-:S03]  /*27b0*/  ISETP.GT.AND P0, PT, R8, R7, PT ;  /* 0x000000070800720c */ /* 0x000fc60003f04270 */
[----:B------:R-:W-:Y:S01]  /*27c0*/  IMAD.IADD R2, R3, 0x1, R2 ;  /* 0x0000000103027824 */ /* 0x000fe200078e0202 */
[----:B------:R-:W-:-:S04]  /*27d0*/  @!P1 SHF.R.U32.HI R3, RZ, 0x3, R9 ;  /* 0x00000003ff039819 */ /* 0x000fc80000011609 */
[----:B------:R-:W1:Y:S02]  /*27e0*/  SHFL.DOWN PT, R4, R2, 0x4, R7 ;  /* 0x0880000002047989 */ /* 0x000e6400000e0007 */
[----:B-1----:R-:W-:Y:S01]  /*27f0*/  SEL R5, R4, RZ, !P0 ;  /* 0x000000ff04057207 */ /* 0x002fe20004000000 */
[C---:B------:R-:W-:Y:S02]  /*2800*/  VIADD R4, R6.reuse, 0x8 ;  /* 0x0000000806047836 */ /* 0x040fe40000000000 */
[----:B------:R-:W-:Y:S02]  /*2810*/  VIADD R6, R6, 0x10 ;  /* 0x0000001006067836 */ /* 0x000fe40000000000 */
[----:B------:R-:W-:Y:S01]  /*2820*/  IMAD.IADD R5, R2, 0x1, R5 ;  /* 0x0000000102057824 */ /* 0x000fe200078e0205 */
[----:B------:R-:W-:Y:S02]  /*2830*/  ISETP.GT.AND P0, PT, R4, R7, PT ;  /* 0x000000070400720c */ /* 0x000fe40003f04270 */
[----:B------:R-:W-:-:S02]  /*2840*/  @!P1 MOV R4, 0x400 ;  /* 0x0000040000049802 */ /* 0x000fc40000000f00 */
[----:B------:R-:W1:Y:S02]  /*2850*/  SHFL.DOWN PT, R0, R5, 0x8, R7 ;  /* 0x0900000005007989 */ /* 0x000e6400000e0007 */
[----:B0-----:R-:W-:Y:S02]  /*2860*/  @!P1 LEA R11, R11, R4, 0x18 ;  /* 0x000000040b0b9211 */ /* 0x001fe400078ec0ff */
[----:B------:R-:W-:-:S05]  /*2870*/  @!P1 LOP3.LUT R4, R3, 0x7c, RZ, 0xc0, !PT ;  /* 0x0000007c03049812 */ /* 0x000fca00078ec0ff */
[----:B------:R-:W-:Y:S01]  /*2880*/  @!P1 IMAD.IADD R4, R4, 0x1, R11 ;  /* 0x0000000104049824 */ /* 0x000fe200078e020b */
[----:B-1----:R-:W-:Y:S02]  /*2890*/  SEL R0, R0, RZ, !P0 ;  /* 0x000000ff00007207 */ /* 0x002fe40004000000 */
        /* <DEDUP_REMOVED lines=15> */
[----:B-1----:R-:W0:Y:S04]  /*2990*/  LDS.128 R4, [UR4+0x10] ;  /* 0x00001004ff047984 */ /* 0x002e280008000c00 */
        /* <DEDUP_REMOVED lines=18> */
.L_x_30:
[----:B------:R-:W0:Y:S01]  /*2ac0*/  S2R R0, SR_TID.X ;  /* 0x0000000000007919 */ /* 0x000e220000002100 */
[----:B------:R-:W0:Y:S02]  /*2ad0*/  LDC.64 R2, c[0x0][0x380] ;  /* 0x0000e000ff027b82 */ /* 0x000e240000000a00 */
[----:B0-----:R-:W-:-:S05]  /*2ae0*/  IMAD.WIDE.U32 R2, R0, 0x4, R2 ;  /* 0x0000000400027825 */ /* 0x001fca00078e0002 */
[----:B------:R-:W2:Y:S04]  /*2af0*/  LDG.E.CONSTANT R19, desc[UR6][R2.64] ;  /* 0x0000000602137981 */ /* 0x000ea8000c1e9900 */
[----:B------:R-:W2:Y:S04]  /*2b00*/  LDG.E.CONSTANT R4, desc[UR6][R2.64+0x400] ;  /* 0x0004000602047981 */ /* 0x000ea8000c1e9900 */
[----:B------:R-:W2:Y:S04]  /*2b10*/  LDG.E.CONSTANT R5, desc[UR6][R2.64+0x800] ;  /* 0x0008000602057981 */ /* 0x000ea8000c1e9900 */
[----:B------:R-:W3:Y:S04]  /*2b20*/  LDG.E.CONSTANT R6, desc[UR6][R2.64+0xc00] ;  /* 0x000c000602067981 */ /* 0x000ee8000c1e9900 */
[----:B------:R-:W3:Y:S04]  /*2b30*/  LDG.E.CONSTANT R7, desc[UR6][R2.64+0x1000] ;  /* 0x0010000602077981 */ /* 0x000ee8000c1e9900 */
[----:B------:R-:W4:Y:S04]  /*2b40*/  LDG.E.CONSTANT R8, desc[UR6][R2.64+0x1400] ;  /* 0x0014000602087981 */ /* 0x000f28000c1e9900 */
[----:B------:R-:W4:Y:S04]  /*2b50*/  LDG.E.CONSTANT R9, desc[UR6][R2.64+0x1800] ;  /* 0x0018000602097981 */ /* 0x000f28000c1e9900 */
[----:B------:R-:W5:Y:S04]  /*2b60*/  LDG.E.CONSTANT R10, desc[UR6][R2.64+0x1c00] ;  /* 0x001c0006020a7981 */ /* 0x000f68000c1e9900 */
[----:B------:R-:W5:Y:S04]  /*2b70*/  LDG.E.CONSTANT R11, desc[UR6][R2.64+0x2000] ;  /* 0x00200006020b7981 */ /* 0x000f68000c1e9900 */
[----:B------:R-:W5:Y:S04]  /*2b80*/  LDG.E.CONSTANT R12, desc[UR6][R2.64+0x2400] ;  /* 0x00240006020c7981 */ /* 0x000f68000c1e9900 */
[----:B------:R-:W5:Y:S04]  /*2b90*/  LDG.E.CONSTANT R13, desc[UR6][R2.64+0x2800] ;  /* 0x00280006020d7981 */ /* 0x000f68000c1e9900 */
[----:B------:R-:W5:Y:S04]  /*2ba0*/  LDG.E.CONSTANT R14, desc[UR6][R2.64+0x2c00] ;  /* 0x002c0006020e7981 */ /* 0x000f68000c1e9900 */
[----:B------:R-:W5:Y:S04]  /*2bb0*/  LDG.E.CONSTANT R15, desc[UR6][R2.64+0x3000] ;  /* 0x00300006020f7981 */ /* 0x000f68000c1e9900 */
[----:B------:R-:W5:Y:S04]  /*2bc0*/  LDG.E.CONSTANT R16, desc[UR6][R2.64+0x3400] ;  /* 0x0034000602107981 */ /* 0x000f68000c1e9900 */
[----:B------:R-:W5:Y:S04]  /*2bd0*/  LDG.E.CONSTANT R17, desc[UR6][R2.64+0x3800] ;  /* 0x0038000602117981 */ /* 0x000f68000c1e9900 */
[----:B------:R-:W5:Y:S01]  /*2be0*/  LDG.E.CONSTANT R18, desc[UR6][R2.64+0x3c00] ;  /* 0x003c000602127981 */ /* 0x000f62000c1e9900 */
[----:B------:R-:W-:-:S02]  /*2bf0*/  ISETP.GE.U32.AND P0, PT, R20, 0x2000, PT ;  /* 0x000020001400780c */ /* 0x000fc40003f06070 */
[----:B--2---:R-:W-:-:S04]  /*2c00*/  IADD3 R4, PT, PT, R5, R4, R19 ;  /* 0x0000000405047210 */ /* 0x004fc80007ffe013 */
[----:B---3--:R-:W-:-:S04]  /*2c10*/  IADD3 R4, PT, PT, R7, R6, R4 ;  /* 0x0000000607047210 */ /* 0x008fc80007ffe004 */
[----:B----4-:R-:W-:-:S04]  /*2c20*/  IADD3 R4, PT, PT, R9, R8, R4 ;  /* 0x0000000809047210 */ /* 0x010fc80007ffe004 */
[----:B-----5:R-:W-:Y:S01]  /*2c30*/  IADD3 R4, PT, PT, R11, R10, R4 ;  /* 0x0000000a0b047210 */ /* 0x020fe20007ffe004 */
[----:B------:R-:W-:-:S03]  /*2c40*/  IMAD.MOV.U32 R11, RZ, RZ, 0x1000 ;  /* 0x00001000ff0b7424 */ /* 0x000fc600078e00ff */
[----:B------:R-:W-:-:S04]  /*2c50*/  IADD3 R4, PT, PT, R13, R12, R4 ;  /* 0x0000000c0d047210 */ /* 0x000fc80007ffe004 */
[----:B------:R-:W-:-:S04]  /*2c60*/  IADD3 R4, PT, PT, R15, R14, R4 ;  /* 0x0000000e0f047210 */ /* 0x000fc80007ffe004 */
[----:B------:R-:W-:-:S05]  /*2c70*/  IADD3 R17, PT, PT, R17, R16, R4 ;  /* 0x0000001011117210 */ /* 0x000fca0007ffe004 */
[----:B------:R-:W-:Y:S01]  /*2c80*/  IMAD.IADD R8, R18, 0x1, R17 ;  /* 0x0000000112087824 */ /* 0x000fe200078e0211 */
[----:B------:R-:W-:Y:S06]  /*2c90*/  @!P0 BRA `(.L_x_44) ;  /* 0x00000000008c8947 */ /* 0x000fec0003800000 */
[----:B------:R-:W0:Y:S01]  /*2ca0*/  LDC R7, c[0x0][0x390] ;  /* 0x0000e400ff077b82 */ /* 0x000e220000000800 */
[----:B------:R-:W-:Y:S02]  /*2cb0*/  VIADD R6, R20, 0xfffff000 ;  /* 0xfffff00014067836 */ /* 0x000fe40000000000 */
[----:B------:R-:W-:-:S07]  /*2cc0*/  IMAD.MOV.U32 R11, RZ, RZ, 0x1000 ;  /* 0x00001000ff0b7424 */ /* 0x000fce00078e00ff */
.L_x_46:
[----:B------:R-:W-:-:S05]  /*2cd0*/  IMAD.WIDE R4, R11, 0x4, R2 ;  /* 0x000000040b047825 */ /* 0x000fca00078e0202 */
        /* <DEDUP_REMOVED lines=16> */
[----:B--2---:R-:W-:-:S04]  /*2de0*/  IADD3 R18, PT, PT, R18, R19, R8 ;  /* 0x0000001312127210 */ /* 0x004fc80007ffe008 */
[----:B---3--:R-:W-:Y:S01]  /*2df0*/  IADD3 R18, PT, PT, R21, R20, R18 ;  /* 0x0000001415127210 */ /* 0x008fe20007ffe012 */
[----:B0-----:R-:W-:-:S04]  /*2e00*/  IMAD.MOV.U32 R20, RZ, RZ, R7 ;  /* 0x000000ffff147224 */ /* 0x001fc800078e0007 */
[----:B------:R-:W-:Y:S01]  /*2e10*/  IMAD.IADD R8, R20, 0x1, -R11 ;  /* 0x0000000114087824 */ /* 0x000fe200078e0a0b */
[----:B----4-:R-:W-:-:S04]  /*2e20*/  IADD3 R18, PT, PT, R23, R22, R18 ;  /* 0x0000001617127210 */ /* 0x010fc80007ffe012 */
[----:B------:R-:W-:Y:S02]  /*2e30*/  ISETP.GE.AND P0, PT, R8, 0x1000, PT ;  /* 0x000010000800780c */ /* 0x000fe40003f06270 */
[----:B-----5:R-:W-:-:S04]  /*2e40*/  IADD3 R18, PT, PT, R25, R24, R18 ;  /* 0x0000001819127210 */ /* 0x020fc80007ffe012 */
[----:B------:R-:W-:-:S04]  /*2e50*/  IADD3 R14, PT, PT, R14, R17, R18 ;  /* 0x000000110e0e7210 */ /* 0x000fc80007ffe012 */
[----:B------:R-:W-:-:S04]  /*2e60*/  IADD3 R12, PT, PT, R15, R12, R14 ;  /* 0x0000000c0f0c7210 */ /* 0x000fc80007ffe00e */
[----:B------:R-:W-:-:S04]  /*2e70*/  IADD3 R10, PT, PT, R10, R13, R12 ;  /* 0x0000000d0a0a7210 */ /* 0x000fc80007ffe00c */
[----:B------:R-:W-:Y:S01]  /*2e80*/  IADD3 R8, PT, PT, R16, R9, R10 ;  /* 0x0000000910087210 */ /* 0x000fe20007ffe00a */
[----:B------:R-:W-:Y:S06]  /*2e90*/  @!P0 BRA `(.L_x_45) ;  /* 0x0000000400fc8947 */ /* 0x000fec0003800000 */
[----:B------:R-:W-:-:S05]  /*2ea0*/  VIADD R11, R11, 0x1000 ;  /* 0x000010000b0b7836 */ /* 0x000fca0000000000 */
[----:B------:R-:W-:-:S13]  /*2eb0*/  ISETP.GT.AND P0, PT, R11, R6, PT ;  /* 0x000000060b00720c */ /* 0x000fda0003f04270 */
[----:B------:R-:W-:Y:S05]  /*2ec0*/  @!P0 BRA `(.L_x_46) ;  /* 0xfffffffc00808947 */ /* 0x000fea000383ffff */
.L_x_44:
        /* <DEDUP_REMOVED lines=20> */
.L_x_50:
        /* <DEDUP_REMOVED lines=8> */
.L_x_49:
[----:B------:R-:W-:Y:S05]  /*3090*/  BSYNC.RECONVERGENT B2 ;  /* 0x0000000000027941 */ /* 0x000fea0003800200 */
.L_x_48:
        /* <DEDUP_REMOVED lines=16> */
.L_x_53:
        /* <DEDUP_REMOVED lines=20> */
[----:B------:R-:W5:Y:S04]  /*32e0*/  LDG.E.CONSTANT R22, desc[UR6][R2.64+0x2400] ;  /* 0x0024000602167981 */ /* 0x000f68000c1e9900 */
[----:B------:R0:W5:Y:S04]  /*32f0*/  LDG.E.CONSTANT R5, desc[UR6][R4.64] ;  /* 0x0000000604057981 */ /* 0x000168000c1e9900 */
        /* <DEDUP_REMOVED lines=17> */
.L_x_52:
[----:B------:R-:W-:Y:S05]  /*3410*/  BSYNC.RECONVERGENT B2 ;  /* 0x0000000000027941 */ /* 0x000fea0003800200 */
.L_x_51:
        /* <DEDUP_REMOVED lines=10> */
[----:B------:R-:W5:Y:S01]  /*34c0*/  LDG.E.CONSTANT R16, desc[UR6][R2.64+0x1400] ;  /* 0x0014000602107981 */ /* 0x000f62000c1e9900 */
[----:B0-----:R-:W-:-:S04]  /*34d0*/  IMAD.WIDE.U32 R4, R11, 0x4, R6 ;  /* 0x000000040b047825 */ /* 0x001fc800078e0006 */
[----:B------:R-:W-:Y:S02]  /*34e0*/  IMAD.WIDE.U32 R6, R13, 0x4, R6 ;  /* 0x000000040d067825 */ /* 0x000fe400078e0006 */
[----:B------:R0:W2:Y:S04]  /*34f0*/  LDG.E.CONSTANT R5, desc[UR6][R4.64] ;  /* 0x0000000604057981 */ /* 0x0000a8000c1e9900 */
[----:B------:R1:W3:Y:S04]  /*3500*/  LDG.E.CONSTANT R13, desc[UR6][R2.64] ;  /* 0x00000006020d7981 */ /* 0x0002e8000c1e9900 */
[----:B------:R-:W4:Y:S01]  /*3510*/  LDG.E.CONSTANT R7, desc[UR6][R6.64] ;  /* 0x0000000606077981 */ /* 0x000f22000c1e9900 */
[----:B0-----:R-:W-:Y:S01]  /*3520*/  IADD3 R4, P1, PT, R2, 0x2000, RZ ;  /* 0x0000200002047810 */ /* 0x001fe20007f3e0ff */
[----:B------:R-:W-:Y:S01]  /*3530*/  VIADD R10, R10, 0x800 ;  /* 0x000008000a0a7836 */ /* 0x000fe20000000000 */
[----:B------:R-:W-:Y:S01]  /*3540*/  PLOP3.LUT P0, PT, PT, PT, PT, 0x8, 0x80 ;  /* 0x000000000080781c */ /* 0x000fe20003f0e170 */
[----:B------:R-:W-:-:S02]  /*3550*/  VIADD R11, R11, 0x800 ;  /* 0x000008000b0b7836 */ /* 0x000fc40000000000 */
[----:B-1----:R-:W-:Y:S01]  /*3560*/  IMAD.MOV.U32 R2, RZ, RZ, R4 ;  /* 0x000000ffff027224 */ /* 0x002fe200078e0004 */
[----:B--2---:R-:W-:-:S04]  /*3570*/  IADD3 R12, PT, PT, R12, R5, R8 ;  /* 0x000000050c0c7210 */ /* 0x004fc80007ffe008 */
[----:B---3--:R-:W-:Y:S01]  /*3580*/  IADD3 R12, PT, PT, R14, R13, R12 ;  /* 0x0000000d0e0c7210 */ /* 0x008fe20007ffe00c */
[----:B------:R-:W-:-:S03]  /*3590*/  IMAD.X R5, RZ, RZ, R3, P1 ;  /* 0x000000ffff057224 */ /* 0x000fc600008e0603 */
[----:B----4-:R-:W-:Y:S01]  /*35a0*/  IADD3 R12, PT, PT, R15, R7, R12 ;  /* 0x000000070f0c7210 */ /* 0x010fe20007ffe00c */
[----:B------:R-:W-:-:S03]  /*35b0*/  IMAD.MOV.U32 R3, RZ, RZ, R5 ;  /* 0x000000ffff037224 */ /* 0x000fc600078e0005 */
[----:B-----5:R-:W-:-:S07]  /*35c0*/  IADD3 R8, PT, PT, R16, R17, R12 ;  /* 0x0000001110087210 */ /* 0x020fce0007ffe00c */
.L_x_55:
[----:B------:R-:W-:Y:S05]  /*35d0*/  BSYNC.RECONVERGENT B2 ;  /* 0x0000000000027941 */ /* 0x000fea0003800200 */
.L_x_54:
        /* <DEDUP_REMOVED lines=10> */
.L_x_47:
[----:B------:R-:W-:Y:S05]  /*3680*/  BSYNC.RECONVERGENT B1 ;  /* 0x0000000000017941 */ /* 0x000fea0003800200 */
.L_x_45:
[----:B------:R-:W0:Y:S01]  /*3690*/  S2R R9, SR_LANEID ;  /* 0x0000000000097919 */ /* 0x000e220000000000 */
[----:B------:R-:W1:Y:S01]  /*36a0*/  SHFL.DOWN PT, R2, R8, 0x1, 0x1f ;  /* 0x08201f0008027f89 */ /* 0x000e6200000e0000 */
[C---:B0-----:R-:W-:Y:S02]  /*36b0*/  ISETP.GT.AND P0, PT, R9.reuse, 0x1e, PT ;  /* 0x0000001e0900780c */ /* 0x041fe40003f04270 */
[C---:B------:R-:W-:Y:S02]  /*36c0*/  ISETP.NE.AND P1, PT, R9.reuse, RZ, PT ;  /* 0x000000ff0900720c */ /* 0x040fe40003f25270 */
        /* <DEDUP_REMOVED lines=37> */
[----:B0-----:R-:W-:-:S07]  /*3920*/  IMAD.IADD R3, R0, 0x1, R9 ;  /* 0x0000000100037824 */ /* 0x001fce00078e0209 */
.L_x_17:
[----:B------:R-:W-:Y:S05]  /*3930*/  BSYNC.RECONVERGENT B0 ;  /* 0x0000000000007941 */ /* 0x000fea0003800200 */
.L_x_1:
[----:B------:R-:W-:Y:S05]  /*3940*/  @P0 EXIT ;  /* 0x000000000000094d */ /* 0x000fea0003800000 */
[----:B-1----:R-:W1:Y:S01]  /*3950*/  LDC.64 R4, c[0x0][0x388] ;  /* 0x0000e200ff047b82 */ /* 0x002e620000000a00 */
[----:B------:R-:W0:Y:S02]  /*3960*/  LDCU UR4, c[0x0][0x398] ;  /* 0x00007300ff0477ac */ /* 0x000e240008000800 */
[----:B0-234-:R-:W-:-:S05]  /*3970*/  VIADD R3, R3, UR4 ;  /* 0x0000000403037c36 */ /* 0x01dfca0008000000 */
[----:B-1----:R-:W-:Y:S01]  /*3980*/  STG.E desc[UR6][R4.64], R3 ;  /* 0x0000000304007986 */ /* 0x002fe2000c101906 */
[----:B------:R-:W-:Y:S05]  /*3990*/  EXIT ;  /* 0x000000000000794d */ /* 0x000fea0003800000 */
.L_x_56:
[----:B------:R-:W-:-:S00]  /*39a0*/  BRA `(.L_x_56) ;  /* 0xfffffffc00fc7947 */ /* 0x000fc0000383ffff */
[----:B------:R-:W-:-:S00]  /*39b0*/  NOP ;  /* 0x0000000000007918 */ /* 0x000fc00000000000 */
        /* <DEDUP_REMOVED lines=12> */
.L_x_242:


//--------------------- .text._ZN3cub18CUB_300001_SM_10006detail6reduce18DeviceReduceKernelINS2_10policy_hubIiyN4cuda3std3__44plusIiEEE10Policy1000EN6thrust24THRUST_300001_SM_1000_NS6detail15normal_iteratorINSD_10device_ptrIiEEEEyS9_i15square_functionIiEEEvT0_PT3_T1_NS0_13GridEvenShareISO_EET2_T4_ --------------------------
	.section	.text._ZN3cub18CUB_300001_SM_10006detail6reduce18DeviceReduceKernelINS2_10policy_hubIiyN4cuda3std3__44plusIiEEE10Policy1000EN6thrust24THRUST_300001_SM_1000_NS6detail15normal_iteratorINSD_10device_ptrIiEEEEyS9_i15square_functionIiEEEvT0_PT3_T1_NS0_13GridEvenShareISO_EET2_T4_,"ax",@progbits
	.align	128
        .global         _ZN3cub18CUB_300001_SM_10006detail6reduce18DeviceReduceKernelINS2_10policy_hubIiyN4cuda3std3__44plusIiEEE10Policy1000EN6thrust24THRUST_300001_SM_1000_NS6detail15normal_iteratorINSD_10device_ptrIiEEEEyS9_i15square_functionIiEEEvT0_PT3_T1_NS0_13GridEvenShareISO_EET2_T4_
        .type           _ZN3cub18CUB_300001_SM_10006detail6reduce18DeviceReduceKernelINS2_10policy_hubIiyN4cuda3std3__44plusIiEEE10Policy1000EN6thrust24THRUST_300001_SM_1000_NS6detail15normal_iteratorINSD_10device_ptrIiEEEEyS9_i15square_functionIiEEEvT0_PT3_T1_NS0_13GridEvenShareISO_EET2_T4_,@function
        .size           _ZN3cub18CUB_300001_SM_10006detail6reduce18DeviceReduceKernelINS2_10policy_hubIiyN4cuda3std3__44plusIiEEE10Policy1000EN6thrust24THRUST_300001_SM_1000_NS6detail15normal_iteratorINSD_10device_ptrIiEEEEyS9_i15square_functionIiEEEvT0_PT3_T1_NS0_13GridEvenShareISO_EET2_T4_,(.L_x_243 - _ZN3cub18CUB_300001_SM_10006detail6reduce18DeviceReduceKernelINS2_10policy_hubIiyN4cuda3std3__44plusIiEEE10Policy1000EN6thrust24THRUST_300001_SM_1000_NS6detail15normal_iteratorINSD_10device_ptrIiEEEEyS9_i15square_functionIiEEEvT0_PT3_T1_NS0_13GridEvenShareISO_EET2_T4_)
        .other          _ZN3cub18CUB_300001_SM_10006detail6reduce18DeviceReduceKernelINS2_10policy_hubIiyN4cuda3std3__44plusIiEEE10Policy1000EN6thrust24THRUST_300001_SM_1000_NS6detail15normal_iteratorINSD_10device_ptrIiEEEEyS9_i15square_functionIiEEEvT0_PT3_T1_NS0_13GridEvenShareISO_EET2_T4_,@"STO_CUDA_ENTRY STV_DEFAULT"
_ZN3cub18CUB_300001_SM_10006detail6reduce18DeviceReduceKernelINS2_10policy_hubIiyN4cuda3std3__44plusIiEEE10Policy1000EN6thrust24THRUST_300001_SM_1000_NS6detail15normal_iteratorINSD_10device_ptrIiEEEEyS9_i15square_functionIiEEEvT0_PT3_T1_NS0_13GridEvenShareISO_EET2_T4_:
.text._ZN3cub18CUB_300001_SM_10006detail6reduce18DeviceReduceKernelINS2_10policy_hubIiyN4cuda3std3__44plusIiEEE10Policy1000EN6thrust24THRUST_300001_SM_1000_NS6detail15normal_iteratorINSD_10device_ptrIiEEEEyS9_i15square_functionIiEEEvT0_PT3_T1_NS0_13GridEvenShareISO_EET2_T4_:
[----:B------:R-:W-:Y:S08]  /*0000*/  LDC R1, c[0x0][0x37c] ;  /* 0x0000df00ff017b82 */ /* 0x000ff00000000800 */
[----:B------:R-:W0:Y:S01]  /*0010*/  S2UR UR16, SR_CTAID.X ;  /* 0x00000000001079c3 */ /* 0x000e220000002500 */
[----:B------:R-:W1:Y:S01]  /*0020*/  LDCU.64 UR8, c[0x0][0x3b8] ;  /* 0x00007700ff0877ac */ /* 0x000e620008000a00 */
[----:B------:R-:W-:Y:S01]  /*0030*/  BSSY.RECONVERGENT B0, `(.L_x_57) ;  /* 0x000022f000007945 */ /* 0x000fe20003800200 */
[----:B------:R-:W2:Y:S01]  /*0040*/  LDCU UR5, c[0x0][0x3c0] ;  /* 0x00007800ff0577ac */ /* 0x000ea20008000800 */
[----:B------:R-:W3:Y:S01]  /*0050*/  LDCU.64 UR14, c[0x0][0x358] ;  /* 0x00006b00ff0e77ac */ /* 0x000ee20008000a00 */
[----:B-1----:R-:W-:-:S02]  /*0060*/  IMAD.U32 R2, RZ, RZ, UR8 ;  /* 0x00000008ff027e24 */ /* 0x002fc4000f8e00ff */
[----:B------:R-:W-:Y:S01]  /*0070*/  IMAD.U32 R3, RZ, RZ, UR9 ;  /* 0x00000009ff037e24 */ /* 0x000fe2000f8e00ff */
[----:B--2---:R-:W-:Y:S02]  /*0080*/  USHF.L.U32 UR5, UR5, 0xc, URZ ;  /* 0x0000000c05057899 */ /* 0x004fe400080006ff */
[----:B0-----:R-:W-:Y:S02]  /*0090*/  USHF.L.U32 UR6, UR16, 0xc, URZ ;  /* 0x0000000c10067899 */ /* 0x001fe400080006ff */
[----:B------:R-:W-:-:S04]  /*00a0*/  USHF.R.S32.HI UR4, URZ, 0x1f, UR5 ;  /* 0x0000001fff047899 */ /* 0x000fc80008011405 */
[----:B------:R-:W-:-:S04]  /*00b0*/  IADD3 R23, P1, PT, R2, -UR6, RZ ;  /* 0x8000000602177c10 */ /* 0x000fc8000ff3e0ff */
[----:B------:R-:W-:Y:S02]  /*00c0*/  ISETP.GT.U32.AND P0, PT, R23, 0xfff, PT ;  /* 0x00000fff1700780c */ /* 0x000fe40003f04070 */
[----:B------:R-:W-:-:S04]  /*00d0*/  IADD3.X R22, PT, PT, R3, -0x1, RZ, P1, !PT ;  /* 0xffffffff03167810 */ /* 0x000fc80000ffe4ff */
[----:B------:R-:W-:-:S13]  /*00e0*/  ISETP.GT.U32.AND.EX P0, PT, R22, RZ, PT, P0 ;  /* 0x000000ff1600720c */ /* 0x000fda0003f04100 */
[----:B---3--:R-:W-:Y:S05]  /*00f0*/  @P0 BRA `(.L_x_58) ;  /* 0x0000000c00e40947 */ /* 0x008fea0003800000 */
[----:B------:R-:W0:Y:S01]  /*0100*/  S2R R5, SR_TID.X ;  /* 0x0000000000057919 */ /* 0x000e220000002100 */
[----:B------:R-:W-:Y:S01]  /*0110*/  VIADD R0, R2, -UR6 ;  /* 0x8000000602007c36 */ /* 0x000fe20008000000 */
[----:B------:R-:W-:Y:S01]  /*0120*/  BSSY.RECONVERGENT B1, `(.L_x_59) ;  /* 0x000000b000017945 */ /* 0x000fe20003800200 */
[----:B------:R-:W-:-:S03]  /*0130*/  IMAD.MOV.U32 R4, RZ, RZ, RZ ;  /* 0x000000ffff047224 */ /* 0x000fc600078e00ff */
[----:B0-----:R-:W-:Y:S01]  /*0140*/  ISETP.GE.AND P0, PT, R5, R0, PT ;  /* 0x000000000500720c */ /* 0x001fe20003f06270 */
[----:B------:R-:W-:-:S12]  /*0150*/  IMAD.MOV.U32 R7, RZ, RZ, R5 ;  /* 0x000000ffff077224 */ /* 0x000fd800078e0005 */
[----:B------:R-:W-:Y:S05]  /*0160*/  @P0 BRA `(.L_x_60) ;  /* 0x0000000000180947 */ /* 0x000fea0003800000 */
[----:B------:R-:W0:Y:S01]  /*0170*/  LDC.64 R8, c[0x0][0x380] ;  /* 0x0000e000ff087b82 */ /* 0x000e220000000a00 */
[----:B------:R-:W-:-:S04]  /*0180*/  VIADD R3, R5, UR6 ;  /* 0x0000000605037c36 */ /* 0x000fc80008000000 */
[----:B0-----:R-:W-:-:S06]  /*0190*/  IMAD.WIDE.U32 R8, R3, 0x4, R8 ;  /* 0x0000000403087825 */ /* 0x001fcc00078e0008 */
[----:B------:R-:W2:Y:S01]  /*01a0*/  LDG.E R8, desc[UR14][R8.64] ;  /* 0x0000000e08087981 */ /* 0x000ea2000c1e1900 */
[----:B------:R-:W-:Y:S02]  /*01b0*/  VIADD R7, R5, 0x100 ;  /* 0x0000010005077836 */ /* 0x000fe40000000000 */
[----:B--2---:R-:W-:-:S07]  /*01c0*/  IMAD R4, R8, R8, RZ ;  /* 0x0000000808047224 */ /* 0x004fce00078e02ff */
.L_x_60:
[----:B------:R-:W-:Y:S05]  /*01d0*/  BSYNC.RECONVERGENT B1 ;  /* 0x0000000000017941 */ /* 0x000fea0003800200 */
.L_x_59:
[----:B------:R-:W-:Y:S01]  /*01e0*/  ISETP.GE.AND P0, PT, R7, R0, PT ;  /* 0x000000000700720c */ /* 0x000fe20003f06270 */
[----:B------:R-:W-:-:S12]  /*01f0*/  BSSY.RECONVERGENT B1, `(.L_x_61) ;  /* 0x0000079000017945 */ /* 0x000fd80003800200 */
[----:B------:R-:W-:Y:S05]  /*0200*/  @P0 BRA `(.L_x_62) ;  /* 0x0000000400dc0947 */ /* 0x000fea0003800000 */
[----:B------:R-:W-:Y:S01]  /*0210*/  LOP3.LUT R3, RZ, R7, RZ, 0x33, !PT ;  /* 0x00000007ff037212 */ /* 0x000fe200078e33ff */
[----:B------:R-:W-:Y:S03]  /*0220*/  BSSY.RECONVERGENT B2, `(.L_x_63) ;  /* 0x0000037000027945 */ /* 0x000fe60003800200 */
[----:B------:R-:W-:-:S04]  /*0230*/  IADD3 R3, PT, PT, R2, -UR6, R3 ;  /* 0x8000000602037c10 */ /* 0x000fc8000fffe003 */
[C---:B------:R-:W-:Y:S02]  /*0240*/  ISETP.GE.U32.AND P1, PT, R3.reuse, 0xf00, PT ;  /* 0x00000f000300780c */ /* 0x040fe40003f26070 */
[----:B------:R-:W-:-:S04]  /*0250*/  LEA.HI R6, R3, 0x1, RZ, 0x18 ;  /* 0x0000000103067811 */ /* 0x000fc800078fc0ff */
[----:B------:R-:W-:-:S04]  /*0260*/  LOP3.LUT R20, R6, 0xf, RZ, 0xc0, !PT ;  /* 0x0000000f06147812 */ /* 0x000fc800078ec0ff */
[----:B------:R-:W-:-:S03]  /*0270*/  ISETP.NE.AND P0, PT, R20, RZ, PT ;  /* 0x000000ff1400720c */ /* 0x000fc60003f05270 */
[----:B------:R-:W-:Y:S10]  /*0280*/  @!P1 BRA `(.L_x_64) ;  /* 0x0000000000c09947 */ /* 0x000ff40003800000 */
[----:B------:R-:W0:Y:S01]  /*0290*/  LDCU.64 UR8, c[0x0][0x380] ;  /* 0x00007000ff0877ac */ /* 0x000e220008000a00 */
[----:B------:R-:W-:Y:S01]  /*02a0*/  IMAD.WIDE.U32 R2, R7, 0x4, RZ ;  /* 0x0000000407027825 */ /* 0x000fe200078e00ff */
[----:B------:R-:W-:Y:S01]  /*02b0*/  LOP3.LUT R9, R6, 0x1fffff0, RZ, 0xc0, !PT ;  /* 0x01fffff006097812 */ /* 0x000fe200078ec0ff */
[----:B------:R-:W-:-:S04]  /*02c0*/  UIMAD.WIDE.U32 UR4, UR16, 0x4000, URZ ;  /* 0x00004000100478a5 */ /* 0x000fc8000f8e00ff */
[----:B------:R-:W-:Y:S02]  /*02d0*/  IMAD.MOV R9, RZ, RZ, -R9 ;  /* 0x000000ffff097224 */ /* 0x000fe400078e0a09 */
[----:B------:R-:W-:Y:S02]  /*02e0*/  LOP3.LUT R2, R2, UR4, RZ, 0xfc, !PT ;  /* 0x0000000402027c12 */ /* 0x000fe4000f8efcff */
[----:B------:R-:W-:Y:S02]  /*02f0*/  LOP3.LUT R3, R3, UR5, RZ, 0xfc, !PT ;  /* 0x0000000503037c12 */ /* 0x000fe4000f8efcff */
[----:B0-----:R-:W-:-:S04]  /*0300*/  IADD3 R2, P1, PT, R2, UR8, RZ ;  /* 0x0000000802027c10 */ /* 0x001fc8000ff3e0ff */
[----:B------:R-:W-:-:S04]  /*0310*/  IADD3 R2, P2, PT, R2, 0x2000, RZ ;  /* 0x0000200002027810 */ /* 0x000fc80007f5e0ff */
[----:B------:R-:W-:-:S09]  /*0320*/  IADD3.X R3, PT, PT, RZ, UR9, R3, P2, P1 ;  /* 0x00000009ff037c10 */ /* 0x000fd200097e2403 */
.L_x_65:
[----:B------:R-:W2:Y:S04]  /*0330*/  LDG.E R21, desc[UR14][R2.64+-0x2000] ;  /* 0xffe0000e02157981 */ /* 0x000ea8000c1e1900 */
[----:B------:R-:W3:Y:S04]  /*0340*/  LDG.E R23, desc[UR14][R2.64+-0x1c00] ;  /* 0xffe4000e02177981 */ /* 0x000ee8000c1e1900 */
[----:B------:R-:W4:Y:S04]  /*0350*/  LDG.E R25, desc[UR14][R2.64+-0x1800] ;  /* 0xffe8000e02197981 */ /* 0x000f28000c1e1900 */
[----:B------:R-:W5:Y:S04]  /*0360*/  LDG.E R27, desc[UR14][R2.64+-0x1400] ;  /* 0xffec000e021b7981 */ /* 0x000f68000c1e1900 */
        /* <DEDUP_REMOVED lines=11> */
[----:B------:R0:W5:Y:S01]  /*0420*/  LDG.E R10, desc[UR14][R2.64+0x1c00] ;  /* 0x001c000e020a7981 */ /* 0x000162000c1e1900 */
[----:B------:R-:W-:-:S02]  /*0430*/  VIADD R9, R9, 0x10 ;  /* 0x0000001009097836 */ /* 0x000fc40000000000 */
[----:B------:R-:W-:-:S03]  /*0440*/  VIADD R7, R7, 0x1000 ;  /* 0x0000100007077836 */ /* 0x000fc60000000000 */
[----:B------:R-:W-:Y:S02]  /*0450*/  ISETP.NE.AND P1, PT, R9, RZ, PT ;  /* 0x000000ff0900720c */ /* 0x000fe40003f25270 */
[----:B0-----:R-:W-:-:S05]  /*0460*/  IADD3 R2, P2, PT, R2, 0x4000, RZ ;  /* 0x0000400002027810 */ /* 0x001fca0007f5e0ff */
[----:B------:R-:W-:Y:S02]  /*0470*/  IMAD.X R3, RZ, RZ, R3, P2 ;  /* 0x000000ffff037224 */ /* 0x000fe400010e0603 */
[----:B--2---:R-:W-:-:S04]  /*0480*/  IMAD R4, R21, R21, R4 ;  /* 0x0000001515047224 */ /* 0x004fc800078e0204 */
[----:B---3--:R-:W-:-:S04]  /*0490*/  IMAD R4, R23, R23, R4 ;  /* 0x0000001717047224 */ /* 0x008fc800078e0204 */
[----:B----4-:R-:W-:-:S04]  /*04a0*/  IMAD R4, R25, R25, R4 ;  /* 0x0000001919047224 */ /* 0x010fc800078e0204 */
[----:B-----5:R-:W-:-:S04]  /*04b0*/  IMAD R4, R27, R27, R4 ;  /* 0x0000001b1b047224 */ /* 0x020fc800078e0204 */
[----:B------:R-:W-:-:S04]  /*04c0*/  IMAD R4, R29, R29, R4 ;  /* 0x0000001d1d047224 */ /* 0x000fc800078e0204 */
        /* <DEDUP_REMOVED lines=10> */
[----:B------:R-:W-:Y:S01]  /*0570*/  IMAD R4, R10, R10, R11 ;  /* 0x0000000a0a047224 */ /* 0x000fe200078e020b */
[----:B------:R-:W-:Y:S06]  /*0580*/  @P1 BRA `(.L_x_65) ;  /* 0xfffffffc00681947 */ /* 0x000fec000383ffff */
.L_x_64:
[----:B------:R-:W-:Y:S05]  /*0590*/  BSYNC.RECONVERGENT B2 ;  /* 0x0000000000027941 */ /* 0x000fea0003800200 */
.L_x_63:
[----:B------:R-:W-:Y:S05]  /*05a0*/  @!P0 BRA `(.L_x_62) ;  /* 0x0000000000f48947 */ /* 0x000fea0003800000 */
[----:B------:R-:W-:Y:S01]  /*05b0*/  ISETP.GE.U32.AND P0, PT, R20, 0x8, PT ;  /* 0x000000081400780c */ /* 0x000fe20003f06070 */
[----:B------:R-:W-:Y:S01]  /*05c0*/  BSSY.RECONVERGENT B2, `(.L_x_66) ;  /* 0x000001a000027945 */ /* 0x000fe20003800200 */
[----:B------:R-:W-:-:S04]  /*05d0*/  LOP3.LUT R10, R6, 0x7, RZ, 0xc0, !PT ;  /* 0x00000007060a7812 */ /* 0x000fc800078ec0ff */
[----:B------:R-:W-:-:S07]  /*05e0*/  ISETP.NE.AND P1, PT, R10, RZ, PT ;  /* 0x000000ff0a00720c */ /* 0x000fce0003f25270 */
[----:B------:R-:W-:Y:S06]  /*05f0*/  @!P0 BRA `(.L_x_67) ;  /* 0x0000000000588947 */ /* 0x000fec0003800000 */
[----:B------:R-:W0:Y:S01]  /*0600*/  LDCU.64 UR4, c[0x0][0x380] ;  /* 0x00007000ff0477ac */ /* 0x000e220008000a00 */
[----:B------:R-:W-:-:S04]  /*0610*/  IADD3 R3, P0, PT, R7, UR6, RZ ;  /* 0x0000000607037c10 */ /* 0x000fc8000ff1e0ff */
[----:B------:R-:W-:Y:S02]  /*0620*/  LEA.HI.X.SX32 R8, R7, RZ, 0x1, P0 ;  /* 0x000000ff07087211 */ /* 0x000fe400000f0eff */
[----:B0-----:R-:W-:-:S04]  /*0630*/  LEA R2, P0, R3, UR4, 0x2 ;  /* 0x0000000403027c11 */ /* 0x001fc8000f8010ff */
[----:B------:R-:W-:-:S05]  /*0640*/  LEA.HI.X R3, R3, UR5, R8, 0x2, P0 ;  /* 0x0000000503037c11 */ /* 0x000fca00080f1408 */
[----:B------:R-:W2:Y:S04]  /*0650*/  LDG.E R9, desc[UR14][R2.64] ;  /* 0x0000000e02097981 */ /* 0x000ea8000c1e1900 */
[----:B------:R-:W3:Y:S04]  /*0660*/  LDG.E R11, desc[UR14][R2.64+0x400] ;  /* 0x0004000e020b7981 */ /* 0x000ee8000c1e1900 */
[----:B------:R-:W4:Y:S04]  /*0670*/  LDG.E R13, desc[UR14][R2.64+0x800] ;  /* 0x0008000e020d7981 */ /* 0x000f28000c1e1900 */
[----:B------:R-:W5:Y:S04]  /*0680*/  LDG.E R15, desc[UR14][R2.64+0xc00] ;  /* 0x000c000e020f7981 */ /* 0x000f68000c1e1900 */
[----:B------:R-:W5:Y:S04]  /*0690*/  LDG.E R17, desc[UR14][R2.64+0x1000] ;  /* 0x0010000e02117981 */ /* 0x000f68000c1e1900 */
[----:B------:R-:W5:Y:S04]  /*06a0*/  LDG.E R19, desc[UR14][R2.64+0x1400] ;  /* 0x0014000e02137981 */ /* 0x000f68000c1e1900 */
[----:B------:R-:W5:Y:S04]  /*06b0*/  LDG.E R21, desc[UR14][R2.64+0x1800] ;  /* 0x0018000e02157981 */ /* 0x000f68000c1e1900 */
[----:B------:R-:W5:Y:S01]  /*06c0*/  LDG.E R23, desc[UR14][R2.64+0x1c00] ;  /* 0x001c000e02177981 */ /* 0x000f62000c1e1900 */
[----:B------:R-:W-:-:S02]  /*06d0*/  VIADD R7, R7, 0x800 ;  /* 0x0000080007077836 */ /* 0x000fc40000000000 */
[----:B--2---:R-:W-:-:S04]  /*06e0*/  IMAD R4, R9, R9, R4 ;  /* 0x0000000909047224 */ /* 0x004fc800078e0204 */
[----:B---3--:R-:W-:-:S04]  /*06f0*/  IMAD R4, R11, R11, R4 ;  /* 0x0000000b0b047224 */ /* 0x008fc800078e0204 */
[----:B----4-:R-:W-:-:S04]  /*0700*/  IMAD R4, R13, R13, R4 ;  /* 0x0000000d0d047224 */ /* 0x010fc800078e0204 */
[----:B-----5:R-:W-:-:S04]  /*0710*/  IMAD R4, R15, R15, R4 ;  /* 0x0000000f0f047224 */ /* 0x020fc800078e0204 */
[----:B------:R-:W-:-:S04]  /*0720*/  IMAD R4, R17, R17, R4 ;  /* 0x0000001111047224 */ /* 0x000fc800078e0204 */
[----:B------:R-:W-:-:S04]  /*0730*/  IMAD R4, R19, R19, R4 ;  /* 0x0000001313047224 */ /* 0x000fc800078e0204 */
[----:B------:R-:W-:-:S04]  /*0740*/  IMAD R4, R21, R21, R4 ;  /* 0x0000001515047224 */ /* 0x000fc800078e0204 */
[----:B------:R-:W-:-:S07]  /*0750*/  IMAD R4, R23, R23, R4 ;  /* 0x0000001717047224 */ /* 0x000fce00078e0204 */
.L_x_67:
[----:B------:R-:W-:Y:S05]  /*0760*/  BSYNC.RECONVERGENT B2 ;  /* 0x0000000000027941 */ /* 0x000fea0003800200 */
.L_x_66:
        /* <DEDUP_REMOVED lines=14> */
[----:B------:R-:W5:Y:S01]  /*0850*/  LDG.E R15, desc[UR14][R2.64+0xc00] ;  /* 0x000c000e020f7981 */ /* 0x000f62000c1e1900 */
[----:B------:R-:W-:-:S02]  /*0860*/  VIADD R7, R7, 0x400 ;  /* 0x0000040007077836 */ /* 0x000fc40000000000 */
[----:B--2---:R-:W-:-:S04]  /*0870*/  IMAD R4, R9, R9, R4 ;  /* 0x0000000909047224 */ /* 0x004fc800078e0204 */
[----:B---3--:R-:W-:-:S04]  /*0880*/  IMAD R4, R11, R11, R4 ;  /* 0x0000000b0b047224 */ /* 0x008fc800078e0204 */
[----:B----4-:R-:W-:-:S04]  /*0890*/  IMAD R4, R13, R13, R4 ;  /* 0x0000000d0d047224 */ /* 0x010fc800078e0204 */
[----:B-----5:R-:W-:-:S07]  /*08a0*/  IMAD R4, R15, R15, R4 ;  /* 0x0000000f0f047224 */ /* 0x020fce00078e0204 */
.L_x_69:
[----:B------:R-:W-:Y:S05]  /*08b0*/  BSYNC.RECONVERGENT B2 ;  /* 0x0000000000027941 */ /* 0x000fea0003800200 */
.L_x_68:
[----:B------:R-:W-:Y:S05]  /*08c0*/  @!P1 BRA `(.L_x_62) ;  /* 0x00000000002c9947 */ /* 0x000fea0003800000 */
[----:B------:R-:W0:Y:S01]  /*08d0*/  LDC.64 R2, c[0x0][0x380] ;  /* 0x0000e000ff027b82 */ /* 0x000e220000000a00 */
[----:B------:R-:W-:Y:S02]  /*08e0*/  IMAD.U32 R9, RZ, RZ, UR16 ;  /* 0x00000010ff097e24 */ /* 0x000fe4000f8e00ff */
[----:B------:R-:W-:Y:S02]  /*08f0*/  IMAD.MOV R6, RZ, RZ, -R6 ;  /* 0x000000ffff067224 */ /* 0x000fe400078e0a06 */
[----:B0-----:R-:W-:-:S07]  /*0900*/  IMAD.WIDE.U32 R2, R9, 0x4000, R2 ;  /* 0x0000400009027825 */ /* 0x001fce00078e0002 */
.L_x_70:
[----:B------:R-:W-:-:S06]  /*0910*/  IMAD.WIDE R8, R7, 0x4, R2 ;  /* 0x0000000407087825 */ /* 0x000fcc00078e0202 */
[----:B------:R-:W2:Y:S01]  /*0920*/  LDG.E R9, desc[UR14][R8.64] ;  /* 0x0000000e08097981 */ /* 0x000ea2000c1e1900 */
[----:B------:R-:W-:Y:S01]  /*0930*/  IADD3 R6, PT, PT, R6, 0x1, RZ ;  /* 0x0000000106067810 */ /* 0x000fe20007ffe0ff */
[----:B------:R-:W-:-:S03]  /*0940*/  VIADD R7, R7, 0x100 ;  /* 0x0000010007077836 */ /* 0x000fc60000000000 */
[----:B------:R-:W-:Y:S01]  /*0950*/  ISETP.NE.AND P0, PT, R6, RZ, PT ;  /* 0x000000ff0600720c */ /* 0x000fe20003f05270 */
[----:B--2---:R-:W-:-:S12]  /*0960*/  IMAD R4, R9, R9, R4 ;  /* 0x0000000909047224 */ /* 0x004fd800078e0204 */
[----:B------:R-:W-:Y:S05]  /*0970*/  @P0 BRA `(.L_x_70) ;  /* 0xfffffffc00e40947 */ /* 0x000fea000383ffff */
.L_x_62:
[----:B------:R-:W-:Y:S05]  /*0980*/  BSYNC.RECONVERGENT B1 ;  /* 0x0000000000017941 */ /* 0x000fea0003800200 */
.L_x_61:
[----:B------:R-:W-:-:S13]  /*0990*/  ISETP.GE.AND P0, PT, R0, 0x100, PT ;  /* 0x000001000000780c */ /* 0x000fda0003f06270 */
[----:B------:R-:W-:Y:S05]  /*09a0*/  @!P0 BRA `(.L_x_71) ;  /* 0x0000000000ac8947 */ /* 0x000fea0003800000 */
        /* <DEDUP_REMOVED lines=35> */
[----:B--2---:R-:W-:Y:S04]  /*0be0*/  LDS R0, [UR4+0xc] ;  /* 0x00000c04ff007984 */ /* 0x004fe80008000800 */
[----:B------:R-:W0:Y:S04]  /*0bf0*/  LDS.128 R4, [UR4+0x10] ;  /* 0x00001004ff047984 */ /* 0x000e280008000c00 */
[----:B------:R-:W1:Y:S01]  /*0c00*/  LDS.64 R8, [UR4+0x20] ;  /* 0x00002004ff087984 */ /* 0x000e620008000a00 */
[----:B0-----:R-:W-:-:S04]  /*0c10*/  IADD3 R0, PT, PT, R4, R0, R3 ;  /* 0x0000000004007210 */ /* 0x001fc80007ffe003 */
[----:B------:R-:W-:-:S04]  /*0c20*/  IADD3 R0, PT, PT, R6, R0, R5 ;  /* 0x0000000006007210 */ /* 0x000fc80007ffe005 */
[----:B-1----:R-:W-:-:S05]  /*0c30*/  IADD3 R0, PT, PT, R8, R0, R7 ;  /* 0x0000000008007210 */ /* 0x002fca0007ffe007 */
[----:B------:R-:W-:Y:S01]  /*0c40*/  IMAD.IADD R3, R0, 0x1, R9 ;  /* 0x0000000100037824 */ /* 0x000fe200078e0209 */
[----:B------:R-:W-:Y:S06]  /*0c50*/  BRA `(.L_x_72) ;  /* 0x0000001400b07947 */ /* 0x000fec0003800000 */
.L_x_71:
[----:B------:R-:W-:Y:S01]  /*0c60*/  LOP3.LUT R2, R5, 0x3e0, RZ, 0xc0, !PT ;  /* 0x000003e005027812 */ /* 0x000fe200078ec0ff */
[----:B------:R-:W0:Y:S03]  /*0c70*/  S2R R10, SR_LANEID ;  /* 0x00000000000a7919 */ /* 0x000e260000000000 */
[----:B------:R-:W-:Y:S01]  /*0c80*/  LOP3.LUT R7, RZ, R2, RZ, 0x33, !PT ;  /* 0x00000002ff077212 */ /* 0x000fe200078e33ff */
[----:B------:R-:W-:-:S04]  /*0c90*/  VIADD R3, R2, 0x20 ;  /* 0x0000002002037836 */ /* 0x000fc80000000000 */
[----:B------:R-:W-:Y:S01]  /*0ca0*/  IMAD.IADD R7, R0, 0x1, R7 ;  /* 0x0000000100077824 */ /* 0x000fe200078e0207 */
[----:B------:R-:W-:-:S04]  /*0cb0*/  ISETP.GT.AND P0, PT, R3, R0, PT ;  /* 0x000000000300720c */ /* 0x000fc80003f04270 */
[----:B------:R-:W-:-:S05]  /*0cc0*/  SEL R7, R7, 0x1f, P0 ;  /* 0x0000001f07077807 */ /* 0x000fca0000000000 */
[----:B------:R-:W1:Y:S01]  /*0cd0*/  SHFL.DOWN PT, R2, R4, 0x1, R7 ;  /* 0x0820000004027989 */ /* 0x000e6200000e0007 */
        /* <DEDUP_REMOVED lines=12> */
[----:B------:R-:W-:Y:S01]  /*0da0*/  IADD3 R6, PT, PT, R2, R3, RZ ;  /* 0x0000000302067210 */ /* 0x000fe20007ffe0ff */
[----:B------:R-:W-:Y:S01]  /*0db0*/  VIADD R2, R10, 0x8 ;  /* 0x000000080a027836 */ /* 0x000fe20000000000 */
[----:B------:R-:W-:-:S02]  /*0dc0*/  @!P1 SHF.R.U32.HI R8, RZ, 0x3, R5 ;  /* 0x00000003ff089819 */ /* 0x000fc40000011605 */
[----:B0-----:R-:W-:Y:S01]  /*0dd0*/  @!P1 LEA R9, R12, R9, 0x18 ;  /* 0x000000090c099211 */ /* 0x001fe200078ec0ff */
[----:B------:R-:W0:Y:S01]  /*0de0*/  SHFL.DOWN PT, R3, R6, 0x4, R7 ;  /* 0x0880000006037989 */ /* 0x000e2200000e0007 */
[----:B------:R-:W-:-:S05]  /*0df0*/  @!P1 LOP3.LUT R8, R8, 0x7c, RZ, 0xc0, !PT ;  /* 0x0000007c08089812 */ /* 0x000fca00078ec0ff */
        /* <DEDUP_REMOVED lines=22> */
[----:B------:R-:W0:Y:S04]  /*0f60*/  LDS.128 R4, [UR4+0x10] ;  /* 0x00001004ff047984 */ /* 0x000e280008000c00 */
[----:B------:R-:W2:Y:S04]  /*0f70*/  LDS R2, [UR4+0xc] ;  /* 0x00000c04ff027984 */ /* 0x000ea80008000800 */
[----:B-1----:R-:W1:Y:S01]  /*0f80*/  LDS.64 R8, [UR4+0x20] ;  /* 0x00002004ff087984 */ /* 0x002e620008000a00 */
[----:B0-----:R-:W-:Y:S02]  /*0f90*/  SEL R4, R4, RZ, P2 ;  /* 0x000000ff04047207 */ /* 0x001fe40001000000 */
[----:B------:R-:W-:-:S02]  /*0fa0*/  ISETP.GT.AND P2, PT, R0, 0x60, PT ;  /* 0x000000600000780c */ /* 0x000fc40003f44270 */
[----:B--2---:R-:W-:Y:S02]  /*0fb0*/  SEL R2, R2, RZ, P1 ;  /* 0x000000ff02027207 */ /* 0x004fe40000800000 */
        /* <DEDUP_REMOVED lines=8> */
[----:B-1----:R-:W-:Y:S02]  /*1040*/  SEL R8, R8, RZ, P2 ;  /* 0x000000ff08087207 */ /* 0x002fe40001000000 */
[----:B------:R-:W-:Y:S02]  /*1050*/  SEL R9, R9, RZ, P3 ;  /* 0x000000ff09097207 */ /* 0x000fe40001800000 */
[----:B------:R-:W-:-:S05]  /*1060*/  IADD3 R2, PT, PT, R8, R2, R7 ;  /* 0x0000000208027210 */ /* 0x000fca0007ffe007 */
[----:B------:R-:W-:Y:S01]  /*1070*/  IMAD.IADD R3, R2, 0x1, R9 ;  /* 0x0000000102037824 */ /* 0x000fe200078e0209 */
[----:B------:R-:W-:Y:S06]  /*1080*/  BRA `(.L_x_72) ;  /* 0x0000001000a47947 */ /* 0x000fec0003800000 */
.L_x_58:
[----:B------:R-:W0:Y:S01]  /*1090*/  S2R R6, SR_TID.X ;  /* 0x0000000000067919 */ /* 0x000e220000002100 */
[----:B------:R-:W1:Y:S01]  /*10a0*/  LDC.64 R4, c[0x0][0x380] ;  /* 0x0000e000ff047b82 */ /* 0x000e620000000a00 */
[----:B0-----:R-:W-:-:S04]  /*10b0*/  VIADD R7, R6, UR6 ;  /* 0x0000000606077c36 */ /* 0x001fc80008000000 */
[----:B-1----:R-:W-:-:S05]  /*10c0*/  IMAD.WIDE.U32 R4, R7, 0x4, R4 ;  /* 0x0000000407047825 */ /* 0x002fca00078e0004 */
        /* <DEDUP_REMOVED lines=15> */
[----:B------:R-:W5:Y:S01]  /*11c0*/  LDG.E R14, desc[UR14][R4.64+0x3c00] ;  /* 0x003c000e040e7981 */ /* 0x000f62000c1e1900 */
[----:B------:R-:W-:-:S04]  /*11d0*/  ISETP.GE.U32.AND P0, PT, R23, UR5, PT ;  /* 0x0000000517007c0c */ /* 0x000fc8000bf06070 */
[----:B------:R-:W-:Y:S01]  /*11e0*/  ISETP.GE.U32.AND.EX P0, PT, R22, UR4, PT, P0 ;  /* 0x0000000416007c0c */ /* 0x000fe2000bf06100 */
[----:B--2---:R-:W-:-:S04]  /*11f0*/  IMAD R15, R15, R15, RZ ;  /* 0x0000000f0f0f7224 */ /* 0x004fc800078e02ff */
        /* <DEDUP_REMOVED lines=15> */
[----:B------:R-:W-:Y:S06]  /*12f0*/  @!P0 BRA `(.L_x_73) ;  /* 0x0000000c005c8947 */ /* 0x000fec0003800000 */
[----:B------:R-:W-:Y:S01]  /*1300*/  UIADD3 UR8, UP0, UPT, UR5, UR6, URZ ;  /* 0x0000000605087290 */ /* 0x000fe2000ff1e0ff */
[----:B------:R-:W-:Y:S01]  /*1310*/  IADD3 R24, P1, PT, R2, -0x1000, RZ ;  /* 0xfffff00002187810 */ /* 0x000fe20007f3e0ff */
[----:B------:R-:W0:Y:S01]  /*1320*/  LDCU.64 UR12, c[0x0][0x380] ;  /* 0x00007000ff0c77ac */ /* 0x000e220008000a00 */
[----:B------:R-:W-:Y:S02]  /*1330*/  LOP3.LUT R5, RZ, R6, RZ, 0x33, !PT ;  /* 0x00000006ff057212 */ /* 0x000fe400078e33ff */
[----:B------:R-:W-:Y:S01]  /*1340*/  IADD3.X R9, PT, PT, R3, -0x1, RZ, P1, !PT ;  /* 0xffffffff03097810 */ /* 0x000fe20000ffe4ff */
[----:B------:R-:W-:Y:S01]  /*1350*/  UIADD3.X UR9, UPT, UPT, URZ, UR4, URZ, UP0, !UPT ;  /* 0x00000004ff097290 */ /* 0x000fe200087fe4ff */
[----:B------:R-:W-:Y:S01]  /*1360*/  ISETP.LT.U32.AND P0, PT, R24, UR8, PT ;  /* 0x0000000818007c0c */ /* 0x000fe2000bf01070 */
[----:B------:R-:W-:Y:S01]  /*1370*/  UMOV UR10, UR8 ;  /* 0x00000008000a7c82 */ /* 0x000fe20008000000 */
[----:B------:R-:W-:Y:S01]  /*1380*/  IADD3 R8, P2, PT, R6, UR8, RZ ;  /* 0x0000000806087c10 */ /* 0x000fe2000ff5e0ff */
[----:B------:R-:W-:Y:S01]  /*1390*/  UMOV UR4, URZ ;  /* 0x000000ff00047c82 */ /* 0x000fe20008000000 */
[----:B------:R-:W-:Y:S01]  /*13a0*/  IADD3 R5, PT, PT, R2, -UR5, R5 ;  /* 0x8000000502057c10 */ /* 0x000fe2000fffe005 */
[----:B------:R-:W-:Y:S01]  /*13b0*/  IMAD.U32 R4, RZ, RZ, UR9 ;  /* 0x00000009ff047e24 */ /* 0x000fe2000f8e00ff */
[----:B------:R-:W-:Y:S01]  /*13c0*/  UMOV UR7, UR9 ;  /* 0x0000000900077c82 */ /* 0x000fe20008000000 */
[----:B------:R-:W-:-:S02]  /*13d0*/  IMAD.X R11, RZ, RZ, UR9, P2 ;  /* 0x00000009ff0b7e24 */ /* 0x000fc400090e06ff */
[----:B------:R-:W-:Y:S01]  /*13e0*/  VIADD R6, R5, -UR6 ;  /* 0x8000000605067c36 */ /* 0x000fe20008000000 */
[----:B------:R-:W-:Y:S02]  /*13f0*/  ISETP.GT.U32.AND.EX P0, PT, R4, R9, PT, P0 ;  /* 0x000000090400720c */ /* 0x000fe40003f04100 */
[----:B0-----:R-:W-:-:S04]  /*1400*/  LEA R7, P1, R8, UR12, 0x2 ;  /* 0x0000000c08077c11 */ /* 0x001fc8000f8210ff */
[----:B------:R-:W-:Y:S02]  /*1410*/  IADD3 R7, P2, PT, R7, 0x2000, RZ ;  /* 0x0000200007077810 */ /* 0x000fe40007f5e0ff */
[----:B------:R-:W-:-:S04]  /*1420*/  LEA.HI.X R8, R8, UR13, R11, 0x2, P1 ;  /* 0x0000000d08087c11 */ /* 0x000fc800088f140b */
[----:B------:R-:W-:Y:S01]  /*1430*/  IADD3.X R8, PT, PT, RZ, R8, RZ, P2, !PT ;  /* 0x00000008ff087210 */ /* 0x000fe200017fe4ff */
[----:B------:R-:W-:Y:S06]  /*1440*/  @P0 BRA `(.L_x_74) ;  /* 0x0000000000f40947 */ /* 0x000fec0003800000 */
[----:B------:R-:W0:Y:S01]  /*1450*/  LDC.64 R2, c[0x0][0x3b8] ;  /* 0x0000ee00ff027b82 */ /* 0x000e220000000a00 */
[----:B------:R-:W1:Y:S01]  /*1460*/  LDCU.64 UR12, c[0x0][0x380] ;  /* 0x00007000ff0c77ac */ /* 0x000e620008000a00 */
[----:B------:R-:W-:Y:S01]  /*1470*/  NOP ;  /* 0x0000000000007918 */ /* 0x000fe20000000000 */
.L_x_75:
[----:B------:R-:W2:Y:S02]  /*1480*/  S2R R5, SR_TID.X ;  /* 0x0000000000057919 */ /* 0x000ea40000002100 */
[----:B--2---:R-:W-:-:S05]  /*1490*/  IADD3 R5, P0, PT, R5, UR8, RZ ;  /* 0x0000000805057c10 */ /* 0x004fca000ff1e0ff */
[----:B------:R-:W-:Y:S01]  /*14a0*/  IMAD.X R10, RZ, RZ, UR9, P0 ;  /* 0x00000009ff0a7e24 */ /* 0x000fe200080e06ff */
[----:B-1----:R-:W-:-:S04]  /*14b0*/  LEA R4, P0, R5, UR12, 0x2 ;  /* 0x0000000c05047c11 */ /* 0x002fc8000f8010ff */
        /* <DEDUP_REMOVED lines=17> */
[----:B------:R-:W-:-:S02]  /*15d0*/  USHF.R.S32.HI UR11, URZ, 0x1f, UR5 ;  /* 0x0000001fff0b7899 */ /* 0x000fc40008011405 */
[----:B------:R-:W-:-:S04]  /*15e0*/  UIADD3 UR6, UP0, UPT, UR5, UR10, URZ ;  /* 0x0000000a05067290 */ /* 0x000fc8000ff1e0ff */
[----:B------:R-:W-:Y:S01]  /*15f0*/  UIADD3.X UR7, UPT, UPT, UR11, UR7, URZ, UP0, !UPT ;  /* 0x000000070b077290 */ /* 0x000fe200087fe4ff */
[----:B0-----:R-:W-:Y:S01]  /*1600*/  IADD3 R4, P1, PT, R2, -UR8, RZ ;  /* 0x8000000802047c10 */ /* 0x001fe2000ff3e0ff */
[----:B------:R-:W-:-:S03]  /*1610*/  IMAD.U32 R5, RZ, RZ, UR11 ;  /* 0x0000000bff057e24 */ /* 0x000fc6000f8e00ff */
[----:B------:R-:W-:Y:S02]  /*1620*/  ISETP.GE.U32.AND P0, PT, R4, UR5, PT ;  /* 0x0000000504007c0c */ /* 0x000fe4000bf06070 */
[----:B------:R-:W-:-:S04]  /*1630*/  IADD3.X R4, PT, PT, R3, ~UR9, RZ, P1, !PT ;  /* 0x8000000903047c10 */ /* 0x000fc80008ffe4ff */
[----:B------:R-:W-:Y:S01]  /*1640*/  ISETP.GE.U32.AND.EX P0, PT, R4, UR11, PT, P0 ;  /* 0x0000000b04007c0c */ /* 0x000fe2000bf06100 */
[----:B--2---:R-:W-:Y:S02]  /*1650*/  IMAD R23, R23, R23, R0 ;  /* 0x0000001717177224 */ /* 0x004fe400078e0200 */
[----:B------:R-:W-:Y:S02]  /*1660*/  IMAD.U32 R0, RZ, RZ, UR5 ;  /* 0x00000005ff007e24 */ /* 0x000fe4000f8e00ff */
[----:B---3--:R-:W-:-:S03]  /*1670*/  IMAD R22, R22, R22, R23 ;  /* 0x0000001616167224 */ /* 0x008fc600078e0217 */
[----:B------:R-:W-:Y:S01]  /*1680*/  LEA R7, P1, R0, R7, 0x2 ;  /* 0x0000000700077211 */ /* 0x000fe200078210ff */
[----:B----4-:R-:W-:-:S03]  /*1690*/  IMAD R25, R25, R25, R22 ;  /* 0x0000001919197224 */ /* 0x010fc600078e0216 */
[----:B------:R-:W-:Y:S01]  /*16a0*/  LEA.HI.X R8, R0, R8, R5, 0x2, P1 ;  /* 0x0000000800087211 */ /* 0x000fe200008f1405 */
        /* <DEDUP_REMOVED lines=14> */
[----:B------:R-:W-:Y:S02]  /*1790*/  UIADD3 UR8, UP0, UPT, UR5, UR8, URZ ;  /* 0x0000000805087290 */ /* 0x000fe4000ff1e0ff */
[----:B------:R-:W-:Y:S01]  /*17a0*/  VIADD R6, R6, -UR5 ;  /* 0x8000000506067c36 */ /* 0x000fe20008000000 */
[----:B------:R-:W-:Y:S02]  /*17b0*/  UIADD3 UR4, UPT, UPT, UR4, 0x1, URZ ;  /* 0x0000000104047890 */ /* 0x000fe4000fffe0ff */
[----:B------:R-:W-:Y:S01]  /*17c0*/  UIADD3.X UR9, UPT, UPT, UR11, UR9, URZ, UP0, !UPT ;  /* 0x000000090b097290 */ /* 0x000fe200087fe4ff */
[----:B------:R-:W-:Y:S01]  /*17d0*/  ISETP.LT.U32.AND P0, PT, R24, UR8, PT ;  /* 0x0000000818007c0c */ /* 0x000fe2000bf01070 */
[----:B------:R-:W-:-:S04]  /*17e0*/  UMOV UR10, UR6 ;  /* 0x00000006000a7c82 */ /* 0x000fc80008000000 */
[----:B------:R-:W-:-:S05]  /*17f0*/  IMAD.U32 R4, RZ, RZ, UR9 ;  /* 0x00000009ff047e24 */ /* 0x000fca000f8e00ff */
[----:B------:R-:W-:-:S13]  /*1800*/  ISETP.GT.U32.AND.EX P0, PT, R4, R9, PT, P0 ;  /* 0x000000090400720c */ /* 0x000fda0003f04100 */
[----:B------:R-:W-:Y:S05]  /*1810*/  @!P0 BRA `(.L_x_75) ;  /* 0xfffffffc00188947 */ /* 0x000fea000383ffff */
.L_x_74:
[----:B------:R-:W0:Y:S01]  /*1820*/  S2R R5, SR_TID.X ;  /* 0x0000000000057919 */ /* 0x000e220000002100 */
[C---:B------:R-:W-:Y:S01]  /*1830*/  VIADD R4, R2.reuse, -UR8 ;  /* 0x8000000802047c36 */ /* 0x040fe20008000000 */
[----:B------:R-:W-:Y:S01]  /*1840*/  ISETP.LE.U32.AND P1, PT, R2, UR8, PT ;  /* 0x0000000802007c0c */ /* 0x000fe2000bf23070 */
[----:B------:R-:W-:Y:S01]  /*1850*/  IMAD.U32 R10, RZ, RZ, UR9 ;  /* 0x00000009ff0a7e24 */ /* 0x000fe2000f8e00ff */
[----:B------:R-:W-:Y:S02]  /*1860*/  BSSY.RECONVERGENT B1, `(.L_x_73) ;  /* 0x0000080000017945 */ /* 0x000fe40003800200 */
[----:B0-----:R-:W-:-:S04]  /*1870*/  ISETP.GE.AND P0, PT, R5, R4, PT ;  /* 0x000000040500720c */ /* 0x001fc80003f06270 */
[----:B------:R-:W-:-:S13]  /*1880*/  ISETP.GE.U32.OR.EX P0, PT, R10, R3, P0, P1 ;  /* 0x000000030a00720c */ /* 0x000fda0000706510 */
[----:B------:R-:W-:Y:S05]  /*1890*/  @P0 BRA `(.L_x_76) ;  /* 0x0000000400f00947 */ /* 0x000fea0003800000 */
[----:B------:R-:W0:Y:S01]  /*18a0*/  LDC R4, c[0x0][0x3c0] ;  /* 0x0000f000ff047b82 */ /* 0x000e220000000800 */
[----:B------:R-:W-:Y:S01]  /*18b0*/  USHF.L.U32 UR6, UR16, 0xc, URZ ;  /* 0x0000000c10067899 */ /* 0x000fe200080006ff */
[----:B------:R-:W-:Y:S01]  /*18c0*/  LOP3.LUT R3, RZ, R5, RZ, 0x33, !PT ;  /* 0x00000005ff037212 */ /* 0x000fe200078e33ff */
[----:B------:R-:W-:Y:S02]  /*18d0*/  BSSY.RECONVERGENT B2, `(.L_x_77) ;  /* 0x0000037000027945 */ /* 0x000fe40003800200 */
[----:B------:R-:W-:-:S06]  /*18e0*/  UIADD3 UR6, UPT, UPT, UR5, UR6, URZ ;  /* 0x0000000605067290 */ /* 0x000fcc000fffe0ff */
[----:B------:R-:W-:Y:S01]  /*18f0*/  IADD3 R2, PT, PT, R2, -UR6, R3 ;  /* 0x8000000602027c10 */ /* 0x000fe2000fffe003 */
[----:B0-----:R-:W-:Y:S02]  /*1900*/  IMAD R3, R4, UR4, RZ ;  /* 0x0000000404037c24 */ /* 0x001fe4000f8e02ff */
[----:B------:R-:W-:Y:S02]  /*1910*/  IMAD.MOV.U32 R4, RZ, RZ, R5 ;  /* 0x000000ffff047224 */ /* 0x000fe400078e0005 */
[----:B------:R-:W-:-:S05]  /*1920*/  IMAD R2, R3, -0x1000, R2 ;  /* 0xfffff00003027824 */ /* 0x000fca00078e0202 */
[C---:B------:R-:W-:Y:S02]  /*1930*/  ISETP.GE.U32.AND P0, PT, R2.reuse, 0xf00, PT ;  /* 0x00000f000200780c */ /* 0x040fe40003f06070 */
[----:B------:R-:W-:-:S04]  /*1940*/  LEA.HI R18, R2, 0x1, RZ, 0x18 ;  /* 0x0000000102127811 */ /* 0x000fc800078fc0ff */
[----:B------:R-:W-:-:S04]  /*1950*/  LOP3.LUT R20, R18, 0xf, RZ, 0xc0, !PT ;  /* 0x0000000f12147812 */ /* 0x000fc800078ec0ff */
[----:B------:R-:W-:-:S03]  /*1960*/  ISETP.NE.AND P1, PT, R20, RZ, PT ;  /* 0x000000ff1400720c */ /* 0x000fc60003f25270 */
[----:B------:R-:W-:Y:S10]  /*1970*/  @!P0 BRA `(.L_x_78) ;  /* 0x0000000000b08947 */ /* 0x000ff40003800000 */
[----:B------:R-:W-:Y:S01]  /*1980*/  LEA.HI R2, R6, 0x1, RZ, 0x18 ;  /* 0x0000000106027811 */ /* 0x000fe200078fc0ff */
[----:B------:R-:W-:-:S03]  /*1990*/  IMAD.MOV.U32 R4, RZ, RZ, R5 ;  /* 0x000000ffff047224 */ /* 0x000fc600078e0005 */
[----:B------:R-:W-:-:S05]  /*19a0*/  LOP3.LUT R2, R2, 0x1fffff0, RZ, 0xc0, !PT ;  /* 0x01fffff002027812 */ /* 0x000fca00078ec0ff */
[----:B------:R-:W-:-:S07]  /*19b0*/  IMAD.MOV R5, RZ, RZ, -R2 ;  /* 0x000000ffff057224 */ /* 0x000fce00078e0a02 */
.L_x_79:
[----:B------:R-:W-:Y:S01]  /*19c0*/  IMAD.MOV.U32 R2, RZ, RZ, R7 ;  /* 0x000000ffff027224 */ /* 0x000fe200078e0007 */
[----:B------:R-:W-:-:S05]  /*19d0*/  MOV R3, R8 ;  /* 0x0000000800037202 */ /* 0x000fca0000000f00 */
        /* <DEDUP_REMOVED lines=16> */
[----:B------:R-:W-:-:S02]  /*1ae0*/  VIADD R5, R5, 0x10 ;  /* 0x0000001005057836 */ /* 0x000fc40000000000 */
[----:B------:R-:W-:-:S03]  /*1af0*/  VIADD R4, R4, 0x1000 ;  /* 0x0000100004047836 */ /* 0x000fc60000000000 */
[----:B------:R-:W-:Y:S01]  /*1b00*/  ISETP.NE.AND P0, PT, R5, RZ, PT ;  /* 0x000000ff0500720c */ /* 0x000fe20003f05270 */
        /* <DEDUP_REMOVED lines=14> */
[----:B------:R-:W-:-:S03]  /*1bf0*/  IADD3 R7, P2, PT, R2, 0x4000, RZ ;  /* 0x0000400002077810 */ /* 0x000fc60007f5e0ff */
[----:B------:R-:W-:Y:S02]  /*1c00*/  IMAD R0, R8, R8, R11 ;  /* 0x0000000808007224 */ /* 0x000fe400078e020b */
[----:B------:R-:W-:Y:S02]  /*1c10*/  IMAD.X R8, RZ, RZ, R3, P2 ;  /* 0x000000ffff087224 */ /* 0x000fe400010e0603 */
[----:B------:R-:W-:Y:S01]  /*1c20*/  IMAD R0, R9, R9, R0 ;  /* 0x0000000909007224 */ /* 0x000fe200078e0200 */
[----:B------:R-:W-:Y:S06]  /*1c30*/  @P0 BRA `(.L_x_79) ;  /* 0xfffffffc00600947 */ /* 0x000fec000383ffff */
.L_x_78:
[----:B------:R-:W-:Y:S05]  /*1c40*/  BSYNC.RECONVERGENT B2 ;  /* 0x0000000000027941 */ /* 0x000fea0003800200 */
.L_x_77:
[----:B------:R-:W-:Y:S05]  /*1c50*/  @!P1 BRA `(.L_x_76) ;  /* 0x0000000400009947 */ /* 0x000fea0003800000 */
[----:B------:R-:W-:Y:S01]  /*1c60*/  ISETP.GE.U32.AND P0, PT, R20, 0x8, PT ;  /* 0x000000081400780c */ /* 0x000fe20003f06070 */
[----:B------:R-:W-:Y:S01]  /*1c70*/  BSSY.RECONVERGENT B2, `(.L_x_80) ;  /* 0x0000019000027945 */ /* 0x000fe20003800200 */
[----:B------:R-:W-:-:S04]  /*1c80*/  LOP3.LUT R10, R18, 0x7, RZ, 0xc0, !PT ;  /* 0x00000007120a7812 */ /* 0x000fc800078ec0ff */
[----:B------:R-:W-:-:S07]  /*1c90*/  ISETP.NE.AND P1, PT, R10, RZ, PT ;  /* 0x000000ff0a00720c */ /* 0x000fce0003f25270 */
[----:B------:R-:W-:Y:S06]  /*1ca0*/  @!P0 BRA `(.L_x_81) ;  /* 0x0000000000548947 */ /* 0x000fec0003800000 */
[----:B------:R-:W-:-:S05]  /*1cb0*/  IADD3 R3, P0, PT, R4, UR8, RZ ;  /* 0x0000000804037c10 */ /* 0x000fca000ff1e0ff */
[----:B------:R-:W-:Y:S01]  /*1cc0*/  IMAD.X R8, RZ, RZ, UR9, P0 ;  /* 0x00000009ff087e24 */ /* 0x000fe200080e06ff */
[----:B------:R-:W-:-:S04]  /*1cd0*/  LEA R2, P0, R3, UR12, 0x2 ;  /* 0x0000000c03027c11 */ /* 0x000fc8000f8010ff */
        /* <DEDUP_REMOVED lines=18> */
.L_x_81:
[----:B------:R-:W-:Y:S05]  /*1e00*/  BSYNC.RECONVERGENT B2 ;  /* 0x0000000000027941 */ /* 0x000fea0003800200 */
.L_x_80:
[----:B------:R-:W-:Y:S05]  /*1e10*/  @!P1 BRA `(.L_x_76) ;  /* 0x0000000000909947 */ /* 0x000fea0003800000 */
[----:B------:R-:W-:Y:S01]  /*1e20*/  ISETP.GE.U32.AND P0, PT, R10, 0x4, PT ;  /* 0x000000040a00780c */ /* 0x000fe20003f06070 */
[----:B------:R-:W-:Y:S01]  /*1e30*/  BSSY.RECONVERGENT B2, `(.L_x_82) ;  /* 0x0000010000027945 */ /* 0x000fe20003800200 */
[----:B------:R-:W-:-:S11]  /*1e40*/  LOP3.LUT P1, RZ, R18, 0x3, RZ, 0xc0, !PT ;  /* 0x0000000312ff7812 */ /* 0x000fd6000782c0ff */
[----:B------:R-:W-:Y:S05]  /*1e50*/  @!P0 BRA `(.L_x_83) ;  /* 0x0000000000348947 */ /* 0x000fea0003800000 */
[----:B------:R-:W-:-:S05]  /*1e60*/  IADD3 R3, P0, PT, R4, UR8, RZ ;  /* 0x0000000804037c10 */ /* 0x000fca000ff1e0ff */
[----:B------:R-:W-:Y:S01]  /*1e70*/  IMAD.X R8, RZ, RZ, UR9, P0 ;  /* 0x00000009ff087e24 */ /* 0x000fe200080e06ff */
[----:B------:R-:W-:-:S04]  /*1e80*/  LEA R2, P0, R3, UR12, 0x2 ;  /* 0x0000000c03027c11 */ /* 0x000fc8000f8010ff */
        /* <DEDUP_REMOVED lines=10> */
.L_x_83:
[----:B------:R-:W-:Y:S05]  /*1f30*/  BSYNC.RECONVERGENT B2 ;  /* 0x0000000000027941 */ /* 0x000fea0003800200 */
.L_x_82:
[----:B------:R-:W-:Y:S05]  /*1f40*/  @!P1 BRA `(.L_x_76) ;  /* 0x0000000000449947 */ /* 0x000fea0003800000 */
[----:B------:R-:W-:Y:S02]  /*1f50*/  LOP3.LUT R2, R6, 0xffff, RZ, 0xc0, !PT ;  /* 0x0000ffff06027812 */ /* 0x000fe400078ec0ff */
[----:B------:R-:W-:Y:S02]  /*1f60*/  IADD3 R4, P0, PT, R4, UR10, RZ ;  /* 0x0000000a04047c10 */ /* 0x000fe4000ff1e0ff */
[----:B------:R-:W-:Y:S02]  /*1f70*/  LEA.HI R2, R2, 0x1, RZ, 0x18 ;  /* 0x0000000102027811 */ /* 0x000fe400078fc0ff */
[----:B------:R-:W-:Y:S01]  /*1f80*/  LEA R5, P1, R4, UR12, 0x2 ;  /* 0x0000000c04057c11 */ /* 0x000fe2000f8210ff */
[----:B------:R-:W-:Y:S01]  /*1f90*/  IMAD.X R3, RZ, RZ, UR7, P0 ;  /* 0x00000007ff037e24 */ /* 0x000fe200080e06ff */
[----:B------:R-:W-:-:S04]  /*1fa0*/  LOP3.LUT R2, R2, 0x3, RZ, 0xc0, !PT ;  /* 0x0000000302027812 */ /* 0x000fc800078ec0ff */
[----:B------:R-:W-:Y:S01]  /*1fb0*/  LEA.HI.X R6, R4, UR13, R3, 0x2, P1 ;  /* 0x0000000d04067c11 */ /* 0x000fe200088f1403 */
[----:B------:R-:W-:-:S07]  /*1fc0*/  IMAD.MOV R4, RZ, RZ, -R2 ;  /* 0x000000ffff047224 */ /* 0x000fce00078e0a02 */
.L_x_84:
[----:B------:R-:W-:Y:S02]  /*1fd0*/  IMAD.MOV.U32 R3, RZ, RZ, R6 ;  /* 0x000000ffff037224 */ /* 0x000fe400078e0006 */
[----:B------:R-:W-:-:S05]  /*1fe0*/  IMAD.MOV.U32 R2, RZ, RZ, R5 ;  /* 0x000000ffff027224 */ /* 0x000fca00078e0005 */
[----:B------:R-:W2:Y:S01]  /*1ff0*/  LDG.E R3, desc[UR14][R2.64] ;  /* 0x0000000e02037981 */ /* 0x000ea2000c1e1900 */
[----:B------:R-:W-:Y:S02]  /*2000*/  IADD3 R4, PT, PT, R4, 0x1, RZ ;  /* 0x0000000104047810 */ /* 0x000fe40007ffe0ff */
[----:B------:R-:W-:Y:S02]  /*2010*/  IADD3 R5, P1, PT, R5, 0x400, RZ ;  /* 0x0000040005057810 */ /* 0x000fe40007f3e0ff */
[----:B------:R-:W-:-:S03]  /*2020*/  ISETP.NE.AND P0, PT, R4, RZ, PT ;  /* 0x000000ff0400720c */ /* 0x000fc60003f05270 */
[----:B------:R-:W-:Y:S02]  /*2030*/  IMAD.X R6, RZ, RZ, R6, P1 ;  /* 0x000000ffff067224 */ /* 0x000fe400008e0606 */
[----:B--2---:R-:W-:-:S08]  /*2040*/  IMAD R0, R3, R3, R0 ;  /* 0x0000000303007224 */ /* 0x004fd000078e0200 */
[----:B------:R-:W-:Y:S05]  /*2050*/  @P0 BRA `(.L_x_84) ;  /* 0xfffffffc00dc0947 */ /* 0x000fea000383ffff */
.L_x_76:
[----:B------:R-:W-:Y:S05]  /*2060*/  BSYNC.RECONVERGENT B1 ;  /* 0x0000000000017941 */ /* 0x000fea0003800200 */
.L_x_73:
[----:B------:R-:W0:Y:S01]  /*2070*/  S2R R8, SR_LANEID ;  /* 0x0000000000087919 */ /* 0x000e220000000000 */
[----:B------:R-:W1:Y:S01]  /*2080*/  SHFL.DOWN PT, R2, R0, 0x1, 0x1f ;  /* 0x08201f0000027f89 */ /* 0x000e6200000e0000 */
[----:B------:R-:W2:Y:S01]  /*2090*/  S2R R6, SR_TID.X ;  /* 0x0000000000067919 */ /* 0x000ea20000002100 */
[C---:B0-----:R-:W-:Y:S02]  /*20a0*/  ISETP.GT.AND P0, PT, R8.reuse, 0x1e, PT ;  /* 0x0000001e0800780c */ /* 0x041fe40003f04270 */
[----:B------:R-:W-:Y:S02]  /*20b0*/  ISETP.NE.AND P1, PT, R8, RZ, PT ;  /* 0x000000ff0800720c */ /* 0x000fe40003f25270 */
[----:B-1----:R-:W-:Y:S02]  /*20c0*/  SEL R3, R2, RZ, !P0 ;  /* 0x000000ff02037207 */ /* 0x002fe40004000000 */
[----:B------:R-:W-:-:S03]  /*20d0*/  ISETP.GT.AND P0, PT, R8, 0x1d, PT ;  /* 0x0000001d0800780c */ /* 0x000fc60003f04270 */
[----:B------:R-:W-:-:S05]  /*20e0*/  IMAD.IADD R3, R3, 0x1, R0 ;  /* 0x0000000103037824 */ /* 0x000fca00078e0200 */
[----:B------:R-:W0:Y:S01]  /*20f0*/  SHFL.DOWN PT, R2, R3, 0x2, 0x1f ;  /* 0x08401f0003027f89 */ /* 0x000e2200000e0000 */
[----:B------:R-:W1:Y:S01]  /*2100*/  @!P1 S2R R7, SR_CgaCtaId ;  /* 0x0000000000079919 */ /* 0x000e620000008800 */
[----:B0-----:R-:W-:Y:S02]  /*2110*/  SEL R2, R2, RZ, !P0 ;  /* 0x000000ff02027207 */ /* 0x001fe40004000000 */
[----:B------:R-:W-:-:S03]  /*2120*/  ISETP.GT.AND P0, PT, R8, 0x1b, PT ;  /* 0x0000001b0800780c */ /* 0x000fc60003f04270 */
[----:B------:R-:W-:Y:S01]  /*2130*/  IMAD.IADD R2, R3, 0x1, R2 ;  /* 0x0000000103027824 */ /* 0x000fe200078e0202 */
[----:B--2---:R-:W-:-:S04]  /*2140*/  @!P1 SHF.R.U32.HI R3, RZ, 0x3, R6 ;  /* 0x00000003ff039819 */ /* 0x004fc80000011606 */
[----:B------:R-:W0:Y:S02]  /*2150*/  SHFL.DOWN PT, R4, R2, 0x4, 0x1f ;  /* 0x08801f0002047f89 */ /* 0x000e2400000e0000 */
[----:B0-----:R-:W-:Y:S02]  /*2160*/  SEL R5, R4, RZ, !P0 ;  /* 0x000000ff04057207 */ /* 0x001fe40004000000 */
[----:B------:R-:W-:Y:S02]  /*2170*/  ISETP.GT.AND P0, PT, R8, 0x17, PT ;  /* 0x000000170800780c */ /* 0x000fe40003f04270 */
[----:B------:R-:W-:Y:S01]  /*2180*/  @!P1 MOV R4, 0x400 ;  /* 0x0000040000049802 */ /* 0x000fe20000000f00 */
[----:B------:R-:W-:-:S03]  /*2190*/  IMAD.IADD R5, R2, 0x1, R5 ;  /* 0x0000000102057824 */ /* 0x000fc600078e0205 */
[----:B-1----:R-:W-:Y:S02]  /*21a0*/  @!P1 LEA R7, R7, R4, 0x18 ;  /* 0x0000000407079211 */ /* 0x002fe400078ec0ff */
        /* <DEDUP_REMOVED lines=17> */
[----:B0-----:R-:W0:Y:S04]  /*22c0*/  LDS.128 R4, [UR4+0x10] ;  /* 0x00001004ff047984 */ /* 0x001e280008000c00 */
[----:B------:R-:W1:Y:S01]  /*22d0*/  LDS.64 R8, [UR4+0x20] ;  /* 0x00002004ff087984 */ /* 0x000e620008000a00 */
[----:B0-----:R-:W-:-:S04]  /*22e0*/  IADD3 R0, PT, PT, R4, R0, R3 ;  /* 0x0000000004007210 */ /* 0x001fc80007ffe003 */
[----:B------:R-:W-:-:S04]  /*22f0*/  IADD3 R0, PT, PT, R6, R0, R5 ;  /* 0x0000000006007210 */ /* 0x000fc80007ffe005 */
[----:B-1----:R-:W-:-:S05]  /*2300*/  IADD3 R0, PT, PT, R8, R0, R7 ;  /* 0x0000000008007210 */ /* 0x002fca0007ffe007 */
[----:B------:R-:W-:-:S07]  /*2310*/  IMAD.IADD R3, R0, 0x1, R9 ;  /* 0x0000000100037824 */ /* 0x000fce00078e0209 */
.L_x_72:
[----:B------:R-:W-:Y:S05]  /*2320*/  BSYNC.RECONVERGENT B0 ;  /* 0x0000000000007941 */ /* 0x000fea0003800200 */
.L_x_57:
[----:B------:R-:W-:Y:S05]  /*2330*/  @P0 EXIT ;  /* 0x000000000000094d */ /* 0x000fea0003800000 */
[----:B------:R-:W3:Y:S02]  /*2340*/  LDCU.64 UR4, c[0x0][0x388] ;  /* 0x00007100ff0477ac */ /* 0x000ee40008000a00 */
[----:B---3--:R-:W-:-:S06]  /*2350*/  UIMAD.WIDE.U32 UR4, UR16, 0x4, UR4 ;  /* 0x00000004100478a5 */ /* 0x008fcc000f8e0004 */
[----:B0-----:R-:W-:Y:S02]  /*2360*/  IMAD.U32 R4, RZ, RZ, UR4 ;  /* 0x00000004ff047e24 */ /* 0x001fe4000f8e00ff */
[----:B------:R-:W-:-:S05]  /*2370*/  IMAD.U32 R5, RZ, RZ, UR5 ;  /* 0x00000005ff057e24 */ /* 0x000fca000f8e00ff */
[----:B------:R-:W-:Y:S01]  /*2380*/  STG.E desc[UR14][R4.64], R3 ;  /* 0x0000000304007986 */ /* 0x000fe2000c10190e */
[----:B------:R-:W-:Y:S05]  /*2390*/  EXIT ;  /* 0x000000000000794d */ /* 0x000fea0003800000 */
.L_x_85:
        /* <DEDUP_REMOVED lines=14> */
.L_x_243:


//--------------------- .text._ZN3cub18CUB_300001_SM_10006detail6reduce28DeviceReduceSingleTileKernelINS2_10policy_hubIiyN4cuda3std3__44plusIiEEE10Policy1000EN6thrust24THRUST_300001_SM_1000_NS6detail15normal_iteratorINSD_10device_ptrIiEEEEPiyS9_ii15square_functionIiEEEvT0_T1_T2_T3_T4_T6_ --------------------------
	.section	.text._ZN3cub18CUB_300001_SM_10006detail6reduce28DeviceReduceSingleTileKernelINS2_10policy_hubIiyN4cuda3std3__44plusIiEEE10Policy1000EN6thrust24THRUST_300001_SM_1000_NS6detail15normal_iteratorINSD_10device_ptrIiEEEEPiyS9_ii15square_functionIiEEEvT0_T1_T2_T3_T4_T6_,"ax",@progbits
	.align	128
        .global         _ZN3cub18CUB_300001_SM_10006detail6reduce28DeviceReduceSingleTileKernelINS2_10policy_hubIiyN4cuda3std3__44plusIiEEE10Policy1000EN6thrust24THRUST_300001_SM_1000_NS6detail15normal_iteratorINSD_10device_ptrIiEEEEPiyS9_ii15square_functionIiEEEvT0_T1_T2_T3_T4_T6_
        .type           _ZN3cub18CUB_300001_SM_10006detail6reduce28DeviceReduceSingleTileKernelINS2_10policy_hubIiyN4cuda3std3__44plusIiEEE10Policy1000EN6thrust24THRUST_300001_SM_1000_NS6detail15normal_iteratorINSD_10device_ptrIiEEEEPiyS9_ii15square_functionIiEEEvT0_T1_T2_T3_T4_T6_,@function
        .size           _ZN3cub18CUB_300001_SM_10006detail6reduce28DeviceReduceSingleTileKernelINS2_10policy_hubIiyN4cuda3std3__44plusIiEEE10Policy1000EN6thrust24THRUST_300001_SM_1000_NS6detail15normal_iteratorINSD_10device_ptrIiEEEEPiyS9_ii15square_functionIiEEEvT0_T1_T2_T3_T4_T6_,(.L_x_244 - _ZN3cub18CUB_300001_SM_10006detail6reduce28DeviceReduceSingleTileKernelINS2_10policy_hubIiyN4cuda3std3__44plusIiEEE10Policy1000EN6thrust24THRUST_300001_SM_1000_NS6detail15normal_iteratorINSD_10device_ptrIiEEEEPiyS9_ii15square_functionIiEEEvT0_T1_T2_T3_T4_T6_)
        .other          _ZN3cub18CUB_300001_SM_10006detail6reduce28DeviceReduceSingleTileKernelINS2_10policy_hubIiyN4cuda3std3__44plusIiEEE10Policy1000EN6thrust24THRUST_300001_SM_1000_NS6detail15normal_iteratorINSD_10device_ptrIiEEEEPiyS9_ii15square_functionIiEEEvT0_T1_T2_T3_T4_T6_,@"STO_CUDA_ENTRY STV_DEFAULT"
_ZN3cub18CUB_300001_SM_10006detail6reduce28DeviceReduceSingleTileKernelINS2_10policy_hubIiyN4cuda3std3__44plusIiEEE10Policy1000EN6thrust24THRUST_300001_SM_1000_NS6detail15normal_iteratorINSD_10device_ptrIiEEEEPiyS9_ii15square_functionIiEEEvT0_T1_T2_T3_T4_T6_:
.text._ZN3cub18CUB_300001_SM_10006detail6reduce28DeviceReduceSingleTileKernelINS2_10policy_hubIiyN4cuda3std3__44plusIiEEE10Policy1000EN6thrust24THRUST_300001_SM_1000_NS6detail15normal_iteratorINSD_10device_ptrIiEEEEPiyS9_ii15square_functionIiEEEvT0_T1_T2_T3_T4_T6_:
[----:B------:R-:W-:Y:S01]  /*0000*/  LDC R1, c[0x0][0x37c] ;  /* 0x0000df00ff017b82 */ /* 0x000fe20000000800 */
[----:B------:R-:W0:Y:S01]  /*0010*/  LDCU.64 UR4, c[0x0][0x390] ;  /* 0x00007200ff0477ac */ /* 0x000e220008000a00 */
[----:B------:R-:W1:Y:S01]  /*0020*/  LDCU.64 UR6, c[0x0][0x358] ;  /* 0x00006b00ff0677ac */ /* 0x000e620008000a00 */
[----:B0-----:R-:W-:Y:S02]  /*0030*/  IMAD.U32 R0, RZ, RZ, UR4 ;  /* 0x00000004ff007e24 */ /* 0x001fe4000f8e00ff */
[----:B------:R-:W-:-:S03]  /*0040*/  IMAD.U32 R4, RZ, RZ, UR5 ;  /* 0x00000005ff047e24 */ /* 0x000fc6000f8e00ff */
[----:B------:R-:W-:-:S04]  /*0050*/  ISETP.NE.U32.AND P0, PT, R0, RZ, PT ;  /* 0x000000ff0000720c */ /* 0x000fc80003f05070 */
[----:B------:R-:W-:-:S13]  /*0060*/  ISETP.NE.AND.EX P0, PT, R4, RZ, PT, P0 ;  /* 0x000000ff0400720c */ /* 0x000fda0003f05300 */
        /* <DEDUP_REMOVED lines=8> */
.L_x_86:
[----:B------:R-:W-:Y:S01]  /*00f0*/  ISETP.GT.U32.AND P0, PT, R0, 0xfff, PT ;  /* 0x00000fff0000780c */ /* 0x000fe20003f04070 */
[----:B------:R-:W-:Y:S03]  /*0100*/  BSSY.RECONVERGENT B0, `(.L_x_87) ;  /* 0x00001fd000007945 */ /* 0x000fe60003800200 */
[----:B------:R-:W-:-:S13]  /*0110*/  ISETP.GT.U32.AND.EX P0, PT, R4, RZ, PT, P0 ;  /* 0x000000ff0400720c */ /* 0x000fda0003f04100 */
[----:B------:R-:W-:Y:S05]  /*0120*/  @P0 BRA `(.L_x_88) ;  /* 0x0000000c00cc0947 */ /* 0x000fea0003800000 */
[----:B------:R-:W0:Y:S01]  /*0130*/  S2R R5, SR_TID.X ;  /* 0x0000000000057919 */ /* 0x000e220000002100 */
[----:B------:R-:W-:Y:S01]  /*0140*/  BSSY.RECONVERGENT B1, `(.L_x_89) ;  /* 0x000000a000017945 */ /* 0x000fe20003800200 */
[----:B------:R-:W-:Y:S01]  /*0150*/  IMAD.MOV.U32 R6, RZ, RZ, RZ ;  /* 0x000000ffff067224 */ /* 0x000fe200078e00ff */
[----:B0-----:R-:W-:Y:S01]  /*0160*/  ISETP.GE.U32.AND P0, PT, R5, R0, PT ;  /* 0x000000000500720c */ /* 0x001fe20003f06070 */
[----:B------:R-:W-:-:S12]  /*0170*/  IMAD.MOV.U32 R7, RZ, RZ, R5 ;  /* 0x000000ffff077224 */ /* 0x000fd800078e0005 */
[----:B------:R-:W-:Y:S05]  /*0180*/  @P0 BRA `(.L_x_90) ;  /* 0x0000000000140947 */ /* 0x000fea0003800000 */
[----:B------:R-:W0:Y:S02]  /*0190*/  LDC.64 R2, c[0x0][0x380] ;  /* 0x0000e000ff027b82 */ /* 0x000e240000000a00 */
[----:B0-----:R-:W-:-:S06]  /*01a0*/  IMAD.WIDE.U32 R2, R5, 0x4, R2 ;  /* 0x0000000405027825 */ /* 0x001fcc00078e0002 */
[----:B------:R-:W2:Y:S01]  /*01b0*/  LDG.E R2, desc[UR6][R2.64] ;  /* 0x0000000602027981 */ /* 0x000ea2000c1e1900 */
[----:B------:R-:W-:Y:S02]  /*01c0*/  VIADD R7, R5, 0x100 ;  /* 0x0000010005077836 */ /* 0x000fe40000000000 */
[----:B--2---:R-:W-:-:S07]  /*01d0*/  IMAD R6, R2, R2, RZ ;  /* 0x0000000202067224 */ /* 0x004fce00078e02ff */
.L_x_90:
[----:B------:R-:W-:Y:S05]  /*01e0*/  BSYNC.RECONVERGENT B1 ;  /* 0x0000000000017941 */ /* 0x000fea0003800200 */
.L_x_89:
[----:B------:R-:W-:Y:S01]  /*01f0*/  ISETP.GE.U32.AND P0, PT, R7, R0, PT ;  /* 0x000000000700720c */ /* 0x000fe20003f06070 */
[----:B------:R-:W-:-:S12]  /*0200*/  BSSY.RECONVERGENT B1, `(.L_x_91) ;  /* 0x000006d000017945 */ /* 0x000fd80003800200 */
[----:B------:R-:W-:Y:S05]  /*0210*/  @P0 BRA `(.L_x_92) ;  /* 0x0000000400ac0947 */ /* 0x000fea0003800000 */
[----:B------:R-:W-:Y:S01]  /*0220*/  LOP3.LUT R3, RZ, R7, RZ, 0x33, !PT ;  /* 0x00000007ff037212 */ /* 0x000fe200078e33ff */
[----:B------:R-:W-:Y:S04]  /*0230*/  BSSY.RECONVERGENT B2, `(.L_x_93) ;  /* 0x0000033000027945 */ /* 0x000fe80003800200 */
[----:B------:R-:W-:-:S05]  /*0240*/  IMAD.IADD R3, R3, 0x1, R0 ;  /* 0x0000000103037824 */ /* 0x000fca00078e0200 */
[C---:B------:R-:W-:Y:S02]  /*0250*/  ISETP.GE.U32.AND P0, PT, R3.reuse, 0xf00, PT ;  /* 0x00000f000300780c */ /* 0x040fe40003f06070 */
[----:B------:R-:W-:-:S04]  /*0260*/  LEA.HI R8, R3, 0x1, RZ, 0x18 ;  /* 0x0000000103087811 */ /* 0x000fc800078fc0ff */
[----:B------:R-:W-:-:S04]  /*0270*/  LOP3.LUT R22, R8, 0xf, RZ, 0xc0, !PT ;  /* 0x0000000f08167812 */ /* 0x000fc800078ec0ff */
[----:B------:R-:W-:-:S03]  /*0280*/  ISETP.NE.AND P1, PT, R22, RZ, PT ;  /* 0x000000ff1600720c */ /* 0x000fc60003f25270 */
[----:B------:R-:W-:Y:S10]  /*0290*/  @!P0 BRA `(.L_x_94) ;  /* 0x0000000000b08947 */ /* 0x000ff40003800000 */
[----:B------:R-:W0:Y:S01]  /*02a0*/  LDC.64 R2, c[0x0][0x380] ;  /* 0x0000e000ff027b82 */ /* 0x000e220000000a00 */
[----:B------:R-:W-:-:S05]  /*02b0*/  LOP3.LUT R9, R8, 0x1fffff0, RZ, 0xc0, !PT ;  /* 0x01fffff008097812 */ /* 0x000fca00078ec0ff */
[----:B------:R-:W-:Y:S02]  /*02c0*/  IMAD.MOV R9, RZ, RZ, -R9 ;  /* 0x000000ffff097224 */ /* 0x000fe400078e0a09 */
[----:B0-----:R-:W-:-:S03]  /*02d0*/  IMAD.WIDE.U32 R2, R7, 0x4, R2 ;  /* 0x0000000407027825 */ /* 0x001fc600078e0002 */
[----:B------:R-:W-:-:S04]  /*02e0*/  IADD3 R2, P0, PT, R2, 0x2000, RZ ;  /* 0x0000200002027810 */ /* 0x000fc80007f1e0ff */
[----:B------:R-:W-:-:S09]  /*02f0*/  IADD3.X R3, PT, PT, RZ, R3, RZ, P0, !PT ;  /* 0x00000003ff037210 */ /* 0x000fd200007fe4ff */
.L_x_95:
        /* <DEDUP_REMOVED lines=38> */
.L_x_94:
[----:B------:R-:W-:Y:S05]  /*0560*/  BSYNC.RECONVERGENT B2 ;  /* 0x0000000000027941 */ /* 0x000fea0003800200 */
.L_x_93:
[----:B------:R-:W-:Y:S05]  /*0570*/  @!P1 BRA `(.L_x_92) ;  /* 0x0000000000d49947 */ /* 0x000fea0003800000 */
[----:B------:R-:W-:Y:S01]  /*0580*/  ISETP.GE.U32.AND P0, PT, R22, 0x8, PT ;  /* 0x000000081600780c */ /* 0x000fe20003f06070 */
[----:B------:R-:W-:Y:S01]  /*0590*/  BSSY.RECONVERGENT B2, `(.L_x_96) ;  /* 0x0000017000027945 */ /* 0x000fe20003800200 */
[----:B------:R-:W-:-:S04]  /*05a0*/  LOP3.LUT R12, R8, 0x7, RZ, 0xc0, !PT ;  /* 0x00000007080c7812 */ /* 0x000fc800078ec0ff */
[----:B------:R-:W-:-:S07]  /*05b0*/  ISETP.NE.AND P1, PT, R12, RZ, PT ;  /* 0x000000ff0c00720c */ /* 0x000fce0003f25270 */
[----:B------:R-:W-:Y:S06]  /*05c0*/  @!P0 BRA `(.L_x_97) ;  /* 0x00000000004c8947 */ /* 0x000fec0003800000 */
[----:B------:R-:W0:Y:S02]  /*05d0*/  LDC.64 R2, c[0x0][0x380] ;  /* 0x0000e000ff027b82 */ /* 0x000e240000000a00 */
[----:B0-----:R-:W-:-:S05]  /*05e0*/  IMAD.WIDE R2, R7, 0x4, R2 ;  /* 0x0000000407027825 */ /* 0x001fca00078e0202 */
        /* <DEDUP_REMOVED lines=17> */
.L_x_97:
[----:B------:R-:W-:Y:S05]  /*0700*/  BSYNC.RECONVERGENT B2 ;  /* 0x0000000000027941 */ /* 0x000fea0003800200 */
.L_x_96:
        /* <DEDUP_REMOVED lines=17> */
.L_x_99:
[----:B------:R-:W-:Y:S05]  /*0820*/  BSYNC.RECONVERGENT B2 ;  /* 0x0000000000027941 */ /* 0x000fea0003800200 */
.L_x_98:
[----:B------:R-:W-:Y:S05]  /*0830*/  @!P1 BRA `(.L_x_92) ;  /* 0x0000000000249947 */ /* 0x000fea0003800000 */
[----:B------:R-:W0:Y:S01]  /*0840*/  LDC.64 R8, c[0x0][0x380] ;  /* 0x0000e000ff087b82 */ /* 0x000e220000000a00 */
[----:B------:R-:W-:-:S07]  /*0850*/  IMAD.MOV R10, RZ, RZ, -R10 ;  /* 0x000000ffff0a7224 */ /* 0x000fce00078e0a0a */
.L_x_100:
[----:B0-----:R-:W-:-:S06]  /*0860*/  IMAD.WIDE R2, R7, 0x4, R8 ;  /* 0x0000000407027825 */ /* 0x001fcc00078e0208 */
[----:B------:R-:W2:Y:S01]  /*0870*/  LDG.E R3, desc[UR6][R2.64] ;  /* 0x0000000602037981 */ /* 0x000ea2000c1e1900 */
[----:B------:R-:W-:Y:S01]  /*0880*/  VIADD R10, R10, 0x1 ;  /* 0x000000010a0a7836 */ /* 0x000fe20000000000 */
[----:B------:R-:W-:-:S04]  /*0890*/  IADD3 R7, PT, PT, R7, 0x100, RZ ;  /* 0x0000010007077810 */ /* 0x000fc80007ffe0ff */
[----:B------:R-:W-:Y:S01]  /*08a0*/  ISETP.NE.AND P0, PT, R10, RZ, PT ;  /* 0x000000ff0a00720c */ /* 0x000fe20003f05270 */
[----:B--2---:R-:W-:-:S12]  /*08b0*/  IMAD R6, R3, R3, R6 ;  /* 0x0000000303067224 */ /* 0x004fd800078e0206 */
[----:B------:R-:W-:Y:S05]  /*08c0*/  @P0 BRA `(.L_x_100) ;  /* 0xfffffffc00e40947 */ /* 0x000fea000383ffff */
.L_x_92:
[----:B------:R-:W-:Y:S05]  /*08d0*/  BSYNC.RECONVERGENT B1 ;  /* 0x0000000000017941 */ /* 0x000fea0003800200 */
.L_x_91:
[----:B------:R-:W-:-:S04]  /*08e0*/  ISETP.GE.U32.AND P0, PT, R0, 0x100, PT ;  /* 0x000001000000780c */ /* 0x000fc80003f06070 */
[----:B------:R-:W-:-:S13]  /*08f0*/  ISETP.GE.U32.AND.EX P0, PT, R4, RZ, PT, P0 ;  /* 0x000000ff0400720c */ /* 0x000fda0003f06100 */
[----:B------:R-:W-:Y:S05]  /*0900*/  @!P0 BRA `(.L_x_101) ;  /* 0x0000000000ac8947 */ /* 0x000fea0003800000 */
[----:B------:R-:W0:Y:S01]  /*0910*/  S2R R8, SR_LANEID ;  /* 0x0000000000087919 */ /* 0x000e220000000000 */
[----:B------:R-:W-:Y:S01]  /*0920*/  ISETP.NE.AND P5, PT, R5, RZ, PT ;  /* 0x000000ff0500720c */ /* 0x000fe20003fa5270 */
        /* <DEDUP_REMOVED lines=25> */
[----:B0-----:R-:W-:-:S05]  /*0ac0*/  SEL R3, R3, RZ, !P0 ;  /* 0x000000ff03037207 */ /* 0x001fca0004000000 */
[----:B------:R-:W-:-:S05]  /*0ad0*/  IMAD.IADD R7, R2, 0x1, R3 ;  /* 0x0000000102077824 */ /* 0x000fca00078e0203 */
[----:B------:R1:W-:Y:S01]  /*0ae0*/  @!P1 STS [R0+0x8], R7 ;  /* 0x0000080700009388 */ /* 0x0003e20000000800 */
[----:B------:R-:W-:Y:S06]  /*0af0*/  BAR.SYNC.DEFER_BLOCKING 0x0 ;  /* 0x0000000000007b1d */ /* 0x000fec0000010000 */
[----:B------:R-:W-:Y:S05]  /*0b00*/  @P5 BRA `(.L_x_102) ;  /* 0x0000001400705947 */ /* 0x000fea0003800000 */
[----:B------:R-:W0:Y:S01]  /*0b10*/  S2UR UR5, SR_CgaCtaId ;  /* 0x00000000000579c3 */ /* 0x000e220000008800 */
[----:B------:R-:W-:Y:S02]  /*0b20*/  UMOV UR4, 0x400 ;  /* 0x0000040000047882 */ /* 0x000fe40000000000 */
[----:B0-----:R-:W-:-:S09]  /*0b30*/  ULEA UR4, UR5, UR4, 0x18 ;  /* 0x0000000405047291 */ /* 0x001fd2000f8ec0ff */
[----:B-1----:R-:W-:Y:S04]  /*0b40*/  LDS R0, [UR4+0xc] ;  /* 0x00000c04ff007984 */ /* 0x002fe80008000800 */
[----:B------:R-:W0:Y:S04]  /*0b50*/  LDS.128 R8, [UR4+0x10] ;  /* 0x00001004ff087984 */ /* 0x000e280008000c00 */
[----:B------:R-:W1:Y:S01]  /*0b60*/  LDS.64 R2, [UR4+0x20] ;  /* 0x00002004ff027984 */ /* 0x000e620008000a00 */
[----:B0-----:R-:W-:-:S04]  /*0b70*/  IADD3 R0, PT, PT, R8, R0, R7 ;  /* 0x0000000008007210 */ /* 0x001fc80007ffe007 */
[----:B------:R-:W-:-:S04]  /*0b80*/  IADD3 R0, PT, PT, R10, R0, R9 ;  /* 0x000000000a007210 */ /* 0x000fc80007ffe009 */
[----:B-1----:R-:W-:-:S04]  /*0b90*/  IADD3 R0, PT, PT, R2, R0, R11 ;  /* 0x0000000002007210 */ /* 0x002fc80007ffe00b */
[----:B------:R-:W-:Y:S01]  /*0ba0*/  IADD3 R7, PT, PT, R0, R3, RZ ;  /* 0x0000000300077210 */ /* 0x000fe20007ffe0ff */
[----:B------:R-:W-:Y:S06]  /*0bb0*/  BRA `(.L_x_102) ;  /* 0x0000001400447947 */ /* 0x000fec0003800000 */
.L_x_101:
[C---:B------:R-:W-:Y:S01]  /*0bc0*/  LOP3.LUT R2, R5.reuse, 0x3e0, RZ, 0xc0, !PT ;  /* 0x000003e005027812 */ /* 0x040fe200078ec0ff */
[----:B------:R-:W0:Y:S01]  /*0bd0*/  S2R R12, SR_LANEID ;  /* 0x00000000000c7919 */ /* 0x000e220000000000 */
[----:B------:R-:W-:Y:S02]  /*0be0*/  ISETP.NE.AND P5, PT, R5, RZ, PT ;  /* 0x000000ff0500720c */ /* 0x000fe40003fa5270 */
[----:B------:R-:W-:Y:S01]  /*0bf0*/  LOP3.LUT R7, RZ, R2, RZ, 0x33, !PT ;  /* 0x00000002ff077212 */ /* 0x000fe200078e33ff */
[----:B------:R-:W-:-:S04]  /*0c00*/  VIADD R3, R2, 0x20 ;  /* 0x0000002002037836 */ /* 0x000fc80000000000 */
[----:B------:R-:W-:Y:S01]  /*0c10*/  IMAD.IADD R7, R7, 0x1, R0 ;  /* 0x0000000107077824 */ /* 0x000fe200078e0200 */
[----:B------:R-:W-:-:S04]  /*0c20*/  ISETP.GT.U32.AND P0, PT, R3, R0, PT ;  /* 0x000000000300720c */ /* 0x000fc80003f04070 */
        /* <DEDUP_REMOVED lines=10> */
[----:B------:R-:W-:Y:S01]  /*0cd0*/  @!P1 SHF.R.U32.HI R9, RZ, 0x3, R5 ;  /* 0x00000003ff099819 */ /* 0x000fe20000011605 */
[----:B------:R-:W1:Y:S03]  /*0ce0*/  SHFL.DOWN PT, R7, R2, 0x2, R3 ;  /* 0x0840000002077989 */ /* 0x000e6600000e0003 */
[----:B------:R-:W-:Y:S02]  /*0cf0*/  @!P1 LOP3.LUT R9, R9, 0x7c, RZ, 0xc0, !PT ;  /* 0x0000007c09099812 */ /* 0x000fe400078ec0ff */
[----:B-1----:R-:W-:Y:S02]  /*0d00*/  SEL R7, R7, RZ, !P0 ;  /* 0x000000ff07077207 */ /* 0x002fe40004000000 */
[----:B------:R-:W-:Y:S02]  /*0d10*/  ISETP.GT.AND P0, PT, R10, R3, PT ;  /* 0x000000030a00720c */ /* 0x000fe40003f04270 */
[----:B------:R-:W-:Y:S01]  /*0d20*/  @!P1 MOV R10, 0x400 ;  /* 0x00000400000a9802 */ /* 0x000fe20000000f00 */
[----:B------:R-:W-:-:S02]  /*0d30*/  IMAD.IADD R8, R2, 0x1, R7 ;  /* 0x0000000102087824 */ /* 0x000fc400078e0207 */
[----:B------:R-:W-:Y:S01]  /*0d40*/  VIADD R2, R12, 0x8 ;  /* 0x000000080c027836 */ /* 0x000fe20000000000 */
[----:B0-----:R-:W-:Y:S02]  /*0d50*/  @!P1 LEA R10, R11, R10, 0x18 ;  /* 0x0000000a0b0a9211 */ /* 0x001fe400078ec0ff */
[----:B------:R-:W0:Y:S03]  /*0d60*/  SHFL.DOWN PT, R7, R8, 0x4, R3 ;  /* 0x0880000008077989 */ /* 0x000e2600000e0003 */
[----:B------:R-:W-:Y:S01]  /*0d70*/  @!P1 IMAD.IADD R10, R9, 0x1, R10 ;  /* 0x00000001090a9824 */ /* 0x000fe200078e020a */
[----:B0-----:R-:W-:Y:S02]  /*0d80*/  SEL R7, R7, RZ, !P0 ;  /* 0x000000ff07077207 */ /* 0x001fe40004000000 */
[----:B------:R-:W-:Y:S02]  /*0d90*/  ISETP.GT.AND P0, PT, R2, R3, PT ;  /* 0x000000030200720c */ /* 0x000fe40003f04270 */
[----:B------:R-:W-:Y:S01]  /*0da0*/  IADD3 R6, PT, PT, R8, R7, RZ ;  /* 0x0000000708067210 */ /* 0x000fe20007ffe0ff */
[----:B------:R-:W-:-:S04]  /*0db0*/  VIADD R8, R12, 0x10 ;  /* 0x000000100c087836 */ /* 0x000fc80000000000 */
[----:B------:R-:W0:Y:S02]  /*0dc0*/  SHFL.DOWN PT, R7, R6, 0x8, R3 ;  /* 0x0900000006077989 */ /* 0x000e2400000e0003 */
[----:B0-----:R-:W-:Y:S02]  /*0dd0*/  SEL R7, R7, RZ, !P0 ;  /* 0x000000ff07077207 */ /* 0x001fe40004000000 */
[----:B------:R-:W-:-:S03]  /*0de0*/  ISETP.GT.AND P0, PT, R8, R3, PT ;  /* 0x000000030800720c */ /* 0x000fc60003f04270 */
[----:B------:R-:W-:-:S05]  /*0df0*/  IMAD.IADD R2, R6, 0x1, R7 ;  /* 0x0000000106027824 */ /* 0x000fca00078e0207 */
[----:B------:R-:W0:Y:S02]  /*0e00*/  SHFL.DOWN PT, R7, R2, 0x10, R3 ;  /* 0x0a00000002077989 */ /* 0x000e2400000e0003 */
[----:B0-----:R-:W-:-:S05]  /*0e10*/  SEL R7, R7, RZ, !P0 ;  /* 0x000000ff07077207 */ /* 0x001fca0004000000 */
[----:B------:R-:W-:-:S05]  /*0e20*/  IMAD.IADD R7, R2, 0x1, R7 ;  /* 0x0000000102077824 */ /* 0x000fca00078e0207 */
[----:B------:R0:W-:Y:S01]  /*0e30*/  @!P1 STS [R10+0x8], R7 ;  /* 0x000008070a009388 */ /* 0x0001e20000000800 */
[----:B------:R-:W-:Y:S06]  /*0e40*/  BAR.SYNC.DEFER_BLOCKING 0x0 ;  /* 0x0000000000007b1d */ /* 0x000fec0000010000 */
[----:B------:R-:W-:Y:S05]  /*0e50*/  @P5 BRA `(.L_x_102) ;  /* 0x00000010009c5947 */ /* 0x000fea0003800000 */
[----:B------:R-:W1:Y:S01]  /*0e60*/  S2UR UR5, SR_CgaCtaId ;  /* 0x00000000000579c3 */ /* 0x000e620000008800 */
[----:B------:R-:W-:Y:S01]  /*0e70*/  UMOV UR4, 0x400 ;  /* 0x0000040000047882 */ /* 0x000fe20000000000 */
[C---:B------:R-:W-:Y:S02]  /*0e80*/  ISETP.GT.U32.AND P0, PT, R0.reuse, 0x40, PT ;  /* 0x000000400000780c */ /* 0x040fe40003f04070 */
[C---:B------:R-:W-:Y:S02]  /*0e90*/  ISETP.GT.U32.AND P6, PT, R0.reuse, 0x20, PT ;  /* 0x000000200000780c */ /* 0x040fe40003fc4070 */
[C---:B------:R-:W-:Y:S02]  /*0ea0*/  ISETP.GT.U32.AND P4, PT, R0.reuse, 0x60, PT ;  /* 0x000000600000780c */ /* 0x040fe40003f84070 */
[----:B------:R-:W-:Y:S02]  /*0eb0*/  ISETP.GT.U32.AND P2, PT, R0, 0x80, PT ;  /* 0x000000800000780c */ /* 0x000fe40003f44070 */
[----:B------:R-:W-:-:S02]  /*0ec0*/  ISETP.GT.U32.AND.EX P0, PT, R4, RZ, PT, P0 ;  /* 0x000000ff0400720c */ /* 0x000fc40003f04100 */
[----:B------:R-:W-:Y:S02]  /*0ed0*/  ISETP.GT.U32.AND.EX P6, PT, R4, RZ, PT, P6 ;  /* 0x000000ff0400720c */ /* 0x000fe40003fc4160 */
[C---:B------:R-:W-:Y:S02]  /*0ee0*/  ISETP.GT.U32.AND P3, PT, R0.reuse, 0xa0, PT ;  /* 0x000000a00000780c */ /* 0x040fe40003f64070 */
[----:B------:R-:W-:Y:S02]  /*0ef0*/  ISETP.GT.U32.AND P1, PT, R0, 0xc0, PT ;  /* 0x000000c00000780c */ /* 0x000fe40003f24070 */
[C---:B------:R-:W-:Y:S02]  /*0f00*/  ISETP.GT.U32.AND.EX P4, PT, R4.reuse, RZ, PT, P4 ;  /* 0x000000ff0400720c */ /* 0x040fe40003f84140 */
[C---:B------:R-:W-:Y:S02]  /*0f10*/  ISETP.GT.U32.AND.EX P2, PT, R4.reuse, RZ, PT, P2 ;  /* 0x000000ff0400720c */ /* 0x040fe40003f44120 */
[C---:B------:R-:W-:Y:S01]  /*0f20*/  ISETP.GT.U32.AND.EX P3, PT, R4.reuse, RZ, PT, P3 ;  /* 0x000000ff0400720c */ /* 0x040fe20003f64130 */
[----:B-1----:R-:W-:Y:S01]  /*0f30*/  ULEA UR4, UR5, UR4, 0x18 ;  /* 0x0000000405047291 */ /* 0x002fe2000f8ec0ff */
[----:B------:R-:W-:-:S08]  /*0f40*/  ISETP.GT.U32.AND.EX P1, PT, R4, RZ, PT, P1 ;  /* 0x000000ff0400720c */ /* 0x000fd00003f24110 */
[----:B0-----:R-:W0:Y:S04]  /*0f50*/  LDS.128 R8, [UR4+0x10] ;  /* 0x00001004ff087984 */ /* 0x001e280008000c00 */
[----:B------:R-:W1:Y:S04]  /*0f60*/  LDS R5, [UR4+0xc] ;  /* 0x00000c04ff057984 */ /* 0x000e680008000800 */
[----:B------:R-:W2:Y:S01]  /*0f70*/  LDS.64 R2, [UR4+0x20] ;  /* 0x00002004ff027984 */ /* 0x000ea20008000a00 */
[----:B0-----:R-:W-:Y:S02]  /*0f80*/  SEL R8, R8, RZ, P0 ;  /* 0x000000ff08087207 */ /* 0x001fe40000000000 */
[----:B------:R-:W-:-:S02]  /*0f90*/  ISETP.GT.U32.AND P0, PT, R0, 0xe0, PT ;  /* 0x000000e00000780c */ /* 0x000fc40003f04070 */
[----:B-1----:R-:W-:Y:S02]  /*0fa0*/  SEL R6, R5, RZ, P6 ;  /* 0x000000ff05067207 */ /* 0x002fe40003000000 */
[----:B------:R-:W-:Y:S02]  /*0fb0*/  SEL R9, R9, RZ, P4 ;  /* 0x000000ff09097207 */ /* 0x000fe40002000000 */
[----:B------:R-:W-:Y:S02]  /*0fc0*/  IADD3 R6, PT, PT, R8, R6, R7 ;  /* 0x0000000608067210 */ /* 0x000fe40007ffe007 */
[----:B------:R-:W-:Y:S02]  /*0fd0*/  SEL R10, R10, RZ, P2 ;  /* 0x000000ff0a0a7207 */ /* 0x000fe40001000000 */
[----:B------:R-:W-:Y:S02]  /*0fe0*/  ISETP.GT.U32.AND.EX P0, PT, R4, RZ, PT, P0 ;  /* 0x000000ff0400720c */ /* 0x000fe40003f04100 */
[----:B------:R-:W-:-:S02]  /*0ff0*/  SEL R11, R11, RZ, P3 ;  /* 0x000000ff0b0b7207 */ /* 0x000fc40001800000 */
[----:B------:R-:W-:Y:S02]  /*1000*/  IADD3 R6, PT, PT, R10, R6, R9 ;  /* 0x000000060a067210 */ /* 0x000fe40007ffe009 */
[----:B--2---:R-:W-:Y:S02]  /*1010*/  SEL R2, R2, RZ, P1 ;  /* 0x000000ff02027207 */ /* 0x004fe40000800000 */
[----:B------:R-:W-:Y:S02]  /*1020*/  SEL R3, R3, RZ, P0 ;  /* 0x000000ff03037207 */ /* 0x000fe40000000000 */
[----:B------:R-:W-:-:S05]  /*1030*/  IADD3 R2, PT, PT, R2, R6, R11 ;  /* 0x0000000602027210 */ /* 0x000fca0007ffe00b */
[----:B------:R-:W-:Y:S01]  /*1040*/  IMAD.IADD R7, R2, 0x1, R3 ;  /* 0x0000000102077824 */ /* 0x000fe200078e0203 */
[----:B------:R-:W-:Y:S06]  /*1050*/  BRA `(.L_x_102) ;  /* 0x00000010001c7947 */ /* 0x000fec0003800000 */
.L_x_88:
[----:B------:R-:W0:Y:S01]  /*1060*/  S2R R5, SR_TID.X ;  /* 0x0000000000057919 */ /* 0x000e220000002100 */
[----:B------:R-:W0:Y:S02]  /*1070*/  LDC.64 R2, c[0x0][0x380] ;  /* 0x0000e000ff027b82 */ /* 0x000e240000000a00 */
[----:B0-----:R-:W-:-:S05]  /*1080*/  IMAD.WIDE.U32 R2, R5, 0x4, R2 ;  /* 0x0000000405027825 */ /* 0x001fca00078e0002 */
        /* <DEDUP_REMOVED lines=16> */
[----:B--2---:R-:W-:-:S04]  /*1190*/  IMAD R13, R13, R13, RZ ;  /* 0x0000000d0d0d7224 */ /* 0x004fc800078e02ff */
[----:B---3--:R-:W-:Y:S02]  /*11a0*/  IMAD R14, R14, R14, R13 ;  /* 0x0000000e0e0e7224 */ /* 0x008fe400078e020d */
[----:B------:R-:W-:Y:S02]  /*11b0*/  HFMA2 R13, -RZ, RZ, 0, 0.00048828125 ;  /* 0x00001000ff0d7431 */ /* 0x000fe400000001ff */
[----:B----4-:R-:W-:-:S04]  /*11c0*/  IMAD R15, R15, R15, R14 ;  /* 0x0000000f0f0f7224 */ /* 0x010fc800078e020e */
[----:B-----5:R-:W-:Y:S02]  /*11d0*/  IMAD R16, R16, R16, R15 ;  /* 0x0000001010107224 */ /* 0x020fe400078e020f */
[----:B------:R-:W-:Y:S02]  /*11e0*/  IMAD.MOV.U32 R15, RZ, RZ, RZ ;  /* 0x000000ffff0f7224 */ /* 0x000fe400078e00ff */
        /* <DEDUP_REMOVED lines=8> */
[----:B------:R-:W-:-:S03]  /*1270*/  IADD3 R10, P1, PT, R0, -0x1000, RZ ;  /* 0xfffff000000a7810 */ /* 0x000fc60007f3e0ff */
[----:B------:R-:W-:Y:S01]  /*1280*/  IMAD R9, R8, R8, R9 ;  /* 0x0000000808097224 */ /* 0x000fe200078e0209 */
[----:B------:R-:W-:Y:S02]  /*1290*/  ISETP.GE.U32.AND P0, PT, R10, 0x1000, PT ;  /* 0x000010000a00780c */ /* 0x000fe40003f06070 */
[----:B------:R-:W-:Y:S01]  /*12a0*/  IADD3.X R11, PT, PT, R4, -0x1, RZ, P1, !PT ;  /* 0xffffffff040b7810 */ /* 0x000fe20000ffe4ff */
[----:B------:R-:W-:-:S03]  /*12b0*/  IMAD R6, R6, R6, R9 ;  /* 0x0000000606067224 */ /* 0x000fc600078e0209 */
[----:B------:R-:W-:Y:S01]  /*12c0*/  ISETP.GE.U32.AND.EX P0, PT, R11, RZ, PT, P0 ;  /* 0x000000ff0b00720c */ /* 0x000fe20003f06100 */
[----:B------:R-:W-:-:S04]  /*12d0*/  IMAD R7, R7, R7, R6 ;  /* 0x0000000707077224 */ /* 0x000fc800078e0206 */
[----:B------:R-:W-:-:S08]  /*12e0*/  IMAD R12, R12, R12, R7 ;  /* 0x0000000c0c0c7224 */ /* 0x000fd000078e0207 */
[----:B------:R-:W-:Y:S05]  /*12f0*/  @!P0 BRA `(.L_x_103) ;  /* 0x0000000000c48947 */ /* 0x000fea0003800000 */
[----:B------:R-:W0:Y:S01]  /*1300*/  LDC.64 R6, c[0x0][0x390] ;  /* 0x0000e400ff067b82 */ /* 0x000e220000000a00 */
[----:B------:R-:W-:Y:S02]  /*1310*/  IMAD.MOV.U32 R13, RZ, RZ, 0x1000 ;  /* 0x00001000ff0d7424 */ /* 0x000fe400078e00ff */
[----:B------:R-:W-:-:S07]  /*1320*/  IMAD.MOV.U32 R15, RZ, RZ, RZ ;  /* 0x000000ffff0f7224 */ /* 0x000fce00078e00ff */
.L_x_105:
[----:B------:R-:W-:-:S04]  /*1330*/  LEA R8, P0, R13, R2, 0x2 ;  /* 0x000000020d087211 */ /* 0x000fc800078010ff */
[----:B------:R-:W-:-:S05]  /*1340*/  LEA.HI.X R9, R13, R3, R15, 0x2, P0 ;  /* 0x000000030d097211 */ /* 0x000fca00000f140f */
        /* <DEDUP_REMOVED lines=26> */
[----:B------:R-:W-:Y:S02]  /*14f0*/  IMAD R19, R0, R0, R19 ;  /* 0x0000000000137224 */ /* 0x000fe400078e0213 */
[----:B0-----:R-:W-:Y:S02]  /*1500*/  IMAD.MOV.U32 R0, RZ, RZ, R6 ;  /* 0x000000ffff007224 */ /* 0x001fe400078e0006 */
[----:B------:R-:W-:Y:S02]  /*1510*/  IMAD R19, R4, R4, R19 ;  /* 0x0000000404137224 */ /* 0x000fe400078e0213 */
[----:B------:R-:W-:Y:S01]  /*1520*/  IMAD.MOV.U32 R4, RZ, RZ, R7 ;  /* 0x000000ffff047224 */ /* 0x000fe200078e0007 */
[----:B-1----:R-:W-:Y:S01]  /*1530*/  IADD3 R8, P1, PT, -R13, R0, RZ ;  /* 0x000000000d087210 */ /* 0x002fe20007f3e1ff */
[----:B------:R-:W-:-:S03]  /*1540*/  IMAD R19, R14, R14, R19 ;  /* 0x0000000e0e137224 */ /* 0x000fc600078e0213 */
[----:B------:R-:W-:Y:S01]  /*1550*/  ISETP.GE.U32.AND P0, PT, R8, 0x1000, PT ;  /* 0x000010000800780c */ /* 0x000fe20003f06070 */
[----:B------:R-:W-:Y:S02]  /*1560*/  IMAD.X R8, R4, 0x1, ~R15, P1 ;  /* 0x0000000104087824 */ /* 0x000fe400008e0e0f */
[----:B------:R-:W-:-:S03]  /*1570*/  IMAD R16, R16, R16, R19 ;  /* 0x0000001010107224 */ /* 0x000fc600078e0213 */
[----:B------:R-:W-:Y:S01]  /*1580*/  ISETP.GE.U32.AND.EX P0, PT, R8, RZ, PT, P0 ;  /* 0x000000ff0800720c */ /* 0x000fe20003f06100 */
[----:B------:R-:W-:-:S04]  /*1590*/  IMAD R17, R17, R17, R16 ;  /* 0x0000001111117224 */ /* 0x000fc800078e0210 */
[----:B------:R-:W-:-:S08]  /*15a0*/  IMAD R12, R18, R18, R17 ;  /* 0x00000012120c7224 */ /* 0x000fd000078e0211 */
[----:B------:R-:W-:Y:S05]  /*15b0*/  @!P0 BRA `(.L_x_104) ;  /* 0x00000008001c8947 */ /* 0x000fea0003800000 */
[----:B------:R-:W-:-:S04]  /*15c0*/  IADD3 R13, P0, PT, R13, 0x1000, RZ ;  /* 0x000010000d0d7810 */ /* 0x000fc80007f1e0ff */
[----:B------:R-:W-:Y:S02]  /*15d0*/  IADD3.X R15, PT, PT, RZ, R15, RZ, P0, !PT ;  /* 0x0000000fff0f7210 */ /* 0x000fe400007fe4ff */
[----:B------:R-:W-:-:S04]  /*15e0*/  ISETP.GT.U32.AND P0, PT, R13, R10, PT ;  /* 0x0000000a0d00720c */ /* 0x000fc80003f04070 */
[----:B------:R-:W-:-:S13]  /*15f0*/  ISETP.GT.U32.AND.EX P0, PT, R15, R11, PT, P0 ;  /* 0x0000000b0f00720c */ /* 0x000fda0003f04100 */
[----:B------:R-:W-:Y:S05]  /*1600*/  @!P0 BRA `(.L_x_105) ;  /* 0xfffffffc00488947 */ /* 0x000fea000383ffff */
.L_x_103:
[----:B------:R-:W-:Y:S01]  /*1610*/  IMAD.IADD R2, R0, 0x1, -R13 ;  /* 0x0000000100027824 */ /* 0x000fe200078e0a0d */
[----:B------:R-:W-:Y:S01]  /*1620*/  ISETP.GE.U32.AND P1, PT, R13, R0, PT ;  /* 0x000000000d00720c */ /* 0x000fe20003f26070 */
[----:B------:R-:W-:Y:S03]  /*1630*/  BSSY.RECONVERGENT B1, `(.L_x_104) ;  /* 0x000007f000017945 */ /* 0x000fe60003800200 */
[----:B------:R-:W-:-:S04]  /*1640*/  ISETP.GE.AND P0, PT, R5, R2, PT ;  /* 0x000000020500720c */ /* 0x000fc80003f06270 */
[----:B------:R-:W-:-:S13]  /*1650*/  ISETP.GE.U32.OR.EX P0, PT, R15, R4, P0, P1 ;  /* 0x000000040f00720c */ /* 0x000fda0000706510 */
[----:B------:R-:W-:Y:S05]  /*1660*/  @P0 BRA `(.L_x_106) ;  /* 0x0000000400ec0947 */ /* 0x000fea0003800000 */
[----:B------:R-:W-:Y:S01]  /*1670*/  LOP3.LUT R2, RZ, R5, RZ, 0x33, !PT ;  /* 0x00000005ff027212 */ /* 0x000fe200078e33ff */
[----:B------:R-:W-:Y:S03]  /*1680*/  BSSY.RECONVERGENT B2, `(.L_x_107) ;  /* 0x0000038000027945 */ /* 0x000fe60003800200 */
[----:B------:R-:W-:Y:S01]  /*1690*/  IADD3 R2, PT, PT, -R13, R0, R2 ;  /* 0x000000000d027210 */ /* 0x000fe20007ffe102 */
[----:B------:R-:W-:-:S03]  /*16a0*/  IMAD.MOV.U32 R0, RZ, RZ, R5 ;  /* 0x000000ffff007224 */ /* 0x000fc600078e0005 */
[C---:B------:R-:W-:Y:S02]  /*16b0*/  ISETP.GE.U32.AND P0, PT, R2.reuse, 0xf00, PT ;  /* 0x00000f000200780c */ /* 0x040fe40003f06070 */
[----:B------:R-:W-:-:S04]  /*16c0*/  LEA.HI R4, R2, 0x1, RZ, 0x18 ;  /* 0x0000000102047811 */ /* 0x000fc800078fc0ff */
[----:B------:R-:W-:-:S04]  /*16d0*/  LOP3.LUT R22, R4, 0xf, RZ, 0xc0, !PT ;  /* 0x0000000f04167812 */ /* 0x000fc800078ec0ff */
[----:B------:R-:W-:-:S03]  /*16e0*/  ISETP.NE.AND P1, PT, R22, RZ, PT ;  /* 0x000000ff1600720c */ /* 0x000fc60003f25270 */
[----:B------:R-:W-:Y:S10]  /*16f0*/  @!P0 BRA `(.L_x_108) ;  /* 0x0000000000c08947 */ /* 0x000ff40003800000 */
[----:B------:R-:W0:Y:S01]  /*1700*/  LDCU.64 UR4, c[0x0][0x380] ;  /* 0x00007000ff0477ac */ /* 0x000e220008000a00 */
[----:B------:R-:W-:Y:S02]  /*1710*/  IADD3 R3, P0, PT, R5, R13, RZ ;  /* 0x0000000d05037210 */ /* 0x000fe40007f1e0ff */
[----:B------:R-:W-:-:S03]  /*1720*/  LOP3.LUT R7, R4, 0x1fffff0, RZ, 0xc0, !PT ;  /* 0x01fffff004077812 */ /* 0x000fc600078ec0ff */
[----:B------:R-:W-:Y:S02]  /*1730*/  IMAD.X R0, RZ, RZ, R15, P0 ;  /* 0x000000ffff007224 */ /* 0x000fe400000e060f */
[----:B------:R-:W-:Y:S01]  /*1740*/  IMAD.MOV R7, RZ, RZ, -R7 ;  /* 0x000000ffff077224 */ /* 0x000fe200078e0a07 */
[----:B0-----:R-:W-:-:S04]  /*1750*/  LEA R2, P2, R3, UR4, 0x2 ;  /* 0x0000000403027c11 */ /* 0x001fc8000f8410ff */
[----:B------:R-:W-:Y:S02]  /*1760*/  IADD3 R2, P0, PT, R2, 0x2000, RZ ;  /* 0x0000200002027810 */ /* 0x000fe40007f1e0ff */
[----:B------:R-:W-:Y:S01]  /*1770*/  LEA.HI.X R3, R3, UR5, R0, 0x2, P2 ;  /* 0x0000000503037c11 */ /* 0x000fe200090f1400 */
[----:B------:R-:W-:-:S04]  /*1780*/  IMAD.MOV.U32 R0, RZ, RZ, R5 ;  /* 0x000000ffff007224 */ /* 0x000fc800078e0005 */
[----:B------:R-:W-:-:S07]  /*1790*/  IMAD.X R3, RZ, RZ, R3, P0 ;  /* 0x000000ffff037224 */ /* 0x000fce00000e0603 */
.L_x_109:
        /* <DEDUP_REMOVED lines=16> */
[----:B------:R-:W-:Y:S01]  /*18a0*/  IADD3 R7, PT, PT, R7, 0x10, RZ ;  /* 0x0000001007077810 */ /* 0x000fe20007ffe0ff */
        /* <DEDUP_REMOVED lines=21> */
.L_x_108:
[----:B------:R-:W-:Y:S05]  /*1a00*/  BSYNC.RECONVERGENT B2 ;  /* 0x0000000000027941 */ /* 0x000fea0003800200 */
.L_x_107:
[----:B------:R-:W-:Y:S05]  /*1a10*/  @!P1 BRA `(.L_x_106) ;  /* 0x0000000400009947 */ /* 0x000fea0003800000 */
[----:B------:R-:W-:Y:S01]  /*1a20*/  ISETP.GE.U32.AND P0, PT, R22, 0x8, PT ;  /* 0x000000081600780c */ /* 0x000fe20003f06070 */
[----:B------:R-:W-:Y:S01]  /*1a30*/  BSSY.RECONVERGENT B2, `(.L_x_110) ;  /* 0x000001a000027945 */ /* 0x000fe20003800200 */
[----:B------:R-:W-:-:S04]  /*1a40*/  LOP3.LUT R9, R4, 0x7, RZ, 0xc0, !PT ;  /* 0x0000000704097812 */ /* 0x000fc800078ec0ff */
[----:B------:R-:W-:-:S07]  /*1a50*/  ISETP.NE.AND P1, PT, R9, RZ, PT ;  /* 0x000000ff0900720c */ /* 0x000fce0003f25270 */
[----:B------:R-:W-:Y:S06]  /*1a60*/  @!P0 BRA `(.L_x_111) ;  /* 0x0000000000588947 */ /* 0x000fec0003800000 */
[----:B------:R-:W0:Y:S01]  /*1a70*/  LDCU.64 UR4, c[0x0][0x380] ;  /* 0x00007000ff0477ac */ /* 0x000e220008000a00 */
[----:B------:R-:W-:-:S05]  /*1a80*/  IADD3 R3, P0, PT, R0, R13, RZ ;  /* 0x0000000d00037210 */ /* 0x000fca0007f1e0ff */
[----:B------:R-:W-:Y:S01]  /*1a90*/  IMAD.X R6, RZ, RZ, R15, P0 ;  /* 0x000000ffff067224 */ /* 0x000fe200000e060f */
        /* <DEDUP_REMOVED lines=19> */
.L_x_111:
[----:B------:R-:W-:Y:S05]  /*1bd0*/  BSYNC.RECONVERGENT B2 ;  /* 0x0000000000027941 */ /* 0x000fea0003800200 */
.L_x_110:
        /* <DEDUP_REMOVED lines=20> */
.L_x_113:
[----:B------:R-:W-:Y:S05]  /*1d20*/  BSYNC.RECONVERGENT B2 ;  /* 0x0000000000027941 */ /* 0x000fea0003800200 */
.L_x_112:
[----:B------:R-:W-:Y:S05]  /*1d30*/  @!P1 BRA `(.L_x_106) ;  /* 0x0000000000389947 */ /* 0x000fea0003800000 */
[----:B------:R-:W0:Y:S01]  /*1d40*/  LDCU.64 UR4, c[0x0][0x380] ;  /* 0x00007000ff0477ac */ /* 0x000e220008000a00 */
[----:B------:R-:W-:Y:S01]  /*1d50*/  IADD3 R7, P0, PT, R0, R13, RZ ;  /* 0x0000000d00077210 */ /* 0x000fe20007f1e0ff */
[----:B------:R-:W-:-:S03]  /*1d60*/  IMAD.MOV R0, RZ, RZ, -R6 ;  /* 0x000000ffff007224 */ /* 0x000fc600078e0a06 */
[----:B------:R-:W-:Y:S02]  /*1d70*/  IADD3.X R4, PT, PT, RZ, R15, RZ, P0, !PT ;  /* 0x0000000fff047210 */ /* 0x000fe400007fe4ff */
[----:B0-----:R-:W-:-:S04]  /*1d80*/  LEA R2, P1, R7, UR4, 0x2 ;  /* 0x0000000407027c11 */ /* 0x001fc8000f8210ff */
[----:B------:R-:W-:-:S09]  /*1d90*/  LEA.HI.X R7, R7, UR5, R4, 0x2, P1 ;  /* 0x0000000507077c11 */ /* 0x000fd200088f1404 */
.L_x_114:
[----:B------:R-:W-:-:S06]  /*1da0*/  IMAD.MOV.U32 R3, RZ, RZ, R7 ;  /* 0x000000ffff037224 */ /* 0x000fcc00078e0007 */
[----:B------:R0:W2:Y:S01]  /*1db0*/  LDG.E R3, desc[UR6][R2.64] ;  /* 0x0000000602037981 */ /* 0x0000a2000c1e1900 */
[----:B------:R-:W-:-:S05]  /*1dc0*/  VIADD R0, R0, 0x1 ;  /* 0x0000000100007836 */ /* 0x000fca0000000000 */
[----:B------:R-:W-:Y:S02]  /*1dd0*/  ISETP.NE.AND P0, PT, R0, RZ, PT ;  /* 0x000000ff0000720c */ /* 0x000fe40003f05270 */
[----:B0-----:R-:W-:-:S05]  /*1de0*/  IADD3 R2, P1, PT, R2, 0x400, RZ ;  /* 0x0000040002027810 */ /* 0x001fca0007f3e0ff */
[----:B------:R-:W-:Y:S02]  /*1df0*/  IMAD.X R7, RZ, RZ, R7, P1 ;  /* 0x000000ffff077224 */ /* 0x000fe400008e0607 */
[----:B--2---:R-:W-:-:S04]  /*1e00*/  IMAD R12, R3, R3, R12 ;  /* 0x00000003030c7224 */ /* 0x004fc800078e020c */
[----:B------:R-:W-:Y:S05]  /*1e10*/  @P0 BRA `(.L_x_114) ;  /* 0xfffffffc00e00947 */ /* 0x000fea000383ffff */
.L_x_106:
[----:B------:R-:W-:Y:S05]  /*1e20*/  BSYNC.RECONVERGENT B1 ;  /* 0x0000000000017941 */ /* 0x000fea0003800200 */
.L_x_104:
        /* <DEDUP_REMOVED lines=17> */
[----:B------:R-:W-:Y:S02]  /*1f40*/  ISETP.GT.AND P0, PT, R6, 0x17, PT ;  /* 0x000000170600780c */ /* 0x000fe40003f04270 */
[----:B------:R-:W-:Y:S02]  /*1f50*/  IADD3 R7, PT, PT, R0, R7, RZ ;  /* 0x0000000700077210 */ /* 0x000fe40007ffe0ff */
[----:B------:R-:W-:-:S03]  /*1f60*/  @!P1 SHF.R.U32.HI R0, RZ, 0x3, R5 ;  /* 0x00000003ff009819 */ /* 0x000fc60000011605 */
        /* <DEDUP_REMOVED lines=21> */
[----:B------:R-:W-:-:S07]  /*20c0*/  IMAD.IADD R7, R0, 0x1, R3 ;  /* 0x0000000100077824 */ /* 0x000fce00078e0203 */
.L_x_102:
[----:B------:R-:W-:Y:S05]  /*20d0*/  BSYNC.RECONVERGENT B0 ;  /* 0x0000000000007941 */ /* 0x000fea0003800200 */
.L_x_87:
[----:B------:R-:W-:Y:S05]  /*20e0*/  @P5 EXIT ;  /* 0x000000000000594d */ /* 0x000fea0003800000 */
[----:B------:R-:W3:Y:S01]  /*20f0*/  LDC.64 R2, c[0x0][0x388] ;  /* 0x0000e200ff027b82 */ /* 0x000ee20000000a00 */
[----:B------:R-:W0:Y:S02]  /*2100*/  LDCU UR4, c[0x0][0x39c] ;  /* 0x00007380ff0477ac */ /* 0x000e240008000800 */
[----:B012---:R-:W-:-:S05]  /*2110*/  VIADD R7, R7, UR4 ;  /* 0x0000000407077c36 */ /* 0x007fca0008000000 */
[----:B---3--:R-:W-:Y:S01]  /*2120*/  STG.E desc[UR6][R2.64], R7 ;  /* 0x0000000702007986 */ /* 0x008fe2000c101906 */
[----:B------:R-:W-:Y:S05]  /*2130*/  EXIT ;  /* 0x000000000000794d */ /* 0x000fea0003800000 */
.L_x_115:
        /* <DEDUP_REMOVED lines=12> */
.L_x_244:


//--------------------- .text._ZN3cub18CUB_300001_SM_10006detail6reduce28DeviceReduceSingleTileKernelINS2_10policy_hubIijN4cuda3std3__44plusIiEEE10Policy1000EPiSC_iS9_iiNS7_10__identityEEEvT0_T1_T2_T3_T4_T6_ --------------------------
	.section	.text._ZN3cub18CUB_300001_SM_10006detail6reduce28DeviceReduceSingleTileKernelINS2_10policy_hubIijN4cuda3std3__44plusIiEEE10Policy1000EPiSC_iS9_iiNS7_10__identityEEEvT0_T1_T2_T3_T4_T6_,"ax",@progbits
	.align	128
        .global         _ZN3cub18CUB_300001_SM_10006detail6reduce28DeviceReduceSingleTileKernelINS2_10policy_hubIijN4cuda3std3__44plusIiEEE10Policy1000EPiSC_iS9_iiNS7_10__identityEEEvT0_T1_T2_T3_T4_T6_
        .type           _ZN3cub18CUB_300001_SM_10006detail6reduce28DeviceReduceSingleTileKernelINS2_10policy_hubIijN4cuda3std3__44plusIiEEE10Policy1000EPiSC_iS9_iiNS7_10__identityEEEvT0_T1_T2_T3_T4_T6_,@function
        .size           _ZN3cub18CUB_300001_SM_10006detail6reduce28DeviceReduceSingleTileKernelINS2_10policy_hubIijN4cuda3std3__44plusIiEEE10Policy1000EPiSC_iS9_iiNS7_10__identityEEEvT0_T1_T2_T3_T4_T6_,(.L_x_245 - _ZN3cub18CUB_300001_SM_10006detail6reduce28DeviceReduceSingleTileKernelINS2_10policy_hubIijN4cuda3std3__44plusIiEEE10Policy1000EPiSC_iS9_iiNS7_10__identityEEEvT0_T1_T2_T3_T4_T6_)
        .other          _ZN3cub18CUB_300001_SM_10006detail6reduce28DeviceReduceSingleTileKernelINS2_10policy_hubIijN4cuda3std3__44plusIiEEE10Policy1000EPiSC_iS9_iiNS7_10__identityEEEvT0_T1_T2_T3_T4_T6_,@"STO_CUDA_ENTRY STV_DEFAULT"
_ZN3cub18CUB_300001_SM_10006detail6reduce28DeviceReduceSingleTileKernelINS2_10policy_hubIijN4cuda3std3__44plusIiEEE10Policy1000EPiSC_iS9_iiNS7_10__identityEEEvT0_T1_T2_T3_T4_T6_:
.text._ZN3cub18CUB_300001_SM_10006detail6reduce28DeviceReduceSingleTileKernelINS2_10policy_hubIijN4cuda3std3__44plusIiEEE10Policy1000EPiSC_iS9_iiNS7_10__identityEEEvT0_T1_T2_T3_T4_T6_:
        /* <DEDUP_REMOVED lines=13> */
.L_x_116:
        /* <DEDUP_REMOVED lines=16> */
.L_x_121:
[----:B------:R-:W-:Y:S05]  /*01d0*/  BSYNC.RECONVERGENT B1 ;  /* 0x0000000000017941 */ /* 0x000fea0003800200 */
.L_x_120:
        /* <DEDUP_REMOVED lines=16> */
.L_x_126:
        /* <DEDUP_REMOVED lines=9> */
.L_x_125:
[----:B------:R-:W-:Y:S05]  /*0370*/  BSYNC.RECONVERGENT B2 ;  /* 0x0000000000027941 */ /* 0x000fea0003800200 */
.L_x_124:
        /* <DEDUP_REMOVED lines=8> */
.L_x_129:
        /* <DEDUP_REMOVED lines=35> */
.L_x_128:
[----:B------:R-:W-:Y:S05]  /*0630*/  BSYNC.RECONVERGENT B2 ;  /* 0x0000000000027941 */ /* 0x000fea0003800200 */
.L_x_127:
        /* <DEDUP_REMOVED lines=22> */
.L_x_131:
[----:B------:R-:W-:Y:S05]  /*07a0*/  BSYNC.RECONVERGENT B2 ;  /* 0x0000000000027941 */ /* 0x000fea0003800200 */
.L_x_130:
        /* <DEDUP_REMOVED lines=10> */
.L_x_123:
[----:B------:R-:W-:Y:S05]  /*0850*/  BSYNC.RECONVERGENT B1 ;  /* 0x0000000000017941 */ /* 0x000fea0003800200 */
.L_x_122:
        /* <DEDUP_REMOVED lines=45> */
.L_x_132:
        /* <DEDUP_REMOVED lines=67> */
.L_x_119:
        /* <DEDUP_REMOVED lines=22> */
.L_x_136:
        /* <DEDUP_REMOVED lines=20> */
.L_x_134:
        /* <DEDUP_REMOVED lines=20> */
.L_x_140:
        /* <DEDUP_REMOVED lines=8> */
.L_x_139:
[----:B------:R-:W-:Y:S05]  /*13c0*/  BSYNC.RECONVERGENT B2 ;  /* 0x0000000000027941 */ /* 0x000fea0003800200 */
.L_x_138:
        /* <DEDUP_REMOVED lines=16> */
.L_x_143:
        /* <DEDUP_REMOVED lines=39> */
.L_x_142:
[----:B------:R-:W-:Y:S05]  /*1740*/  BSYNC.RECONVERGENT B2 ;  /* 0x0000000000027941 */ /* 0x000fea0003800200 */
.L_x_141:
        /* <DEDUP_REMOVED lines=27> */
.L_x_145:
[----:B------:R-:W-:Y:S05]  /*1900*/  BSYNC.RECONVERGENT B2 ;  /* 0x0000000000027941 */ /* 0x000fea0003800200 */
.L_x_144:
        /* <DEDUP_REMOVED lines=10> */
.L_x_137:
[----:B------:R-:W-:Y:S05]  /*19b0*/  BSYNC.RECONVERGENT B1 ;  /* 0x0000000000017941 */ /* 0x000fea0003800200 */
.L_x_135:
        /* <DEDUP_REMOVED lines=43> */
.L_x_118:
        /* <DEDUP_REMOVED lines=12> */
.L_x_148:
[----:B------:R-:W-:Y:S05]  /*1d30*/  BSYNC.RECONVERGENT B1 ;  /* 0x0000000000017941 */ /* 0x000fea0003800200 */
.L_x_147:
        /* <DEDUP_REMOVED lines=16> */
.L_x_153:
        /* <DEDUP_REMOVED lines=9> */
.L_x_152:
[----:B------:R-:W-:Y:S05]  /*1ed0*/  BSYNC.RECONVERGENT B2 ;  /* 0x0000000000027941 */ /* 0x000fea0003800200 */
.L_x_151:
        /* <DEDUP_REMOVED lines=8> */
.L_x_156:
        /* <DEDUP_REMOVED lines=35> */
.L_x_155:
[----:B------:R-:W-:Y:S05]  /*2190*/  BSYNC.RECONVERGENT B2 ;  /* 0x0000000000027941 */ /* 0x000fea0003800200 */
.L_x_154:
        /* <DEDUP_REMOVED lines=22> */
.L_x_158:
[----:B------:R-:W-:Y:S05]  /*2300*/  BSYNC.RECONVERGENT B2 ;  /* 0x0000000000027941 */ /* 0x000fea0003800200 */
.L_x_157:
        /* <DEDUP_REMOVED lines=10> */
.L_x_150:
[----:B------:R-:W-:Y:S05]  /*23b0*/  BSYNC.RECONVERGENT B1 ;  /* 0x0000000000017941 */ /* 0x000fea0003800200 */
.L_x_149:
        /* <DEDUP_REMOVED lines=45> */
.L_x_159:
        /* <DEDUP_REMOVED lines=67> */
.L_x_146:
        /* <DEDUP_REMOVED lines=33> */
.L_x_162:
        /* <DEDUP_REMOVED lines=32> */
.L_x_160:
        /* <DEDUP_REMOVED lines=20> */
.L_x_166:
        /* <DEDUP_REMOVED lines=8> */
.L_x_165:
[----:B------:R-:W-:Y:S05]  /*3090*/  BSYNC.RECONVERGENT B2 ;  /* 0x0000000000027941 */ /* 0x000fea0003800200 */
.L_x_164:
        /* <DEDUP_REMOVED lines=16> */
.L_x_169:
        /* <DEDUP_REMOVED lines=39> */
.L_x_168:
[----:B------:R-:W-:Y:S05]  /*3410*/  BSYNC.RECONVERGENT B2 ;  /* 0x0000000000027941 */ /* 0x000fea0003800200 */
.L_x_167:
        /* <DEDUP_REMOVED lines=27> */
.L_x_171:
[----:B------:R-:W-:Y:S05]  /*35d0*/  BSYNC.RECONVERGENT B2 ;  /* 0x0000000000027941 */ /* 0x000fea0003800200 */
.L_x_170:
        /* <DEDUP_REMOVED lines=10> */
.L_x_163:
[----:B------:R-:W-:Y:S05]  /*3680*/  BSYNC.RECONVERGENT B1 ;  /* 0x0000000000017941 */ /* 0x000fea0003800200 */
.L_x_161:
        /* <DEDUP_REMOVED lines=42> */
.L_x_133:
[----:B------:R-:W-:Y:S05]  /*3930*/  BSYNC.RECONVERGENT B0 ;  /* 0x0000000000007941 */ /* 0x000fea0003800200 */
.L_x_117:
[----:B------:R-:W-:Y:S05]  /*3940*/  @P0 EXIT ;  /* 0x000000000000094d */ /* 0x000fea0003800000 */
[----:B-1----:R-:W1:Y:S01]  /*3950*/  LDC.64 R4, c[0x0][0x388] ;  /* 0x0000e200ff047b82 */ /* 0x002e620000000a00 */
[----:B------:R-:W0:Y:S02]  /*3960*/  LDCU UR4, c[0x0][0x398] ;  /* 0x00007300ff0477ac */ /* 0x000e240008000800 */
[----:B0-234-:R-:W-:-:S05]  /*3970*/  VIADD R3, R3, UR4 ;  /* 0x0000000403037c36 */ /* 0x01dfca0008000000 */
[----:B-1----:R-:W-:Y:S01]  /*3980*/  STG.E desc[UR6][R4.64], R3 ;  /* 0x0000000304007986 */ /* 0x002fe2000c101906 */
[----:B------:R-:W-:Y:S05]  /*3990*/  EXIT ;  /* 0x000000000000794d */ /* 0x000fea0003800000 */
.L_x_172:
        /* <DEDUP_REMOVED lines=14> */
.L_x_245:


//--------------------- .text._ZN3cub18CUB_300001_SM_10006detail6reduce18DeviceReduceKernelINS2_10policy_hubIijN4cuda3std3__44plusIiEEE10Policy1000EN6thrust24THRUST_300001_SM_1000_NS6detail15normal_iteratorINSD_10device_ptrIiEEEEjS9_i15square_functionIiEEEvT0_PT3_T1_NS0_13GridEvenShareISO_EET2_T4_ --------------------------
	.section	.text._ZN3cub18CUB_300001_SM_10006detail6reduce18DeviceReduceKernelINS2_10policy_hubIijN4cuda3std3__44plusIiEEE10Policy1000EN6thrust24THRUST_300001_SM_1000_NS6detail15normal_iteratorINSD_10device_ptrIiEEEEjS9_i15square_functionIiEEEvT0_PT3_T1_NS0_13GridEvenShareISO_EET2_T4_,"ax",@progbits
	.align	128
        .global         _ZN3cub18CUB_300001_SM_10006detail6reduce18DeviceReduceKernelINS2_10policy_hubIijN4cuda3std3__44plusIiEEE10Policy1000EN6thrust24THRUST_300001_SM_1000_NS6detail15normal_iteratorINSD_10device_ptrIiEEEEjS9_i15square_functionIiEEEvT0_PT3_T1_NS0_13GridEvenShareISO_EET2_T4_
        .type           _ZN3cub18CUB_300001_SM_10006detail6reduce18DeviceReduceKernelINS2_10policy_hubIijN4cuda3std3__44plusIiEEE10Policy1000EN6thrust24THRUST_300001_SM_1000_NS6detail15normal_iteratorINSD_10device_ptrIiEEEEjS9_i15square_functionIiEEEvT0_PT3_T1_NS0_13GridEvenShareISO_EET2_T4_,@function
        .size           _ZN3cub18CUB_300001_SM_10006detail6reduce18DeviceReduceKernelINS2_10policy_hubIijN4cuda3std3__44plusIiEEE10Policy1000EN6thrust24THRUST_300001_SM_1000_NS6detail15normal_iteratorINSD_10device_ptrIiEEEEjS9_i15square_functionIiEEEvT0_PT3_T1_NS0_13GridEvenShareISO_EET2_T4_,(.L_x_246 - _ZN3cub18CUB_300001_SM_10006detail6reduce18DeviceReduceKernelINS2_10policy_hubIijN4cuda3std3__44plusIiEEE10Policy1000EN6thrust24THRUST_300001_SM_1000_NS6detail15normal_iteratorINSD_10device_ptrIiEEEEjS9_i15square_functionIiEEEvT0_PT3_T1_NS0_13GridEvenShareISO_EET2_T4_)
        .other          _ZN3cub18CUB_300001_SM_10006detail6reduce18DeviceReduceKernelINS2_10policy_hubIijN4cuda3std3__44plusIiEEE10Policy1000EN6thrust24THRUST_300001_SM_1000_NS6detail15normal_iteratorINSD_10device_ptrIiEEEEjS9_i15square_functionIiEEEvT0_PT3_T1_NS0_13GridEvenShareISO_EET2_T4_,@"STO_CUDA_ENTRY STV_DEFAULT"
_ZN3cub18CUB_300001_SM_10006detail6reduce18DeviceReduceKernelINS2_10policy_hubIijN4cuda3std3__44plusIiEEE10Policy1000EN6thrust24THRUST_300001_SM_1000_NS6detail15normal_iteratorINSD_10device_ptrIiEEEEjS9_i15square_functionIiEEEvT0_PT3_T1_NS0_13GridEvenShareISO_EET2_T4_:
.text._ZN3cub18CUB_300001_SM_10006detail6reduce18DeviceReduceKernelINS2_10policy_hubIijN4cuda3std3__44plusIiEEE10Policy1000EN6thrust24THRUST_300001_SM_1000_NS6detail15normal_iteratorINSD_10device_ptrIiEEEEjS9_i15square_functionIiEEEvT0_PT3_T1_NS0_13GridEvenShareISO_EET2_T4_:
[----:B------:R-:W-:Y:S01]  /*0000*/  LDC R1, c[0x0][0x37c] ;  /* 0x0000df00ff017b82 */ /* 0x000fe20000000800 */
[----:B------:R-:W0:Y:S07]  /*0010*/  S2R R3, SR_CTAID.X ;  /* 0x0000000000037919 */ /* 0x000e2e0000002500 */
[----:B------:R-:W1:Y:S01]  /*0020*/  LDC.64 R8, c[0x0][0x3a8] ;  /* 0x0000ea00ff087b82 */ /* 0x000e620000000a00 */
[----:B------:R-:W2:Y:S01]  /*0030*/  LDCU.64 UR6, c[0x0][0x358] ;  /* 0x00006b00ff0677ac */ /* 0x000ea20008000a00 */
[----:B------:R-:W-:Y:S01]  /*0040*/  BSSY.RECONVERGENT B0, `(.L_x_173) ;  /* 0x0000263000007945 */ /* 0x000fe20003800200 */
[----:B-1----:R-:W-:Y:S01]  /*0050*/  SHF.L.U32 R11, R9, 0xc, RZ ;  /* 0x0000000c090b7819 */ /* 0x002fe200000006ff */
[----:B0-----:R-:W-:-:S05]  /*0060*/  IMAD R0, R3, -0x1000, R8 ;  /* 0xfffff00003007824 */ /* 0x001fca00078e0208 */
[----:B------:R-:W-:-:S13]  /*0070*/  ISETP.GT.U32.AND P0, PT, R0, 0xfff, PT ;  /* 0x00000fff0000780c */ /* 0x000fda0003f04070 */
[----:B--2---:R-:W-:Y:S05]  /*0080*/  @P0 BRA `(.L_x_174) ;  /* 0x0000001000900947 */ /* 0x004fea0003800000 */
[----:B------:R-:W0:Y:S01]  /*0090*/  S2R R2, SR_TID.X ;  /* 0x0000000000027919 */ /* 0x000e220000002100 */
[----:B------:R-:W-:Y:S01]  /*00a0*/  BSSY.RECONVERGENT B1, `(.L_x_175) ;  /* 0x000000b000017945 */ /* 0x000fe20003800200 */
[----:B------:R-:W-:Y:S01]  /*00b0*/  IMAD.MOV.U32 R14, RZ, RZ, RZ ;  /* 0x000000ffff0e7224 */ /* 0x000fe200078e00ff */
[----:B0-----:R-:W-:Y:S02]  /*00c0*/  ISETP.GE.U32.AND P0, PT, R2, R0, PT ;  /* 0x000000000200720c */ /* 0x001fe40003f06070 */
[----:B------:R-:W-:-:S11]  /*00d0*/  MOV R4, R2 ;  /* 0x0000000200047202 */ /* 0x000fd60000000f00 */
[----:B------:R-:W-:Y:S05]  /*00e0*/  @P0 BRA `(.L_x_176) ;  /* 0x0000000000180947 */ /* 0x000fea0003800000 */
[----:B------:R-:W0:Y:S01]  /*00f0*/  LDC.64 R6, c[0x0][0x380] ;  /* 0x0000e000ff067b82 */ /* 0x000e220000000a00 */
[----:B------:R-:W-:-:S04]  /*0100*/  IMAD R5, R3, 0x1000, R2 ;  /* 0x0000100003057824 */ /* 0x000fc800078e0202 */
[----:B0-----:R-:W-:-:S06]  /*0110*/  IMAD.WIDE.U32 R6, R5, 0x4, R6 ;  /* 0x0000000405067825 */ /* 0x001fcc00078e0006 */
[----:B------:R-:W2:Y:S01]  /*0120*/  LDG.E R6, desc[UR6][R6.64] ;  /* 0x0000000606067981 */ /* 0x000ea2000c1e1900 */
[----:B------:R-:W-:Y:S01]  /*0130*/  IADD3 R4, PT, PT, R2, 0x100, RZ ;  /* 0x0000010002047810 */ /* 0x000fe20007ffe0ff */
[----:B--2---:R-:W-:-:S07]  /*0140*/  IMAD R14, R6, R6, RZ ;  /* 0x00000006060e7224 */ /* 0x004fce00078e02ff */
.L_x_176:
[----:B------:R-:W-:Y:S05]  /*0150*/  BSYNC.RECONVERGENT B1 ;  /* 0x0000000000017941 */ /* 0x000fea0003800200 */
.L_x_175:
[----:B------:R-:W-:Y:S01]  /*0160*/  ISETP.GE.U32.AND P0, PT, R4, R0, PT ;  /* 0x000000000400720c */ /* 0x000fe20003f06070 */
[----:B------:R-:W-:-:S12]  /*0170*/  BSSY.RECONVERGENT B1, `(.L_x_177) ;  /* 0x00000a5000017945 */ /* 0x000fd80003800200 */
[----:B------:R-:W-:Y:S05]  /*0180*/  @P0 BRA `(.L_x_178) ;  /* 0x00000008008c0947 */ /* 0x000fea0003800000 */
[----:B------:R-:W-:Y:S01]  /*0190*/  LOP3.LUT R5, RZ, R4, RZ, 0x33, !PT ;  /* 0x00000004ff057212 */ /* 0x000fe200078e33ff */
[----:B------:R-:W-:Y:S04]  /*01a0*/  BSSY.RECONVERGENT B2, `(.L_x_179) ;  /* 0x0000053000027945 */ /* 0x000fe80003800200 */
[----:B------:R-:W-:-:S04]  /*01b0*/  IMAD.IADD R8, R5, 0x1, R8 ;  /* 0x0000000105087824 */ /* 0x000fc800078e0208 */
[----:B------:R-:W-:-:S05]  /*01c0*/  IMAD R8, R3, -0x1000, R8 ;  /* 0xfffff00003087824 */ /* 0x000fca00078e0208 */
[C---:B------:R-:W-:Y:S02]  /*01d0*/  ISETP.GE.U32.AND P0, PT, R8.reuse, 0xf00, PT ;  /* 0x00000f000800780c */ /* 0x040fe40003f06070 */
[----:B------:R-:W-:-:S04]  /*01e0*/  LEA.HI R5, R8, 0x1, RZ, 0x18 ;  /* 0x0000000108057811 */ /* 0x000fc800078fc0ff */
[----:B------:R-:W-:-:S07]  /*01f0*/  LOP3.LUT R6, R5, 0xf, RZ, 0xc0, !PT ;  /* 0x0000000f05067812 */ /* 0x000fce00078ec0ff */
[----:B------:R-:W-:Y:S05]  /*0200*/  @!P0 BRA `(.L_x_180) ;  /* 0x0000000400308947 */ /* 0x000fea0003800000 */
[----:B------:R-:W-:Y:S01]  /*0210*/  LOP3.LUT R8, R5, 0x1fffff0, RZ, 0xc0, !PT ;  /* 0x01fffff005087812 */ /* 0x000fe200078ec0ff */
[----:B------:R-:W-:Y:S01]  /*0220*/  BSSY.RECONVERGENT B3, `(.L_x_181) ;  /* 0x0000049000037945 */ /* 0x000fe20003800200 */
[----:B------:R-:W-:Y:S02]  /*0230*/  LOP3.LUT R7, R4, 0x800, RZ, 0xfc, !PT ;  /* 0x0000080004077812 */ /* 0x000fe400078efcff */
[----:B------:R-:W-:Y:S01]  /*0240*/  LEA R4, R3, R4, 0xc ;  /* 0x0000000403047211 */ /* 0x000fe200078e60ff */
[----:B------:R-:W-:-:S07]  /*0250*/  IMAD.MOV R8, RZ, RZ, -R8 ;  /* 0x000000ffff087224 */ /* 0x000fce00078e0a08 */
.L_x_182:
[----:B------:R-:W0:Y:S02]  /*0260*/  LDC.64 R12, c[0x0][0x380] ;  /* 0x0000e000ff0c7b82 */ /* 0x000e240000000a00 */
[----:B0-----:R-:W-:-:S05]  /*0270*/  IMAD.WIDE.U32 R22, R4, 0x4, R12 ;  /* 0x0000000404167825 */ /* 0x001fca00078e000c */
[----:B------:R0:W2:Y:S01]  /*0280*/  LDG.E R9, desc[UR6][R22.64] ;  /* 0x0000000616097981 */ /* 0x0000a2000c1e1900 */
[C---:B------:R-:W-:Y:S01]  /*0290*/  IADD3 R11, PT, PT, R4.reuse, 0x100, RZ ;  /* 0x00000100040b7810 */ /* 0x040fe20007ffe0ff */
[C---:B------:R-:W-:Y:S01]  /*02a0*/  VIADD R21, R4.reuse, 0x200 ;  /* 0x0000020004157836 */ /* 0x040fe20000000000 */
[C---:B------:R-:W-:Y:S01]  /*02b0*/  IADD3 R17, PT, PT, R4.reuse, 0x300, RZ ;  /* 0x0000030004117810 */ /* 0x040fe20007ffe0ff */
[----:B------:R-:W-:Y:S02]  /*02c0*/  VIADD R19, R4, 0x400 ;  /* 0x0000040004137836 */ /* 0x000fe40000000000 */
[----:B------:R-:W-:-:S04]  /*02d0*/  IMAD.WIDE.U32 R10, R11, 0x4, R12 ;  /* 0x000000040b0a7825 */ /* 0x000fc800078e000c */
[--C-:B------:R-:W-:Y:S02]  /*02e0*/  IMAD.WIDE.U32 R20, R21, 0x4, R12.reuse ;  /* 0x0000000415147825 */ /* 0x100fe400078e000c */
[----:B------:R1:W3:Y:S01]  /*02f0*/  LDG.E R10, desc[UR6][R10.64] ;  /* 0x000000060a0a7981 */ /* 0x0002e2000c1e1900 */
[C---:B------:R-:W-:Y:S01]  /*0300*/  IADD3 R15, PT, PT, R4.reuse, 0x500, RZ ;  /* 0x00000500040f7810 */ /* 0x040fe20007ffe0ff */
[--C-:B------:R-:W-:Y:S02]  /*0310*/  IMAD.WIDE.U32 R16, R17, 0x4, R12.reuse ;  /* 0x0000000411107825 */ /* 0x100fe400078e000c */
[----:B------:R4:W5:Y:S02]  /*0320*/  LDG.E R29, desc[UR6][R20.64] ;  /* 0x00000006141d7981 */ /* 0x000964000c1e1900 */
[----:B------:R-:W-:Y:S02]  /*0330*/  IMAD.WIDE.U32 R18, R19, 0x4, R12 ;  /* 0x0000000413127825 */ /* 0x000fe400078e000c */
[----:B------:R4:W5:Y:S02]  /*0340*/  LDG.E R28, desc[UR6][R16.64] ;  /* 0x00000006101c7981 */ /* 0x000964000c1e1900 */
[----:B------:R-:W-:-:S02]  /*0350*/  VIADD R25, R4, 0x600 ;  /* 0x0000060004197836 */ /* 0x000fc40000000000 */
[--C-:B0-----:R-:W-:Y:S01]  /*0360*/  IMAD.WIDE.U32 R22, R15, 0x4, R12.reuse ;  /* 0x000000040f167825 */ /* 0x101fe200078e000c */
[----:B------:R-:W5:Y:S01]  /*0370*/  LDG.E R27, desc[UR6][R18.64] ;  /* 0x00000006121b7981 */ /* 0x000f62000c1e1900 */
[C---:B-1----:R-:W-:Y:S02]  /*0380*/  IADD3 R11, PT, PT, R4.reuse, 0x700, RZ ;  /* 0x00000700040b7810 */ /* 0x042fe40007ffe0ff */
[--C-:B----4-:R-:W-:Y:S01]  /*0390*/  IMAD.WIDE.U32 R20, R25, 0x4, R12.reuse ;  /* 0x0000000419147825 */ /* 0x110fe200078e000c */
[----:B------:R0:W4:Y:S01]  /*03a0*/  LDG.E R26, desc[UR6][R22.64] ;  /* 0x00000006161a7981 */ /* 0x000122000c1e1900 */
[C---:B------:R-:W-:Y:S02]  /*03b0*/  IADD3 R24, PT, PT, R4.reuse, 0x900, RZ ;  /* 0x0000090004187810 */ /* 0x040fe40007ffe0ff */
[----:B------:R-:W-:Y:S01]  /*03c0*/  VIADD R15, R4, 0x800 ;  /* 0x00000800040f7836 */ /* 0x000fe20000000000 */
[----:B------:R1:W4:Y:S01]  /*03d0*/  LDG.E R25, desc[UR6][R20.64] ;  /* 0x0000000614197981 */ /* 0x000322000c1e1900 */
[----:B------:R-:W-:-:S04]  /*03e0*/  IMAD.WIDE.U32 R16, R11, 0x4, R12 ;  /* 0x000000040b107825 */ /* 0x000fc800078e000c */
[--C-:B0-----:R-:W-:Y:S02]  /*03f0*/  IMAD.WIDE.U32 R22, R24, 0x4, R12.reuse ;  /* 0x0000000418167825 */ /* 0x101fe400078e000c */
[----:B------:R0:W4:Y:S02]  /*0400*/  LDG.E R24, desc[UR6][R16.64] ;  /* 0x0000000610187981 */ /* 0x000124000c1e1900 */
[--C-:B-1----:R-:W-:Y:S01]  /*0410*/  IMAD.WIDE.U32 R20, R15, 0x4, R12.reuse ;  /* 0x000000040f147825 */ /* 0x102fe200078e000c */
[C---:B------:R-:W-:Y:S01]  /*0420*/  IADD3 R15, PT, PT, R4.reuse, 0xb00, RZ ;  /* 0x00000b00040f7810 */ /* 0x040fe20007ffe0ff */
[----:B------:R1:W4:Y:S02]  /*0430*/  LDG.E R18, desc[UR6][R22.64] ;  /* 0x0000000616127981 */ /* 0x000324000c1e1900 */
[----:B------:R-:W-:Y:S02]  /*0440*/  VIADD R11, R4, 0xa00 ;  /* 0x00000a00040b7836 */ /* 0x000fe40000000000 */
[----:B------:R1:W4:Y:S02]  /*0450*/  LDG.E R19, desc[UR6][R20.64] ;  /* 0x0000000614137981 */ /* 0x000324000c1e1900 */
[----:B0-----:R-:W-:-:S04]  /*0460*/  IMAD.WIDE.U32 R16, R11, 0x4, R12 ;  /* 0x000000040b107825 */ /* 0x001fc800078e000c */
[C---:B-1----:R-:W-:Y:S01]  /*0470*/  VIADD R23, R4.reuse, 0xc00 ;  /* 0x00000c0004177836 */ /* 0x042fe20000000000 */
[----:B------:R0:W4:Y:S01]  /*0480*/  LDG.E R11, desc[UR6][R16.64] ;  /* 0x00000006100b7981 */ /* 0x000122000c1e1900 */
[----:B------:R-:W-:Y:S02]  /*0490*/  IADD3 R21, PT, PT, R4, 0xd00, RZ ;  /* 0x00000d0004157810 */ /* 0x000fe40007ffe0ff */
[----:B0-----:R-:W-:-:S04]  /*04a0*/  IMAD.WIDE.U32 R16, R23, 0x4, R12 ;  /* 0x0000000417107825 */ /* 0x001fc800078e000c */
[--C-:B------:R-:W-:Y:S02]  /*04b0*/  IMAD.WIDE.U32 R20, R21, 0x4, R12.reuse ;  /* 0x0000000415147825 */ /* 0x100fe400078e000c */
[----:B------:R-:W4:Y:S02]  /*04c0*/  LDG.E R16, desc[UR6][R16.64] ;  /* 0x0000000610107981 */ /* 0x000f24000c1e1900 */
[----:B------:R-:W-:Y:S02]  /*04d0*/  VIADD R23, R4, 0xe00 ;  /* 0x00000e0004177836 */ /* 0x000fe40000000000 */
[----:B------:R-:W4:Y:S02]  /*04e0*/  LDG.E R20, desc[UR6][R20.64] ;  /* 0x0000000614147981 */ /* 0x000f24000c1e1900 */
[----:B------:R-:W-:-:S06]  /*04f0*/  IMAD.WIDE.U32 R22, R23, 0x4, R12 ;  /* 0x0000000417167825 */ /* 0x000fcc00078e000c */
[----:B------:R-:W4:Y:S01]  /*0500*/  LDG.E R22, desc[UR6][R22.64] ;  /* 0x0000000616167981 */ /* 0x000f22000c1e1900 */
[----:B--2---:R-:W-:Y:S02]  /*0510*/  IMAD R9, R9, R9, R14 ;  /* 0x0000000909097224 */ /* 0x004fe400078e020e */
[----:B------:R-:W-:-:S06]  /*0520*/  IMAD.WIDE.U32 R14, R15, 0x4, R12 ;  /* 0x000000040f0e7825 */ /* 0x000fcc00078e000c */
[----:B------:R0:W2:Y:S02]  /*0530*/  LDG.E R14, desc[UR6][R14.64] ;  /* 0x000000060e0e7981 */ /* 0x0000a4000c1e1900 */
[----:B0-----:R-:W-:-:S05]  /*0540*/  IADD3 R15, PT, PT, R4, 0xf00, RZ ;  /* 0x00000f00040f7810 */ /* 0x001fca0007ffe0ff */
[----:B------:R-:W-:-:S06]  /*0550*/  IMAD.WIDE.U32 R12, R15, 0x4, R12 ;  /* 0x000000040f0c7825 */ /* 0x000fcc00078e000c */
[----:B------:R-:W2:Y:S01]  /*0560*/  LDG.E R12, desc[UR6][R12.64] ;  /* 0x000000060c0c7981 */ /* 0x000ea2000c1e1900 */
[----:B---3--:R-:W-:-:S04]  /*0570*/  IMAD R10, R10, R10, R9 ;  /* 0x0000000a0a0a7224 */ /* 0x008fc800078e0209 */
[----:B-----5:R-:W-:-:S04]  /*0580*/  IMAD R29, R29, R29, R10 ;  /* 0x0000001d1d1d7224 */ /* 0x020fc800078e020a */
[----:B------:R-:W-:-:S04]  /*0590*/  IMAD R28, R28, R28, R29 ;  /* 0x0000001c1c1c7224 */ /* 0x000fc800078e021d */
[----:B------:R-:W-:-:S04]  /*05a0*/  IMAD R27, R27, R27, R28 ;  /* 0x0000001b1b1b7224 */ /* 0x000fc800078e021c */
[----:B----4-:R-:W-:-:S04]  /*05b0*/  IMAD R26, R26, R26, R27 ;  /* 0x0000001a1a1a7224 */ /* 0x010fc800078e021b */
[----:B------:R-:W-:-:S04]  /*05c0*/  IMAD R25, R25, R25, R26 ;  /* 0x0000001919197224 */ /* 0x000fc800078e021a */
[----:B------:R-:W-:-:S04]  /*05d0*/  IMAD R24, R24, R24, R25 ;  /* 0x0000001818187224 */ /* 0x000fc800078e0219 */
[----:B------:R-:W-:-:S04]  /*05e0*/  IMAD R19, R19, R19, R24 ;  /* 0x0000001313137224 */ /* 0x000fc800078e0218 */
[----:B------:R-:W-:Y:S01]  /*05f0*/  IMAD R18, R18, R18, R19 ;  /* 0x0000001212127224 */ /* 0x000fe200078e0213 */
[----:B------:R-:W-:-:S03]  /*0600*/  IADD3 R8, PT, PT, R8, 0x10, RZ ;  /* 0x0000001008087810 */ /* 0x000fc60007ffe0ff */
[----:B------:R-:W-:Y:S01]  /*0610*/  IMAD R11, R11, R11, R18 ;  /* 0x0000000b0b0b7224 */ /* 0x000fe200078e0212 */
[----:B------:R-:W-:Y:S01]  /*0620*/  ISETP.NE.AND P0, PT, R8, RZ, PT ;  /* 0x000000ff0800720c */ /* 0x000fe20003f05270 */
[----:B------:R-:W-:Y:S01]  /*0630*/  VIADD R7, R7, 0x1000 ;  /* 0x0000100007077836 */ /* 0x000fe20000000000 */
[----:B------:R-:W-:Y:S01]  /*0640*/  IADD3 R4, PT, PT, R4, 0x1000, RZ ;  /* 0x0000100004047810 */ /* 0x000fe20007ffe0ff */
[----:B--2---:R-:W-:-:S04]  /*0650*/  IMAD R11, R14, R14, R11 ;  /* 0x0000000e0e0b7224 */ /* 0x004fc800078e020b */
[----:B------:R-:W-:-:S04]  /*0660*/  IMAD R11, R16, R16, R11 ;  /* 0x00000010100b7224 */ /* 0x000fc800078e020b */
[----:B------:R-:W-:-:S04]  /*0670*/  IMAD R11, R20, R20, R11 ;  /* 0x00000014140b7224 */ /* 0x000fc800078e020b */
[----:B------:R-:W-:-:S04]  /*0680*/  IMAD R11, R22, R22, R11 ;  /* 0x00000016160b7224 */ /* 0x000fc800078e020b */
[----:B------:R-:W-:Y:S01]  /*0690*/  IMAD R14, R12, R12, R11 ;  /* 0x0000000c0c0e7224 */ /* 0x000fe200078e020b */
[----:B------:R-:W-:Y:S06]  /*06a0*/  @P0 BRA `(.L_x_182) ;  /* 0xfffffff800ec0947 */ /* 0x000fec000383ffff */
[----:B------:R-:W-:Y:S05]  /*06b0*/  BSYNC.RECONVERGENT B3 ;  /* 0x0000000000037941 */ /* 0x000fea0003800200 */
.L_x_181:
[----:B------:R-:W-:-:S07]  /*06c0*/  IADD3 R4, PT, PT, R7, -0x800, RZ ;  /* 0xfffff80007047810 */ /* 0x000fce0007ffe0ff */
.L_x_180:
[----:B------:R-:W-:Y:S05]  /*06d0*/  BSYNC.RECONVERGENT B2 ;  /* 0x0000000000027941 */ /* 0x000fea0003800200 */
.L_x_179:
[----:B------:R-:W-:-:S13]  /*06e0*/  ISETP.NE.AND P0, PT, R6, RZ, PT ;  /* 0x000000ff0600720c */ /* 0x000fda0003f05270 */
[----:B------:R-:W-:Y:S05]  /*06f0*/  @!P0 BRA `(.L_x_178) ;  /* 0x0000000400308947 */ /* 0x000fea0003800000 */
[----:B------:R-:W-:Y:S01]  /*0700*/  ISETP.GE.U32.AND P0, PT, R6, 0x8, PT ;  /* 0x000000080600780c */ /* 0x000fe20003f06070 */
[----:B------:R-:W-:Y:S01]  /*0710*/  BSSY.RECONVERGENT B2, `(.L_x_183) ;  /* 0x0000026000027945 */ /* 0x000fe20003800200 */
[----:B------:R-:W-:-:S04]  /*0720*/  LOP3.LUT R22, R5, 0x7, RZ, 0xc0, !PT ;  /* 0x0000000705167812 */ /* 0x000fc800078ec0ff */
[----:B------:R-:W-:-:S07]  /*0730*/  ISETP.NE.AND P1, PT, R22, RZ, PT ;  /* 0x000000ff1600720c */ /* 0x000fce0003f25270 */
[----:B------:R-:W-:Y:S06]  /*0740*/  @!P0 BRA `(.L_x_184) ;  /* 0x0000000000888947 */ /* 0x000fec0003800000 */
[----:B------:R-:W0:Y:S01]  /*0750*/  LDC.64 R6, c[0x0][0x380] ;  /* 0x0000e000ff067b82 */ /* 0x000e220000000a00 */
[----:B------:R-:W-:-:S05]  /*0760*/  IMAD R19, R3, 0x1000, R4 ;  /* 0x0000100003137824 */ /* 0x000fca00078e0204 */
[C---:B------:R-:W-:Y:S02]  /*0770*/  IADD3 R17, PT, PT, R19.reuse, 0x100, RZ ;  /* 0x0000010013117810 */ /* 0x040fe40007ffe0ff */
[C---:B------:R-:W-:Y:S01]  /*0780*/  IADD3 R21, PT, PT, R19.reuse, 0x200, RZ ;  /* 0x0000020013157810 */ /* 0x040fe20007ffe0ff */
[C---:B------:R-:W-:Y:S01]  /*0790*/  VIADD R13, R19.reuse, 0x300 ;  /* 0x00000300130d7836 */ /* 0x040fe20000000000 */
[C---:B------:R-:W-:Y:S01]  /*07a0*/  IADD3 R9, PT, PT, R19.reuse, 0x400, RZ ;  /* 0x0000040013097810 */ /* 0x040fe20007ffe0ff */
[----:B0-----:R-:W-:-:S04]  /*07b0*/  IMAD.WIDE.U32 R10, R19, 0x4, R6 ;  /* 0x00000004130a7825 */ /* 0x001fc800078e0006 */
[--C-:B------:R-:W-:Y:S01]  /*07c0*/  IMAD.WIDE.U32 R16, R17, 0x4, R6.reuse ;  /* 0x0000000411107825 */ /* 0x100fe200078e0006 */
[----:B------:R0:W2:Y:S03]  /*07d0*/  LDG.E R15, desc[UR6][R10.64] ;  /* 0x000000060a0f7981 */ /* 0x0000a6000c1e1900 */
[--C-:B------:R-:W-:Y:S01]  /*07e0*/  IMAD.WIDE.U32 R20, R21, 0x4, R6.reuse ;  /* 0x0000000415147825 */ /* 0x100fe200078e0006 */
[----:B------:R1:W3:Y:S03]  /*07f0*/  LDG.E R18, desc[UR6][R16.64] ;  /* 0x0000000610127981 */ /* 0x0002e6000c1e1900 */
[--C-:B------:R-:W-:Y:S01]  /*0800*/  IMAD.WIDE.U32 R12, R13, 0x4, R6.reuse ;  /* 0x000000040d0c7825 */ /* 0x100fe200078e0006 */
[----:B------:R-:W-:Y:S01]  /*0810*/  IADD3 R23, PT, PT, R19, 0x500, RZ ;  /* 0x0000050013177810 */ /* 0x000fe20007ffe0ff */
[----:B------:R-:W4:Y:S02]  /*0820*/  LDG.E R20, desc[UR6][R20.64] ;  /* 0x0000000614147981 */ /* 0x000f24000c1e1900 */
[----:B------:R-:W-:-:S02]  /*0830*/  IMAD.WIDE.U32 R8, R9, 0x4, R6 ;  /* 0x0000000409087825 */ /* 0x000fc400078e0006 */
[----:B------:R-:W5:Y:S02]  /*0840*/  LDG.E R12, desc[UR6][R12.64] ;  /* 0x000000060c0c7981 */ /* 0x000f64000c1e1900 */
[----:B------:R-:W-:Y:S02]  /*0850*/  VIADD R25, R19, 0x600 ;  /* 0x0000060013197836 */ /* 0x000fe40000000000 */
[--C-:B0-----:R-:W-:Y:S01]  /*0860*/  IMAD.WIDE.U32 R10, R23, 0x4, R6.reuse ;  /* 0x00000004170a7825 */ /* 0x101fe200078e0006 */
[----:B------:R-:W5:Y:S01]  /*0870*/  LDG.E R8, desc[UR6][R8.64] ;  /* 0x0000000608087981 */ /* 0x000f62000c1e1900 */
[----:B------:R-:W-:Y:S02]  /*0880*/  IADD3 R19, PT, PT, R19, 0x700, RZ ;  /* 0x0000070013137810 */ /* 0x000fe40007ffe0ff */
[--C-:B-1----:R-:W-:Y:S02]  /*0890*/  IMAD.WIDE.U32 R16, R25, 0x4, R6.reuse ;  /* 0x0000000419107825 */ /* 0x102fe400078e0006 */
[----:B------:R-:W5:Y:S02]  /*08a0*/  LDG.E R10, desc[UR6][R10.64] ;  /* 0x000000060a0a7981 */ /* 0x000f64000c1e1900 */
[----:B------:R-:W-:-:S02]  /*08b0*/  IMAD.WIDE.U32 R6, R19, 0x4, R6 ;  /* 0x0000000413067825 */ /* 0x000fc400078e0006 */
[----:B------:R-:W5:Y:S04]  /*08c0*/  LDG.E R16, desc[UR6][R16.64] ;  /* 0x0000000610107981 */ /* 0x000f68000c1e1900 */
[----:B------:R-:W5:Y:S01]  /*08d0*/  LDG.E R6, desc[UR6][R6.64] ;  /* 0x0000000606067981 */ /* 0x000f62000c1e1900 */
[----:B------:R-:W-:Y:S01]  /*08e0*/  IADD3 R4, PT, PT, R4, 0x800, RZ ;  /* 0x0000080004047810 */ /* 0x000fe20007ffe0ff */
        /* <DEDUP_REMOVED lines=8> */
.L_x_184:
[----:B------:R-:W-:Y:S05]  /*0970*/  BSYNC.RECONVERGENT B2 ;  /* 0x0000000000027941 */ /* 0x000fea0003800200 */
.L_x_183:
        /* <DEDUP_REMOVED lines=10> */
[C---:B------:R-:W-:Y:S02]  /*0a20*/  VIADD R17, R13.reuse, 0x300 ;  /* 0x000003000d117836 */ /* 0x040fe40000000000 */
[----:B0-----:R-:W-:-:S04]  /*0a30*/  IMAD.WIDE.U32 R8, R13, 0x4, R6 ;  /* 0x000000040d087825 */ /* 0x001fc800078e0006 */
[--C-:B------:R-:W-:Y:S02]  /*0a40*/  IMAD.WIDE.U32 R10, R11, 0x4, R6.reuse ;  /* 0x000000040b0a7825 */ /* 0x100fe400078e0006 */
[----:B------:R-:W2:Y:S02]  /*0a50*/  LDG.E R9, desc[UR6][R8.64] ;  /* 0x0000000608097981 */ /* 0x000ea4000c1e1900 */
[--C-:B------:R-:W-:Y:S02]  /*0a60*/  IMAD.WIDE.U32 R12, R15, 0x4, R6.reuse ;  /* 0x000000040f0c7825 */ /* 0x100fe400078e0006 */
[----:B------:R-:W3:Y:S02]  /*0a70*/  LDG.E R11, desc[UR6][R10.64] ;  /* 0x000000060a0b7981 */ /* 0x000ee4000c1e1900 */
[----:B------:R-:W-:Y:S02]  /*0a80*/  IMAD.WIDE.U32 R6, R17, 0x4, R6 ;  /* 0x0000000411067825 */ /* 0x000fe400078e0006 */
[----:B------:R-:W4:Y:S04]  /*0a90*/  LDG.E R13, desc[UR6][R12.64] ;  /* 0x000000060c0d7981 */ /* 0x000f28000c1e1900 */
[----:B------:R-:W5:Y:S01]  /*0aa0*/  LDG.E R7, desc[UR6][R6.64] ;  /* 0x0000000606077981 */ /* 0x000f62000c1e1900 */
[----:B------:R-:W-:Y:S01]  /*0ab0*/  IADD3 R4, PT, PT, R4, 0x400, RZ ;  /* 0x0000040004047810 */ /* 0x000fe20007ffe0ff */
[----:B--2---:R-:W-:-:S04]  /*0ac0*/  IMAD R14, R9, R9, R14 ;  /* 0x00000009090e7224 */ /* 0x004fc800078e020e */
[----:B---3--:R-:W-:-:S04]  /*0ad0*/  IMAD R14, R11, R11, R14 ;  /* 0x0000000b0b0e7224 */ /* 0x008fc800078e020e */
[----:B----4-:R-:W-:-:S04]  /*0ae0*/  IMAD R14, R13, R13, R14 ;  /* 0x0000000d0d0e7224 */ /* 0x010fc800078e020e */
[----:B-----5:R-:W-:-:S07]  /*0af0*/  IMAD R14, R7, R7, R14 ;  /* 0x00000007070e7224 */ /* 0x020fce00078e020e */
.L_x_186:
[----:B------:R-:W-:Y:S05]  /*0b00*/  BSYNC.RECONVERGENT B2 ;  /* 0x0000000000027941 */ /* 0x000fea0003800200 */
.L_x_185:
[----:B------:R-:W-:Y:S05]  /*0b10*/  @!P1 BRA `(.L_x_178) ;  /* 0x0000000000289947 */ /* 0x000fea0003800000 */
[----:B------:R-:W0:Y:S01]  /*0b20*/  LDC.64 R6, c[0x0][0x380] ;  /* 0x0000e000ff067b82 */ /* 0x000e220000000a00 */
[----:B------:R-:W-:Y:S01]  /*0b30*/  LEA R9, R3, R4, 0xc ;  /* 0x0000000403097211 */ /* 0x000fe200078e60ff */
[----:B------:R-:W-:-:S07]  /*0b40*/  IMAD.MOV R8, RZ, RZ, -R5 ;  /* 0x000000ffff087224 */ /* 0x000fce00078e0a05 */
.L_x_187:
[----:B0-----:R-:W-:-:S06]  /*0b50*/  IMAD.WIDE.U32 R4, R9, 0x4, R6 ;  /* 0x0000000409047825 */ /* 0x001fcc00078e0006 */
[----:B------:R-:W2:Y:S01]  /*0b60*/  LDG.E R5, desc[UR6][R4.64] ;  /* 0x0000000604057981 */ /* 0x000ea2000c1e1900 */
[----:B------:R-:W-:Y:S02]  /*0b70*/  IADD3 R8, PT, PT, R8, 0x1, RZ ;  /* 0x0000000108087810 */ /* 0x000fe40007ffe0ff */
[----:B------:R-:W-:Y:S02]  /*0b80*/  IADD3 R9, PT, PT, R9, 0x100, RZ ;  /* 0x0000010009097810 */ /* 0x000fe40007ffe0ff */
[----:B------:R-:W-:Y:S01]  /*0b90*/  ISETP.NE.AND P0, PT, R8, RZ, PT ;  /* 0x000000ff0800720c */ /* 0x000fe20003f05270 */
[----:B--2---:R-:W-:-:S12]  /*0ba0*/  IMAD R14, R5, R5, R14 ;  /* 0x00000005050e7224 */ /* 0x004fd800078e020e */
[----:B------:R-:W-:Y:S05]  /*0bb0*/  @P0 BRA `(.L_x_187) ;  /* 0xfffffffc00e40947 */ /* 0x000fea000383ffff */
.L_x_178:
[----:B------:R-:W-:Y:S05]  /*0bc0*/  BSYNC.RECONVERGENT B1 ;  /* 0x0000000000017941 */ /* 0x000fea0003800200 */
.L_x_177:
[----:B------:R-:W-:-:S13]  /*0bd0*/  ISETP.GE.U32.AND P0, PT, R0, 0x100, PT ;  /* 0x000001000000780c */ /* 0x000fda0003f06070 */
        /* <DEDUP_REMOVED lines=12> */
[----:B------:R-:W-:Y:S02]  /*0ca0*/  ISETP.GT.AND P0, PT, R8, 0x1b, PT ;  /* 0x0000001b0800780c */ /* 0x000fe40003f04270 */
[----:B------:R-:W-:-:S05]  /*0cb0*/  IADD3 R0, PT, PT, R5, R0, RZ ;  /* 0x0000000005007210 */ /* 0x000fca0007ffe0ff */
[----:B------:R-:W0:Y:S01]  /*0cc0*/  SHFL.DOWN PT, R4, R0, 0x4, 0x1f ;  /* 0x08801f0000047f89 */ /* 0x000e2200000e0000 */
[----:B-1----:R-:W-:Y:S02]  /*0cd0*/  @!P1 LEA R9, R9, R6, 0x18 ;  /* 0x0000000609099211 */ /* 0x002fe400078ec0ff */
[----:B0-----:R-:W-:Y:S02]  /*0ce0*/  SEL R7, R4, RZ, !P0 ;  /* 0x000000ff04077207 */ /* 0x001fe40004000000 */
[----:B------:R-:W-:Y:S02]  /*0cf0*/  ISETP.GT.AND P0, PT, R8, 0x17, PT ;  /* 0x000000170800780c */ /* 0x000fe40003f04270 */
[----:B------:R-:W-:Y:S02]  /*0d00*/  IADD3 R7, PT, PT, R0, R7, RZ ;  /* 0x0000000700077210 */ /* 0x000fe40007ffe0ff */
[----:B------:R-:W-:-:S03]  /*0d10*/  @!P1 SHF.R.U32.HI R0, RZ, 0x3, R2 ;  /* 0x00000003ff009819 */ /* 0x000fc60000011602 */
[----:B------:R-:W0:Y:S01]  /*0d20*/  SHFL.DOWN PT, R4, R7, 0x8, 0x1f ;  /* 0x09001f0007047f89 */ /* 0x000e2200000e0000 */
[----:B------:R-:W-:-:S04]  /*0d30*/  @!P1 LOP3.LUT R0, R0, 0x7c, RZ, 0xc0, !PT ;  /* 0x0000007c00009812 */ /* 0x000fc800078ec0ff */
[----:B------:R-:W-:Y:S02]  /*0d40*/  @!P1 IADD3 R0, PT, PT, R0, R9, RZ ;  /* 0x0000000900009210 */ /* 0x000fe40007ffe0ff */
[----:B0-----:R-:W-:Y:S02]  /*0d50*/  SEL R4, R4, RZ, !P0 ;  /* 0x000000ff04047207 */ /* 0x001fe40004000000 */
[----:B------:R-:W-:-:S03]  /*0d60*/  ISETP.GT.AND P0, PT, R8, 0xf, PT ;  /* 0x0000000f0800780c */ /* 0x000fc60003f04270 */
[----:B------:R-:W-:-:S05]  /*0d70*/  IMAD.IADD R4, R7, 0x1, R4 ;  /* 0x0000000107047824 */ /* 0x000fca00078e0204 */
[----:B------:R-:W0:Y:S02]  /*0d80*/  SHFL.DOWN PT, R5, R4, 0x10, 0x1f ;  /* 0x0a001f0004057f89 */ /* 0x000e2400000e0000 */
[----:B0-----:R-:W-:Y:S02]  /*0d90*/  SEL R5, R5, RZ, !P0 ;  /* 0x000000ff05057207 */ /* 0x001fe40004000000 */
[----:B------:R-:W-:Y:S02]  /*0da0*/  ISETP.NE.AND P0, PT, R2, RZ, PT ;  /* 0x000000ff0200720c */ /* 0x000fe40003f05270 */
[----:B------:R-:W-:-:S05]  /*0db0*/  IADD3 R11, PT, PT, R4, R5, RZ ;  /* 0x00000005040b7210 */ /* 0x000fca0007ffe0ff */
        /* <DEDUP_REMOVED lines=11> */
[----:B-1----:R-:W-:-:S05]  /*0e70*/  IADD3 R0, PT, PT, R8, R0, R7 ;  /* 0x0000000008007210 */ /* 0x002fca0007ffe007 */
[----:B------:R-:W-:Y:S01]  /*0e80*/  IMAD.IADD R11, R0, 0x1, R9 ;  /* 0x00000001000b7824 */ /* 0x000fe200078e0209 */
[----:B------:R-:W-:Y:S06]  /*0e90*/  BRA `(.L_x_189) ;  /* 0x0000001400f47947 */ /* 0x000fec0003800000 */
.L_x_188:
[----:B------:R-:W-:Y:S01]  /*0ea0*/  LOP3.LUT R4, R2, 0x3e0, RZ, 0xc0, !PT ;  /* 0x000003e002047812 */ /* 0x000fe200078ec0ff */
[----:B------:R-:W0:Y:S03]  /*0eb0*/  S2R R10, SR_LANEID ;  /* 0x00000000000a7919 */ /* 0x000e260000000000 */
[----:B------:R-:W-:Y:S02]  /*0ec0*/  IADD3 R5, PT, PT, R4, 0x20, RZ ;  /* 0x0000002004057810 */ /* 0x000fe40007ffe0ff */
[----:B------:R-:W-:Y:S02]  /*0ed0*/  LOP3.LUT R7, RZ, R4, RZ, 0x33, !PT ;  /* 0x00000004ff077212 */ /* 0x000fe400078e33ff */
[----:B------:R-:W-:Y:S02]  /*0ee0*/  ISETP.GT.U32.AND P0, PT, R5, R0, PT ;  /* 0x000000000500720c */ /* 0x000fe40003f04070 */
[----:B------:R-:W-:-:S04]  /*0ef0*/  IADD3 R7, PT, PT, R0, R7, RZ ;  /* 0x0000000700077210 */ /* 0x000fc80007ffe0ff */
[----:B------:R-:W-:-:S05]  /*0f00*/  SEL R7, R7, 0x1f, P0 ;  /* 0x0000001f07077807 */ /* 0x000fca0000000000 */
[----:B------:R-:W1:Y:S01]  /*0f10*/  SHFL.DOWN PT, R4, R14, 0x1, R7 ;  /* 0x082000000e047989 */ /* 0x000e6200000e0007 */
[CC--:B0-----:R-:W-:Y:S01]  /*0f20*/  ISETP.GE.AND P0, PT, R10.reuse, R7.reuse, PT ;  /* 0x000000070a00720c */ /* 0x0c1fe20003f06270 */
[C---:B------:R-:W-:Y:S01]  /*0f30*/  VIADD R8, R10.reuse, 0x4 ;  /* 0x000000040a087836 */ /* 0x040fe20000000000 */
[C---:B------:R-:W-:Y:S02]  /*0f40*/  IADD3 R6, PT, PT, R10.reuse, 0x2, RZ ;  /* 0x000000020a067810 */ /* 0x040fe40007ffe0ff */
[----:B------:R-:W-:Y:S02]  /*0f50*/  ISETP.NE.AND P1, PT, R10, RZ, PT ;  /* 0x000000ff0a00720c */ /* 0x000fe40003f25270 */
        /* <DEDUP_REMOVED lines=9> */
[----:B------:R-:W-:-:S02]  /*0ff0*/  IADD3 R6, PT, PT, R4, R5, RZ ;  /* 0x0000000504067210 */ /* 0x000fc40007ffe0ff */
[----:B------:R-:W-:-:S03]  /*1000*/  IADD3 R4, PT, PT, R10, 0x8, RZ ;  /* 0x000000080a047810 */ /* 0x000fc60007ffe0ff */
[----:B------:R-:W1:Y:S02]  /*1010*/  SHFL.DOWN PT, R5, R6, 0x4, R7 ;  /* 0x0880000006057989 */ /* 0x000e6400000e0007 */
[----:B-1----:R-:W-:Y:S02]  /*1020*/  SEL R5, R5, RZ, !P0 ;  /* 0x000000ff05057207 */ /* 0x002fe40004000000 */
[----:B------:R-:W-:Y:S02]  /*1030*/  ISETP.GT.AND P0, PT, R4, R7, PT ;  /* 0x000000070400720c */ /* 0x000fe40003f04270 */
[----:B------:R-:W-:Y:S02]  /*1040*/  IADD3 R8, PT, PT, R6, R5, RZ ;  /* 0x0000000506087210 */ /* 0x000fe40007ffe0ff */
[----:B------:R-:W-:Y:S02]  /*1050*/  IADD3 R6, PT, PT, R10, 0x10, RZ ;  /* 0x000000100a067810 */ /* 0x000fe40007ffe0ff */
[----:B------:R-:W-:Y:S01]  /*1060*/  @!P1 MOV R10, 0x400 ;  /* 0x00000400000a9802 */ /* 0x000fe20000000f00 */
[----:B------:R-:W1:Y:S03]  /*1070*/  SHFL.DOWN PT, R5, R8, 0x8, R7 ;  /* 0x0900000008057989 */ /* 0x000e6600000e0007 */
[----:B0-----:R-:W-:-:S04]  /*1080*/  @!P1 LEA R10, R11, R10, 0x18 ;  /* 0x0000000a0b0a9211 */ /* 0x001fc800078ec0ff */
[----:B------:R-:W-:Y:S02]  /*1090*/  @!P1 IADD3 R10, PT, PT, R9, R10, RZ ;  /* 0x0000000a090a9210 */ /* 0x000fe40007ffe0ff */
        /* <DEDUP_REMOVED lines=14> */
[----:B------:R-:W-:Y:S01]  /*1180*/  ISETP.GT.U32.AND P3, PT, R0, 0x80, PT ;  /* 0x000000800000780c */ /* 0x000fe20003f64070 */
[----:B-1----:R-:W-:-:S09]  /*1190*/  ULEA UR4, UR5, UR4, 0x18 ;  /* 0x0000000405047291 */ /* 0x002fd2000f8ec0ff */
[----:B------:R-:W1:Y:S04]  /*11a0*/  LDS.128 R4, [UR4+0x10] ;  /* 0x00001004ff047984 */ /* 0x000e680008000c00 */
[----:B------:R-:W2:Y:S04]  /*11b0*/  LDS R2, [UR4+0xc] ;  /* 0x00000c04ff027984 */ /* 0x000ea80008000800 */
[----:B------:R-:W3:Y:S01]  /*11c0*/  LDS.64 R8, [UR4+0x20] ;  /* 0x00002004ff087984 */ /* 0x000ee20008000a00 */
[----:B-1----:R-:W-:Y:S02]  /*11d0*/  SEL R4, R4, RZ, P2 ;  /* 0x000000ff04047207 */ /* 0x002fe40001000000 */
[----:B------:R-:W-:-:S02]  /*11e0*/  ISETP.GT.U32.AND P2, PT, R0, 0x60, PT ;  /* 0x000000600000780c */ /* 0x000fc40003f44070 */
[----:B--2---:R-:W-:Y:S02]  /*11f0*/  SEL R2, R2, RZ, P1 ;  /* 0x000000ff02027207 */ /* 0x004fe40000800000 */
[----:B------:R-:W-:Y:S02]  /*1200*/  SEL R5, R5, RZ, P2 ;  /* 0x000000ff05057207 */ /* 0x000fe40001000000 */
[----:B------:R-:W-:Y:S02]  /*1210*/  IADD3 R2, PT, PT, R4, R2, R11 ;  /* 0x0000000204027210 */ /* 0x000fe40007ffe00b */
[----:B------:R-:W-:Y:S02]  /*1220*/  ISETP.GT.U32.AND P1, PT, R0, 0xa0, PT ;  /* 0x000000a00000780c */ /* 0x000fe40003f24070 */
[----:B------:R-:W-:Y:S02]  /*1230*/  SEL R6, R6, RZ, P3 ;  /* 0x000000ff06067207 */ /* 0x000fe40001800000 */
[----:B------:R-:W-:-:S02]  /*1240*/  ISETP.GT.U32.AND P2, PT, R0, 0xc0, PT ;  /* 0x000000c00000780c */ /* 0x000fc40003f44070 */
[----:B------:R-:W-:Y:S02]  /*1250*/  ISETP.GT.U32.AND P3, PT, R0, 0xe0, PT ;  /* 0x000000e00000780c */ /* 0x000fe40003f64070 */
[----:B------:R-:W-:Y:S02]  /*1260*/  SEL R7, R7, RZ, P1 ;  /* 0x000000ff07077207 */ /* 0x000fe40000800000 */
[----:B------:R-:W-:Y:S02]  /*1270*/  IADD3 R2, PT, PT, R6, R2, R5 ;  /* 0x0000000206027210 */ /* 0x000fe40007ffe005 */
[----:B---3--:R-:W-:Y:S02]  /*1280*/  SEL R8, R8, RZ, P2 ;  /* 0x000000ff08087207 */ /* 0x008fe40001000000 */
[----:B------:R-:W-:Y:S02]  /*1290*/  SEL R9, R9, RZ, P3 ;  /* 0x000000ff09097207 */ /* 0x000fe40001800000 */
[----:B------:R-:W-:-:S04]  /*12a0*/  IADD3 R2, PT, PT, R8, R2, R7 ;  /* 0x0000000208027210 */ /* 0x000fc80007ffe007 */
[----:B0-----:R-:W-:Y:S01]  /*12b0*/  IADD3 R11, PT, PT, R2, R9, RZ ;  /* 0x00000009020b7210 */ /* 0x001fe20007ffe0ff */
[----:B------:R-:W-:Y:S06]  /*12c0*/  BRA `(.L_x_189) ;  /* 0x0000001000e87947 */ /* 0x000fec0003800000 */
.L_x_174:
[----:B------:R-:W0:Y:S01]  /*12d0*/  S2R R2, SR_TID.X ;  /* 0x0000000000027919 */ /* 0x000e220000002100 */
[----:B------:R-:W1:Y:S02]  /*12e0*/  LDCU.64 UR4, c[0x0][0x380] ;  /* 0x00007000ff0477ac */ /* 0x000e640008000a00 */
[----:B-1----:R-:W-:Y:S01]  /*12f0*/  MOV R5, UR5 ;  /* 0x0000000500057c02 */ /* 0x002fe20008000f00 */
[----:B------:R-:W-:Y:S01]  /*1300*/  IMAD.U32 R4, RZ, RZ, UR4 ;  /* 0x00000004ff047e24 */ /* 0x000fe2000f8e00ff */
[----:B0-----:R-:W-:-:S05]  /*1310*/  LEA R7, R3, R2, 0xc ;  /* 0x0000000203077211 */ /* 0x001fca00078e60ff */
[----:B------:R-:W-:-:S05]  /*1320*/  IMAD.WIDE.U32 R6, R7, 0x4, R4 ;  /* 0x0000000407067825 */ /* 0x000fca00078e0004 */
        /* <DEDUP_REMOVED lines=16> */
[----:B------:R-:W-:Y:S01]  /*1430*/  ISETP.GE.U32.AND P0, PT, R0, R11, PT ;  /* 0x0000000b0000720c */ /* 0x000fe20003f06070 */
        /* <DEDUP_REMOVED lines=17> */
[----:B------:R-:W-:Y:S01]  /*1550*/  VIADD R0, R8, 0xfffff000 ;  /* 0xfffff00008007836 */ /* 0x000fe20000000000 */
[----:B------:R-:W-:Y:S01]  /*1560*/  LEA R9, R3, R11, 0xc ;  /* 0x0000000b03097211 */ /* 0x000fe200078e60ff */
[----:B------:R-:W-:Y:S01]  /*1570*/  UMOV UR4, URZ ;  /* 0x000000ff00047c82 */ /* 0x000fe20008000000 */
[----:B------:R-:W-:Y:S02]  /*1580*/  LOP3.LUT R6, RZ, R2, RZ, 0x33, !PT ;  /* 0x00000002ff067212 */ /* 0x000fe400078e33ff */
[----:B------:R-:W-:Y:S02]  /*1590*/  ISETP.GT.U32.AND P0, PT, R9, R0, PT ;  /* 0x000000000900720c */ /* 0x000fe40003f04070 */
[----:B------:R-:W-:Y:S02]  /*15a0*/  IADD3 R6, PT, PT, -R11, R8, R6 ;  /* 0x000000080b067210 */ /* 0x000fe40007ffe106 */
[----:B------:R-:W-:Y:S02]  /*15b0*/  IADD3 R7, PT, PT, R9, 0x800, R2 ;  /* 0x0000080009077810 */ /* 0x000fe40007ffe002 */
[----:B------:R-:W-:Y:S01]  /*15c0*/  MOV R2, R9 ;  /* 0x0000000900027202 */ /* 0x000fe20000000f00 */
[----:B------:R-:W-:-:S06]  /*15d0*/  IMAD R6, R3, -0x1000, R6 ;  /* 0xfffff00003067824 */ /* 0x000fcc00078e0206 */
[----:B------:R-:W-:Y:S05]  /*15e0*/  @P0 BRA `(.L_x_191) ;  /* 0x0000000000bc0947 */ /* 0x000fea0003800000 */
[----:B------:R-:W0:Y:S08]  /*15f0*/  LDC R8, c[0x0][0x3a8] ;  /* 0x0000ea00ff087b82 */ /* 0x000e300000000800 */
[----:B------:R-:W1:Y:S02]  /*1600*/  LDC.64 R4, c[0x0][0x380] ;  /* 0x0000e000ff047b82 */ /* 0x000e640000000a00 */
.L_x_192:
[----:B------:R-:W2:Y:S02]  /*1610*/  S2R R10, SR_TID.X ;  /* 0x00000000000a7919 */ /* 0x000ea40000002100 */
[----:B--2---:R-:W-:-:S05]  /*1620*/  IADD3 R13, PT, PT, R10, R9, RZ ;  /* 0x000000090a0d7210 */ /* 0x004fca0007ffe0ff */
        /* <DEDUP_REMOVED lines=13> */
[----:B--2---:R-:W-:-:S03]  /*1700*/  IMAD R24, R24, R24, R23 ;  /* 0x0000001818187224 */ /* 0x004fc600078e0217 */
[----:B------:R-:W2:Y:S01]  /*1710*/  LDG.E R23, desc[UR6][R12.64+0x3000] ;  /* 0x003000060c177981 */ /* 0x000ea2000c1e1900 */
[----:B---3--:R-:W-:-:S03]  /*1720*/  IMAD R25, R25, R25, R24 ;  /* 0x0000001919197224 */ /* 0x008fc600078e0218 */
[----:B------:R-:W3:Y:S01]  /*1730*/  LDG.E R24, desc[UR6][R12.64+0x3c00] ;  /* 0x003c00060c187981 */ /* 0x000ee2000c1e1900 */
[----:B----4-:R-:W-:-:S03]  /*1740*/  IMAD R25, R22, R22, R25 ;  /* 0x0000001616197224 */ /* 0x010fc600078e0219 */
[----:B------:R-:W4:Y:S01]  /*1750*/  LDG.E R22, desc[UR6][R12.64+0x3400] ;  /* 0x003400060c167981 */ /* 0x000f22000c1e1900 */
[----:B-----5:R-:W-:-:S03]  /*1760*/  IMAD R25, R20, R20, R25 ;  /* 0x0000001414197224 */ /* 0x020fc600078e0219 */
[----:B------:R-:W5:Y:S01]  /*1770*/  LDG.E R20, desc[UR6][R12.64+0x3800] ;  /* 0x003800060c147981 */ /* 0x000f62000c1e1900 */
[----:B------:R-:W-:-:S04]  /*1780*/  IMAD R25, R10, R10, R25 ;  /* 0x0000000a0a197224 */ /* 0x000fc800078e0219 */
[----:B------:R-:W-:-:S04]  /*1790*/  IMAD R14, R14, R14, R25 ;  /* 0x0000000e0e0e7224 */ /* 0x000fc800078e0219 */
[----:B------:R-:W-:-:S04]  /*17a0*/  IMAD R15, R15, R15, R14 ;  /* 0x0000000f0f0f7224 */ /* 0x000fc800078e020e */
[----:B------:R-:W-:-:S04]  /*17b0*/  IMAD R16, R16, R16, R15 ;  /* 0x0000001010107224 */ /* 0x000fc800078e020f */
[----:B------:R-:W-:-:S04]  /*17c0*/  IMAD R17, R17, R17, R16 ;  /* 0x0000001111117224 */ /* 0x000fc800078e0210 */
[----:B------:R-:W-:Y:S02]  /*17d0*/  IMAD R18, R18, R18, R17 ;  /* 0x0000001212127224 */ /* 0x000fe400078e0211 */
[----:B0-----:R-:W-:Y:S02]  /*17e0*/  IMAD.IADD R10, R8, 0x1, -R9 ;  /* 0x00000001080a7824 */ /* 0x001fe400078e0a09 */
[----:B------:R-:W-:-:S03]  /*17f0*/  IMAD R18, R19, R19, R18 ;  /* 0x0000001313127224 */ /* 0x000fc600078e0212 */
[----:B------:R-:W-:Y:S01]  /*1800*/  ISETP.GE.U32.AND P0, PT, R10, R11, PT ;  /* 0x0000000b0a00720c */ /* 0x000fe20003f06070 */
[----:B------:R-:W-:-:S04]  /*1810*/  IMAD R18, R21, R21, R18 ;  /* 0x0000001515127224 */ /* 0x000fc800078e0212 */
[----:B--2---:R-:W-:-:S04]  /*1820*/  IMAD R23, R23, R23, R18 ;  /* 0x0000001717177224 */ /* 0x004fc800078e0212 */
[----:B----4-:R-:W-:-:S04]  /*1830*/  IMAD R23, R22, R22, R23 ;  /* 0x0000001616177224 */ /* 0x010fc800078e0217 */
[----:B-----5:R-:W-:-:S04]  /*1840*/  IMAD R23, R20, R20, R23 ;  /* 0x0000001414177224 */ /* 0x020fc800078e0217 */
[----:B---3--:R-:W-:Y:S01]  /*1850*/  IMAD R23, R24, R24, R23 ;  /* 0x0000001818177224 */ /* 0x008fe200078e0217 */
[----:B------:R-:W-:Y:S06]  /*1860*/  @!P0 BRA `(.L_x_190) ;  /* 0x0000000800d48947 */ /* 0x000fec0003800000 */
[C---:B------:R-:W-:Y:S01]  /*1870*/  IADD3 R9, PT, PT, R11.reuse, R9, RZ ;  /* 0x000000090b097210 */ /* 0x040fe20007ffe0ff */
[----:B------:R-:W-:Y:S01]  /*1880*/  UIADD3 UR4, UPT, UPT, UR4, 0x1, URZ ;  /* 0x0000000104047890 */ /* 0x000fe2000fffe0ff */
[----:B------:R-:W-:Y:S01]  /*1890*/  IADD3 R2, PT, PT, R11, R2, RZ ;  /* 0x000000020b027210 */ /* 0x000fe20007ffe0ff */
[----:B------:R-:W-:Y:S01]  /*18a0*/  IMAD.IADD R6, R6, 0x1, -R11 ;  /* 0x0000000106067824 */ /* 0x000fe200078e0a0b */
[----:B------:R-:W-:Y:S02]  /*18b0*/  ISETP.GT.U32.AND P0, PT, R9, R0, PT ;  /* 0x000000000900720c */ /* 0x000fe40003f04070 */
[----:B------:R-:W-:-:S11]  /*18c0*/  IADD3 R7, PT, PT, R11, R7, RZ ;  /* 0x000000070b077210 */ /* 0x000fd60007ffe0ff */
[----:B------:R-:W-:Y:S05]  /*18d0*/  @!P0 BRA `(.L_x_192) ;  /* 0xfffffffc004c8947 */ /* 0x000fea000383ffff */
.L_x_191:
[----:B------:R-:W0:Y:S01]  /*18e0*/  S2R R13, SR_TID.X ;  /* 0x00000000000d7919 */ /* 0x000e220000002100 */
[----:B------:R-:W-:Y:S01]  /*18f0*/  IADD3 R0, PT, PT, -R9, R8, RZ ;  /* 0x0000000809007210 */ /* 0x000fe20007ffe1ff */
[----:B------:R-:W-:Y:S03]  /*1900*/  BSSY.RECONVERGENT B1, `(.L_x_190) ;  /* 0x00000ab000017945 */ /* 0x000fe60003800200 */
[----:B0-----:R-:W-:-:S04]  /*1910*/  ISETP.GE.AND P0, PT, R13, R0, PT ;  /* 0x000000000d00720c */ /* 0x001fc80003f06270 */
[----:B------:R-:W-:-:S13]  /*1920*/  ISETP.GE.U32.OR P0, PT, R9, R8, P0 ;  /* 0x000000080900720c */ /* 0x000fda0000706470 */
[----:B------:R-:W-:Y:S05]  /*1930*/  @P0 BRA `(.L_x_193) ;  /* 0x00000008009c0947 */ /* 0x000fea0003800000 */
[----:B------:R-:W0:Y:S01]  /*1940*/  LDC R10, c[0x0][0x3ac] ;  /* 0x0000eb00ff0a7b82 */ /* 0x000e220000000800 */
[----:B------:R-:W-:Y:S01]  /*1950*/  LOP3.LUT R11, RZ, R13, RZ, 0x33, !PT ;  /* 0x0000000dff0b7212 */ /* 0x000fe200078e33ff */
[----:B------:R-:W-:Y:S06]  /*1960*/  BSSY.RECONVERGENT B2, `(.L_x_194) ;  /* 0x0000057000027945 */ /* 0x000fec0003800200 */
[----:B------:R-:W1:Y:S01]  /*1970*/  LDC R0, c[0x0][0x3ac] ;  /* 0x0000eb00ff007b82 */ /* 0x000e620000000800 */
[----:B0-----:R-:W-:-:S05]  /*1980*/  IMAD.SHL.U32 R10, R10, 0x1000, RZ ;  /* 0x000010000a0a7824 */ /* 0x001fca00078e00ff */
[----:B------:R-:W-:-:S04]  /*1990*/  LEA R10, R3, R10, 0xc ;  /* 0x0000000a030a7211 */ /* 0x000fc800078e60ff */
[----:B------:R-:W-:Y:S01]  /*19a0*/  IADD3 R8, PT, PT, -R10, R8, R11 ;  /* 0x000000080a087210 */ /* 0x000fe20007ffe10b */
[----:B-1----:R-:W-:Y:S01]  /*19b0*/  IMAD R11, R0, UR4, RZ ;  /* 0x00000004000b7c24 */ /* 0x002fe2000f8e02ff */
[----:B------:R-:W-:-:S03]  /*19c0*/  MOV R0, R13 ;  /* 0x0000000d00007202 */ /* 0x000fc60000000f00 */
[----:B------:R-:W-:-:S05]  /*19d0*/  IMAD R8, R11, -0x1000, R8 ;  /* 0xfffff0000b087824 */ /* 0x000fca00078e0208 */
[C---:B------:R-:W-:Y:S02]  /*19e0*/  ISETP.GE.U32.AND P0, PT, R8.reuse, 0xf00, PT ;  /* 0x00000f000800780c */ /* 0x040fe40003f06070 */
[----:B------:R-:W-:-:S04]  /*19f0*/  LEA.HI R8, R8, 0x1, RZ, 0x18 ;  /* 0x0000000108087811 */ /* 0x000fc800078fc0ff */
[----:B------:R-:W-:-:S07]  /*1a00*/  LOP3.LUT R10, R8, 0xf, RZ, 0xc0, !PT ;  /* 0x0000000f080a7812 */ /* 0x000fce00078ec0ff */
[----:B------:R-:W-:Y:S05]  /*1a10*/  @!P0 BRA `(.L_x_195) ;  /* 0x00000004002c8947 */ /* 0x000fea0003800000 */
[----:B------:R-:W-:Y:S01]  /*1a20*/  LEA.HI R0, R6, 0x1, RZ, 0x18 ;  /* 0x0000000106007811 */ /* 0x000fe200078fc0ff */
[----:B------:R-:W-:Y:S01]  /*1a30*/  BSSY.RECONVERGENT B3, `(.L_x_196) ;  /* 0x0000048000037945 */ /* 0x000fe20003800200 */
[----:B------:R-:W-:Y:S02]  /*1a40*/  LOP3.LUT R11, R13, 0x800, RZ, 0xfc, !PT ;  /* 0x000008000d0b7812 */ /* 0x000fe400078efcff */
[----:B------:R-:W-:-:S05]  /*1a50*/  LOP3.LUT R0, R0, 0x1fffff0, RZ, 0xc0, !PT ;  /* 0x01fffff000007812 */ /* 0x000fca00078ec0ff */
[----:B------:R-:W-:-:S07]  /*1a60*/  IMAD.MOV R0, RZ, RZ, -R0 ;  /* 0x000000ffff007224 */ /* 0x000fce00078e0a00 */
.L_x_197:
[C---:B------:R-:W-:Y:S02]  /*1a70*/  IADD3 R19, PT, PT, R7.reuse, -0x800, RZ ;  /* 0xfffff80007137810 */ /* 0x040fe40007ffe0ff */
[----:B------:R-:W-:-:S03]  /*1a80*/  IADD3 R21, PT, PT, R7, -0x700, RZ ;  /* 0xfffff90007157810 */ /* 0x000fc60007ffe0ff */
[----:B------:R-:W-:-:S05]  /*1a90*/  IMAD.WIDE.U32 R18, R19, 0x4, R4 ;  /* 0x0000000413127825 */ /* 0x000fca00078e0004 */
[----:B------:R0:W2:Y:S01]  /*1aa0*/  LDG.E R22, desc[UR6][R18.64] ;  /* 0x0000000612167981 */ /* 0x0000a2000c1e1900 */
[----:B------:R-:W-:Y:S02]  /*1ab0*/  VIADD R15, R7, 0xfffffa00 ;  /* 0xfffffa00070f7836 */ /* 0x000fe40000000000 */
[----:B------:R-:W-:-:S04]  /*1ac0*/  IMAD.WIDE.U32 R20, R21, 0x4, R4 ;  /* 0x0000000415147825 */ /* 0x000fc800078e0004 */
[----:B------:R-:W-:Y:S01]  /*1ad0*/  IMAD.WIDE.U32 R14, R15, 0x4, R4 ;  /* 0x000000040f0e7825 */ /* 0x000fe200078e0004 */
[----:B------:R1:W3:Y:S04]  /*1ae0*/  LDG.E R17, desc[UR6][R20.64] ;  /* 0x0000000614117981 */ /* 0x0002e8000c1e1900 */
[----:B------:R4:W5:Y:S01]  /*1af0*/  LDG.E R16, desc[UR6][R14.64] ;  /* 0x000000060e107981 */ /* 0x000962000c1e1900 */
[C---:B------:R-:W-:Y:S01]  /*1b00*/  IADD3 R13, PT, PT, R7.reuse, -0x500, RZ ;  /* 0xfffffb00070d7810 */ /* 0x040fe20007ffe0ff */
[C---:B------:R-:W-:Y:S01]  /*1b10*/  VIADD R25, R7.reuse, 0xfffffd00 ;  /* 0xfffffd0007197836 */ /* 0x040fe20000000000 */
[----:B------:R-:W-:-:S03]  /*1b20*/  IADD3 R29, PT, PT, R7, -0x400, RZ ;  /* 0xfffffc00071d7810 */ /* 0x000fc60007ffe0ff */
[----:B------:R-:W-:Y:S01]  /*1b30*/  IMAD.WIDE.U32 R12, R13, 0x4, R4 ;  /* 0x000000040d0c7825 */ /* 0x000fe200078e0004 */
[----:B------:R-:W-:-:S03]  /*1b40*/  IADD3 R27, PT, PT, R7, -0x200, RZ ;  /* 0xfffffe00071b7810 */ /* 0x000fc60007ffe0ff */
[--C-:B------:R-:W-:Y:S02]  /*1b50*/  IMAD.WIDE.U32 R28, R29, 0x4, R4.reuse ;  /* 0x000000041d1c7825 */ /* 0x100fe400078e0004 */
[----:B------:R-:W5:Y:S02]  /*1b60*/  LDG.E R12, desc[UR6][R12.64] ;  /* 0x000000060c0c7981 */ /* 0x000f64000c1e1900 */
[----:B0-----:R-:W-:Y:S01]  /*1b70*/  IMAD.WIDE.U32 R18, R25, 0x4, R4 ;  /* 0x0000000419127825 */ /* 0x001fe200078e0004 */
[----:B------:R-:W-:-:S03]  /*1b80*/  IADD3 R26, PT, PT, R7, -0x100, RZ ;  /* 0xffffff00071a7810 */ /* 0x000fc60007ffe0ff */
[--C-:B-1----:R-:W-:Y:S02]  /*1b90*/  IMAD.WIDE.U32 R20, R27, 0x4, R4.reuse ;  /* 0x000000041b147825 */ /* 0x102fe400078e0004 */
[----:B------:R-:W5:Y:S04]  /*1ba0*/  LDG.E R18, desc[UR6][R18.64] ;  /* 0x0000000612127981 */ /* 0x000f68000c1e1900 */
[----:B------:R0:W5:Y:S01]  /*1bb0*/  LDG.E R13, desc[UR6][R28.64] ;  /* 0x000000061c0d7981 */ /* 0x000162000c1e1900 */
[----:B----4-:R-:W-:-:S03]  /*1bc0*/  IMAD.WIDE.U32 R14, R26, 0x4, R4 ;  /* 0x000000041a0e7825 */ /* 0x010fc600078e0004 */
[----:B------:R1:W4:Y:S01]  /*1bd0*/  LDG.E R27, desc[UR6][R20.64] ;  /* 0x00000006141b7981 */ /* 0x000322000c1e1900 */
[----:B------:R-:W-:-:S03]  /*1be0*/  IMAD.WIDE.U32 R24, R7, 0x4, R4 ;  /* 0x0000000407187825 */ /* 0x000fc600078e0004 */
[----:B------:R1:W4:Y:S01]  /*1bf0*/  LDG.E R26, desc[UR6][R14.64] ;  /* 0x000000060e1a7981 */ /* 0x000322000c1e1900 */
[----:B0-----:R-:W-:-:S03]  /*1c00*/  VIADD R29, R7, 0x100 ;  /* 0x00000100071d7836 */ /* 0x001fc60000000000 */
[----:B------:R0:W4:Y:S01]  /*1c10*/  LDG.E R19, desc[UR6][R24.64] ;  /* 0x0000000618137981 */ /* 0x000122000c1e1900 */
[----:B-1----:R-:W-:Y:S01]  /*1c20*/  IADD3 R21, PT, PT, R7, 0x200, RZ ;  /* 0x0000020007157810 */ /* 0x002fe20007ffe0ff */
[----:B------:R-:W-:-:S04]  /*1c30*/  IMAD.WIDE.U32 R28, R29, 0x4, R4 ;  /* 0x000000041d1c7825 */ /* 0x000fc800078e0004 */
[C---:B------:R-:W-:Y:S02]  /*1c40*/  VIADD R15, R7.reuse, 0x400 ;  /* 0x00000400070f7836 */ /* 0x040fe40000000000 */
[----:B------:R-:W4:Y:S01]  /*1c50*/  LDG.E R28, desc[UR6][R28.64] ;  /* 0x000000061c1c7981 */ /* 0x000f22000c1e1900 */
[----:B0-----:R-:W-:Y:S01]  /*1c60*/  IADD3 R25, PT, PT, R7, 0x500, RZ ;  /* 0x0000050007197810 */ /* 0x001fe20007ffe0ff */
[----:B--2---:R-:W-:Y:S02]  /*1c70*/  IMAD R14, R22, R22, R23 ;  /* 0x00000016160e7224 */ /* 0x004fe400078e0217 */
[----:B------:R-:W-:Y:S01]  /*1c80*/  IMAD.WIDE.U32 R22, R21, 0x4, R4 ;  /* 0x0000000415167825 */ /* 0x000fe200078e0004 */
[----:B------:R-:W-:-:S04]  /*1c90*/  IADD3 R21, PT, PT, R7, 0x300, RZ ;  /* 0x0000030007157810 */ /* 0x000fc80007ffe0ff */
[----:B------:R-:W2:Y:S01]  /*1ca0*/  LDG.E R29, desc[UR6][R22.64] ;  /* 0x00000006161d7981 */ /* 0x000ea2000c1e1900 */
[----:B------:R-:W-:-:S04]  /*1cb0*/  IMAD.WIDE.U32 R20, R21, 0x4, R4 ;  /* 0x0000000415147825 */ /* 0x000fc800078e0004 */
[----:B---3--:R-:W-:Y:S02]  /*1cc0*/  IMAD R17, R17, R17, R14 ;  /* 0x0000001111117224 */ /* 0x008fe400078e020e */
[----:B------:R5:W3:Y:S01]  /*1cd0*/  LDG.E R20, desc[UR6][R20.64] ;  /* 0x0000000614147981 */ /* 0x000ae2000c1e1900 */
[----:B------:R-:W-:-:S06]  /*1ce0*/  IMAD.WIDE.U32 R14, R15, 0x4, R4 ;  /* 0x000000040f0e7825 */ /* 0x000fcc00078e0004 */
[----:B------:R-:W3:Y:S01]  /*1cf0*/  LDG.E R14, desc[UR6][R14.64] ;  /* 0x000000060e0e7981 */ /* 0x000ee2000c1e1900 */
[----:B-----5:R-:W-:Y:S02]  /*1d00*/  IMAD R21, R16, R16, R17 ;  /* 0x0000001010157224 */ /* 0x020fe400078e0211 */
[----:B------:R-:W-:Y:S01]  /*1d10*/  IMAD.WIDE.U32 R16, R25, 0x4, R4 ;  /* 0x0000000419107825 */ /* 0x000fe200078e0004 */
[----:B------:R-:W-:-:S05]  /*1d20*/  IADD3 R25, PT, PT, R7, 0x600, RZ ;  /* 0x0000060007197810 */ /* 0x000fca0007ffe0ff */
[--C-:B------:R-:W-:Y:S01]  /*1d30*/  IMAD.WIDE.U32 R22, R25, 0x4, R4.reuse ;  /* 0x0000000419167825 */ /* 0x100fe200078e0004 */
[----:B------:R-:W5:Y:S03]  /*1d40*/  LDG.E R16, desc[UR6][R16.64] ;  /* 0x0000000610107981 */ /* 0x000f66000c1e1900 */
[----:B------:R-:W-:Y:S02]  /*1d50*/  VIADD R25, R7, 0x700 ;  /* 0x0000070007197836 */ /* 0x000fe40000000000 */
[----:B------:R-:W5:Y:S02]  /*1d60*/  LDG.E R22, desc[UR6][R22.64] ;  /* 0x0000000616167981 */ /* 0x000f64000c1e1900 */
[----:B------:R-:W-:-:S06]  /*1d70*/  IMAD.WIDE.U32 R24, R25, 0x4, R4 ;  /* 0x0000000419187825 */ /* 0x000fcc00078e0004 */
[----:B------:R-:W5:Y:S01]  /*1d80*/  LDG.E R24, desc[UR6][R24.64] ;  /* 0x0000000618187981 */ /* 0x000f62000c1e1900 */
[----:B------:R-:W-:-:S04]  /*1d90*/  IMAD R12, R12, R12, R21 ;  /* 0x0000000c0c0c7224 */ /* 0x000fc800078e0215 */
[----:B------:R-:W-:-:S04]  /*1da0*/  IMAD R13, R13, R13, R12 ;  /* 0x0000000d0d0d7224 */ /* 0x000fc800078e020c */
[----:B------:R-:W-:-:S04]  /*1db0*/  IMAD R18, R18, R18, R13 ;  /* 0x0000001212127224 */ /* 0x000fc800078e020d */
[----:B----4-:R-:W-:-:S04]  /*1dc0*/  IMAD R27, R27, R27, R18 ;  /* 0x0000001b1b1b7224 */ /* 0x010fc800078e0212 */
[----:B------:R-:W-:-:S04]  /*1dd0*/  IMAD R26, R26, R26, R27 ;  /* 0x0000001a1a1a7224 */ /* 0x000fc800078e021b */
[----:B------:R-:W-:-:S04]  /*1de0*/  IMAD R19, R19, R19, R26 ;  /* 0x0000001313137224 */ /* 0x000fc800078e021a */
[----:B------:R-:W-:Y:S01]  /*1df0*/  IMAD R28, R28, R28, R19 ;  /* 0x0000001c1c1c7224 */ /* 0x000fe200078e0213 */
[----:B------:R-:W-:-:S04]  /*1e00*/  IADD3 R0, PT, PT, R0, 0x10, RZ ;  /* 0x0000001000007810 */ /* 0x000fc80007ffe0ff */
[----:B------:R-:W-:Y:S01]  /*1e10*/  ISETP.NE.AND P0, PT, R0, RZ, PT ;  /* 0x000000ff0000720c */ /* 0x000fe20003f05270 */
[----:B------:R-:W-:Y:S01]  /*1e20*/  VIADD R7, R7, 0x1000 ;  /* 0x0000100007077836 */ /* 0x000fe20000000000 */
[----:B------:R-:W-:Y:S01]  /*1e30*/  IADD3 R11, PT, PT, R11, 0x1000, RZ ;  /* 0x000010000b0b7810 */ /* 0x000fe20007ffe0ff */
[----:B--2---:R-:W-:-:S04]  /*1e40*/  IMAD R29, R29, R29, R28 ;  /* 0x0000001d1d1d7224 */ /* 0x004fc800078e021c */
[----:B---3--:R-:W-:-:S04]  /*1e50*/  IMAD R29, R20, R20, R29 ;  /* 0x00000014141d7224 */ /* 0x008fc800078e021d */
[----:B------:R-:W-:-:S04]  /*1e60*/  IMAD R29, R14, R14, R29 ;  /* 0x0000000e0e1d7224 */ /* 0x000fc800078e021d */
[----:B-----5:R-:W-:-:S04]  /*1e70*/  IMAD R29, R16, R16, R29 ;  /* 0x00000010101d7224 */ /* 0x020fc800078e021d */
[----:B------:R-:W-:-:S04]  /*1e80*/  IMAD R29, R22, R22, R29 ;  /* 0x00000016161d7224 */ /* 0x000fc800078e021d */
[----:B------:R-:W-:Y:S01]  /*1e90*/  IMAD R23, R24, R24, R29 ;  /* 0x0000001818177224 */ /* 0x000fe200078e021d */
[----:B------:R-:W-:Y:S06]  /*1ea0*/  @P0 BRA `(.L_x_197) ;  /* 0xfffffff800f00947 */ /* 0x000fec000383ffff */
[----:B------:R-:W-:Y:S05]  /*1eb0*/  BSYNC.RECONVERGENT B3 ;  /* 0x0000000000037941 */ /* 0x000fea0003800200 */
.L_x_196:
[----:B------:R-:W-:-:S07]  /*1ec0*/  IADD3 R0, PT, PT, R11, -0x800, RZ ;  /* 0xfffff8000b007810 */ /* 0x000fce0007ffe0ff */
.L_x_195:
[----:B------:R-:W-:Y:S05]  /*1ed0*/  BSYNC.RECONVERGENT B2 ;  /* 0x0000000000027941 */ /* 0x000fea0003800200 */
.L_x_194:
[----:B------:R-:W-:-:S13]  /*1ee0*/  ISETP.NE.AND P0, PT, R10, RZ, PT ;  /* 0x000000ff0a00720c */ /* 0x000fda0003f05270 */
[----:B------:R-:W-:Y:S05]  /*1ef0*/  @!P0 BRA `(.L_x_193) ;  /* 0x00000004002c8947 */ /* 0x000fea0003800000 */
[----:B------:R-:W-:Y:S01]  /*1f00*/  ISETP.GE.U32.AND P0, PT, R10, 0x8, PT ;  /* 0x000000080a00780c */ /* 0x000fe20003f06070 */
[----:B------:R-:W-:Y:S01]  /*1f10*/  BSSY.RECONVERGENT B2, `(.L_x_198) ;  /* 0x0000025000027945 */ /* 0x000fe20003800200 */
[----:B------:R-:W-:-:S04]  /*1f20*/  LOP3.LUT R25, R8, 0x7, RZ, 0xc0, !PT ;  /* 0x0000000708197812 */ /* 0x000fc800078ec0ff */
[----:B------:R-:W-:-:S07]  /*1f30*/  ISETP.NE.AND P1, PT, R25, RZ, PT ;  /* 0x000000ff1900720c */ /* 0x000fce0003f25270 */
[----:B------:R-:W-:Y:S06]  /*1f40*/  @!P0 BRA `(.L_x_199) ;  /* 0x0000000000848947 */ /* 0x000fec0003800000 */
[----:B------:R-:W-:-:S04]  /*1f50*/  IADD3 R7, PT, PT, R0, R9, RZ ;  /* 0x0000000900077210 */ /* 0x000fc80007ffe0ff */
[C---:B------:R-:W-:Y:S01]  /*1f60*/  IADD3 R17, PT, PT, R7.reuse, 0x200, RZ ;  /* 0x0000020007117810 */ /* 0x040fe20007ffe0ff */
[C---:B------:R-:W-:Y:S02]  /*1f70*/  VIADD R19, R7.reuse, 0x100 ;  /* 0x0000010007137836 */ /* 0x040fe40000000000 */
[C---:B------:R-:W-:Y:S01]  /*1f80*/  IMAD.WIDE.U32 R14, R7.reuse, 0x4, R4 ;  /* 0x00000004070e7825 */ /* 0x040fe200078e0004 */
[----:B------:R-:W-:-:S03]  /*1f90*/  IADD3 R11, PT, PT, R7, 0x300, RZ ;  /* 0x00000300070b7810 */ /* 0x000fc60007ffe0ff */
[--C-:B------:R-:W-:Y:S01]  /*1fa0*/  IMAD.WIDE.U32 R18, R19, 0x4, R4.reuse ;  /* 0x0000000413127825 */ /* 0x100fe200078e0004 */
[----:B------:R0:W2:Y:S03]  /*1fb0*/  LDG.E R22, desc[UR6][R14.64] ;  /* 0x000000060e167981 */ /* 0x0000a6000c1e1900 */
[--C-:B------:R-:W-:Y:S01]  /*1fc0*/  IMAD.WIDE.U32 R16, R17, 0x4, R4.reuse ;  /* 0x0000000411107825 */ /* 0x100fe200078e0004 */
[----:B------:R1:W3:Y:S03]  /*1fd0*/  LDG.E R24, desc[UR6][R18.64] ;  /* 0x0000000612187981 */ /* 0x0002e6000c1e1900 */
[----:B------:R-:W-:Y:S02]  /*1fe0*/  VIADD R13, R7, 0x400 ;  /* 0x00000400070d7836 */ /* 0x000fe40000000000 */
[----:B------:R-:W-:Y:S01]  /*1ff0*/  IMAD.WIDE.U32 R10, R11, 0x4, R4 ;  /* 0x000000040b0a7825 */ /* 0x000fe200078e0004 */
[----:B------:R-:W4:Y:S01]  /*2000*/  LDG.E R16, desc[UR6][R16.64] ;  /* 0x0000000610107981 */ /* 0x000f22000c1e1900 */
[----:B------:R-:W-:-:S02]  /*2010*/  IADD3 R21, PT, PT, R7, 0x500, RZ ;  /* 0x0000050007157810 */ /* 0x000fc40007ffe0ff */
[--C-:B------:R-:W-:Y:S01]  /*2020*/  IMAD.WIDE.U32 R12, R13, 0x4, R4.reuse ;  /* 0x000000040d0c7825 */ /* 0x100fe200078e0004 */
[----:B------:R-:W-:Y:S01]  /*2030*/  IADD3 R27, PT, PT, R7, 0x600, RZ ;  /* 0x00000600071b7810 */ /* 0x000fe20007ffe0ff */
[----:B------:R-:W5:Y:S02]  /*2040*/  LDG.E R10, desc[UR6][R10.64] ;  /* 0x000000060a0a7981 */ /* 0x000f64000c1e1900 */
[--C-:B0-----:R-:W-:Y:S02]  /*2050*/  IMAD.WIDE.U32 R14, R21, 0x4, R4.reuse ;  /* 0x00000004150e7825 */ /* 0x101fe400078e0004 */
[----:B------:R-:W5:Y:S02]  /*2060*/  LDG.E R12, desc[UR6][R12.64] ;  /* 0x000000060c0c7981 */ /* 0x000f64000c1e1900 */
[----:B------:R-:W-:Y:S02]  /*2070*/  VIADD R21, R7, 0x700 ;  /* 0x0000070007157836 */ /* 0x000fe40000000000 */
[--C-:B-1----:R-:W-:Y:S01]  /*2080*/  IMAD.WIDE.U32 R18, R27, 0x4, R4.reuse ;  /* 0x000000041b127825 */ /* 0x102fe200078e0004 */
[----:B------:R-:W5:Y:S03]  /*2090*/  LDG.E R14, desc[UR6][R14.64] ;  /* 0x000000060e0e7981 */ /* 0x000f66000c1e1900 */
        /* <DEDUP_REMOVED lines=12> */
.L_x_199:
[----:B------:R-:W-:Y:S05]  /*2160*/  BSYNC.RECONVERGENT B2 ;  /* 0x0000000000027941 */ /* 0x000fea0003800200 */
.L_x_198:
[----:B------:R-:W-:Y:S05]  /*2170*/  @!P1 BRA `(.L_x_193) ;  /* 0x00000000008c9947 */ /* 0x000fea0003800000 */
[----:B------:R-:W-:Y:S01]  /*2180*/  ISETP.GE.U32.AND P0, PT, R25, 0x4, PT ;  /* 0x000000041900780c */ /* 0x000fe20003f06070 */
[----:B------:R-:W-:Y:S01]  /*2190*/  BSSY.RECONVERGENT B2, `(.L_x_200) ;  /* 0x0000014000027945 */ /* 0x000fe20003800200 */
[----:B------:R-:W-:-:S11]  /*21a0*/  LOP3.LUT P1, RZ, R8, 0x3, RZ, 0xc0, !PT ;  /* 0x0000000308ff7812 */ /* 0x000fd6000782c0ff */
[----:B------:R-:W-:Y:S05]  /*21b0*/  @!P0 BRA `(.L_x_201) ;  /* 0x0000000000448947 */ /* 0x000fea0003800000 */
[----:B------:R-:W-:-:S04]  /*21c0*/  IADD3 R7, PT, PT, R0, R9, RZ ;  /* 0x0000000900077210 */ /* 0x000fc80007ffe0ff */
[C---:B------:R-:W-:Y:S01]  /*21d0*/  IADD3 R13, PT, PT, R7.reuse, 0x200, RZ ;  /* 0x00000200070d7810 */ /* 0x040fe20007ffe0ff */
[C---:B------:R-:W-:Y:S02]  /*21e0*/  VIADD R11, R7.reuse, 0x100 ;  /* 0x00000100070b7836 */ /* 0x040fe40000000000 */
[C---:B------:R-:W-:Y:S01]  /*21f0*/  IMAD.WIDE.U32 R8, R7.reuse, 0x4, R4 ;  /* 0x0000000407087825 */ /* 0x040fe200078e0004 */
[----:B------:R-:W-:-:S03]  /*2200*/  IADD3 R15, PT, PT, R7, 0x300, RZ ;  /* 0x00000300070f7810 */ /* 0x000fc60007ffe0ff */
[--C-:B------:R-:W-:Y:S02]  /*2210*/  IMAD.WIDE.U32 R10, R11, 0x4, R4.reuse ;  /* 0x000000040b0a7825 */ /* 0x100fe400078e0004 */
[----:B------:R-:W2:Y:S02]  /*2220*/  LDG.E R8, desc[UR6][R8.64] ;  /* 0x0000000608087981 */ /* 0x000ea4000c1e1900 */
[--C-:B------:R-:W-:Y:S02]  /*2230*/  IMAD.WIDE.U32 R12, R13, 0x4, R4.reuse ;  /* 0x000000040d0c7825 */ /* 0x100fe400078e0004 */
[----:B------:R-:W3:Y:S02]  /*2240*/  LDG.E R10, desc[UR6][R10.64] ;  /* 0x000000060a0a7981 */ /* 0x000ee4000c1e1900 */
[----:B------:R-:W-:Y:S02]  /*2250*/  IMAD.WIDE.U32 R14, R15, 0x4, R4 ;  /* 0x000000040f0e7825 */ /* 0x000fe400078e0004 */
[----:B------:R-:W4:Y:S04]  /*2260*/  LDG.E R12, desc[UR6][R12.64] ;  /* 0x000000060c0c7981 */ /* 0x000f28000c1e1900 */
[----:B------:R-:W5:Y:S01]  /*2270*/  LDG.E R14, desc[UR6][R14.64] ;  /* 0x000000060e0e7981 */ /* 0x000f62000c1e1900 */
[----:B------:R-:W-:-:S02]  /*2280*/  VIADD R0, R0, 0x400 ;  /* 0x0000040000007836 */ /* 0x000fc40000000000 */
[----:B--2---:R-:W-:-:S04]  /*2290*/  IMAD R23, R8, R8, R23 ;  /* 0x0000000808177224 */ /* 0x004fc800078e0217 */
[----:B---3--:R-:W-:-:S04]  /*22a0*/  IMAD R23, R10, R10, R23 ;  /* 0x0000000a0a177224 */ /* 0x008fc800078e0217 */
[----:B----4-:R-:W-:-:S04]  /*22b0*/  IMAD R23, R12, R12, R23 ;  /* 0x0000000c0c177224 */ /* 0x010fc800078e0217 */
[----:B-----5:R-:W-:-:S07]  /*22c0*/  IMAD R23, R14, R14, R23 ;  /* 0x0000000e0e177224 */ /* 0x020fce00078e0217 */
.L_x_201:
[----:B------:R-:W-:Y:S05]  /*22d0*/  BSYNC.RECONVERGENT B2 ;  /* 0x0000000000027941 */ /* 0x000fea0003800200 */
.L_x_200:
[----:B------:R-:W-:Y:S05]  /*22e0*/  @!P1 BRA `(.L_x_193) ;  /* 0x0000000000309947 */ /* 0x000fea0003800000 */
[----:B------:R-:W-:Y:S02]  /*22f0*/  LOP3.LUT R6, R6, 0xffff, RZ, 0xc0, !PT ;  /* 0x0000ffff06067812 */ /* 0x000fe400078ec0ff */
[----:B------:R-:W-:Y:S02]  /*2300*/  IADD3 R9, PT, PT, R0, R2, RZ ;  /* 0x0000000200097210 */ /* 0x000fe40007ffe0ff */
[----:B------:R-:W-:-:S04]  /*2310*/  LEA.HI R6, R6, 0x1, RZ, 0x18 ;  /* 0x0000000106067811 */ /* 0x000fc800078fc0ff */
[----:B------:R-:W-:-:S04]  /*2320*/  LOP3.LUT R6, R6, 0x3, RZ, 0xc0, !PT ;  /* 0x0000000306067812 */ /* 0x000fc800078ec0ff */
[----:B------:R-:W-:-:S07]  /*2330*/  IADD3 R0, PT, PT, -R6, RZ, RZ ;  /* 0x000000ff06007210 */ /* 0x000fce0007ffe1ff */
.L_x_202:
[----:B------:R-:W-:-:S06]  /*2340*/  IMAD.WIDE.U32 R6, R9, 0x4, R4 ;  /* 0x0000000409067825 */ /* 0x000fcc00078e0004 */
[----:B------:R-:W2:Y:S01]  /*2350*/  LDG.E R6, desc[UR6][R6.64] ;  /* 0x0000000606067981 */ /* 0x000ea2000c1e1900 */
[----:B------:R-:W-:Y:S01]  /*2360*/  VIADD R0, R0, 0x1 ;  /* 0x0000000100007836 */ /* 0x000fe20000000000 */
[----:B------:R-:W-:-:S04]  /*2370*/  IADD3 R9, PT, PT, R9, 0x100, RZ ;  /* 0x0000010009097810 */ /* 0x000fc80007ffe0ff */
[----:B------:R-:W-:Y:S01]  /*2380*/  ISETP.NE.AND P0, PT, R0, RZ, PT ;  /* 0x000000ff0000720c */ /* 0x000fe20003f05270 */
[----:B--2---:R-:W-:-:S12]  /*2390*/  IMAD R23, R6, R6, R23 ;  /* 0x0000000606177224 */ /* 0x004fd800078e0217 */
[----:B------:R-:W-:Y:S05]  /*23a0*/  @P0 BRA `(.L_x_202) ;  /* 0xfffffffc00e40947 */ /* 0x000fea000383ffff */
.L_x_193:
[----:B------:R-:W-:Y:S05]  /*23b0*/  BSYNC.RECONVERGENT B1 ;  /* 0x0000000000017941 */ /* 0x000fea0003800200 */
.L_x_190:
[----:B------:R-:W0:Y:S01]  /*23c0*/  S2R R9, SR_LANEID ;  /* 0x0000000000097919 */ /* 0x000e220000000000 */
[----:B------:R-:W1:Y:S01]  /*23d0*/  SHFL.DOWN PT, R0, R23, 0x1, 0x1f ;  /* 0x08201f0017007f89 */ /* 0x000e6200000e0000 */
[----:B------:R-:W2:Y:S01]  /*23e0*/  S2R R8, SR_TID.X ;  /* 0x0000000000087919 */ /* 0x000ea20000002100 */
[C---:B0-----:R-:W-:Y:S02]  /*23f0*/  ISETP.GT.AND P0, PT, R9.reuse, 0x1e, PT ;  /* 0x0000001e0900780c */ /* 0x041fe40003f04270 */
[C---:B------:R-:W-:Y:S02]  /*2400*/  ISETP.NE.AND P1, PT, R9.reuse, RZ, PT ;  /* 0x000000ff0900720c */ /* 0x040fe40003f25270 */
[----:B-1----:R-:W-:Y:S02]  /*2410*/  SEL R0, R0, RZ, !P0 ;  /* 0x000000ff00007207 */ /* 0x002fe40004000000 */
[----:B------:R-:W-:Y:S02]  /*2420*/  ISETP.GT.AND P0, PT, R9, 0x1d, PT ;  /* 0x0000001d0900780c */ /* 0x000fe40003f04270 */
[----:B------:R-:W-:-:S05]  /*2430*/  IADD3 R0, PT, PT, R0, R23, RZ ;  /* 0x0000001700007210 */ /* 0x000fca0007ffe0ff */
[----:B------:R-:W0:Y:S02]  /*2440*/  SHFL.DOWN PT, R2, R0, 0x2, 0x1f ;  /* 0x08401f0000027f89 */ /* 0x000e2400000e0000 */
[----:B------:R-:W1:Y:S01]  /*2450*/  @!P1 S2R R6, SR_CgaCtaId ;  /* 0x0000000000069919 */ /* 0x000e620000008800 */
[----:B0-----:R-:W-:Y:S02]  /*2460*/  SEL R5, R2, RZ, !P0 ;  /* 0x000000ff02057207 */ /* 0x001fe40004000000 */
[----:B------:R-:W-:-:S03]  /*2470*/  ISETP.GT.AND P0, PT, R9, 0x1b, PT ;  /* 0x0000001b0900780c */ /* 0x000fc60003f04270 */
[----:B------:R-:W-:-:S05]  /*2480*/  IMAD.IADD R5, R0, 0x1, R5 ;  /* 0x0000000100057824 */ /* 0x000fca00078e0205 */
[----:B------:R-:W0:Y:S02]  /*2490*/  SHFL.DOWN PT, R2, R5, 0x4, 0x1f ;  /* 0x08801f0005027f89 */ /* 0x000e2400000e0000 */
[----:B0-----:R-:W-:Y:S02]  /*24a0*/  SEL R2, R2, RZ, !P0 ;  /* 0x000000ff02027207 */ /* 0x001fe40004000000 */
[----:B------:R-:W-:Y:S02]  /*24b0*/  ISETP.GT.AND P0, PT, R9, 0x17, PT ;  /* 0x000000170900780c */ /* 0x000fe40003f04270 */
[----:B------:R-:W-:Y:S02]  /*24c0*/  IADD3 R2, PT, PT, R5, R2, RZ ;  /* 0x0000000205027210 */ /* 0x000fe40007ffe0ff */
[----:B------:R-:W-:-:S03]  /*24d0*/  @!P1 MOV R5, 0x400 ;  /* 0x0000040000059802 */ /* 0x000fc60000000f00 */
[----:B------:R-:W0:Y:S01]  /*24e0*/  SHFL.DOWN PT, R4, R2, 0x8, 0x1f ;  /* 0x09001f0002047f89 */ /* 0x000e2200000e0000 */
[----:B-1----:R-:W-:Y:S02]  /*24f0*/  @!P1 LEA R5, R6, R5, 0x18 ;  /* 0x0000000506059211 */ /* 0x002fe400078ec0ff */
[----:B0-----:R-:W-:Y:S02]  /*2500*/  SEL R7, R4, RZ, !P0 ;  /* 0x000000ff04077207 */ /* 0x001fe40004000000 */
[----:B------:R-:W-:Y:S02]  /*2510*/  ISETP.GT.AND P0, PT, R9, 0xf, PT ;  /* 0x0000000f0900780c */ /* 0x000fe40003f04270 */
[----:B------:R-:W-:Y:S02]  /*2520*/  IADD3 R7, PT, PT, R2, R7, RZ ;  /* 0x0000000702077210 */ /* 0x000fe40007ffe0ff */
[----:B--2---:R-:W-:-:S03]  /*2530*/  @!P1 SHF.R.U32.HI R4, RZ, 0x3, R8 ;  /* 0x00000003ff049819 */ /* 0x004fc60000011608 */
[----:B------:R-:W0:Y:S01]  /*2540*/  SHFL.DOWN PT, R0, R7, 0x10, 0x1f ;  /* 0x0a001f0007007f89 */ /* 0x000e2200000e0000 */
[----:B------:R-:W-:-:S05]  /*2550*/  @!P1 LOP3.LUT R4, R4, 0x7c, RZ, 0xc0, !PT ;  /* 0x0000007c04049812 */ /* 0x000fca00078ec0ff */
[----:B------:R-:W-:Y:S01]  /*2560*/  @!P1 IMAD.IADD R4, R4, 0x1, R5 ;  /* 0x0000000104049824 */ /* 0x000fe200078e0205 */
        /* <DEDUP_REMOVED lines=9> */
[----:B------:R-:W-:Y:S04]  /*2600*/  LDS R0, [UR4+0xc] ;  /* 0x00000c04ff007984 */ /* 0x000fe80008000800 */
[----:B--2---:R-:W0:Y:S04]  /*2610*/  LDS.128 R4, [UR4+0x10] ;  /* 0x00001004ff047984 */ /* 0x004e280008000c00 */
[----:B------:R-:W1:Y:S01]  /*2620*/  LDS.64 R8, [UR4+0x20] ;  /* 0x00002004ff087984 */ /* 0x000e620008000a00 */
[----:B0-----:R-:W-:-:S04]  /*2630*/  IADD3 R0, PT, PT, R4, R0, R11 ;  /* 0x0000000004007210 */ /* 0x001fc80007ffe00b */
[----:B------:R-:W-:-:S04]  /*2640*/  IADD3 R0, PT, PT, R6, R0, R5 ;  /* 0x0000000006007210 */ /* 0x000fc80007ffe005 */
[----:B-1----:R-:W-:-:S04]  /*2650*/  IADD3 R0, PT, PT, R8, R0, R7 ;  /* 0x0000000008007210 */ /* 0x002fc80007ffe007 */
[----:B------:R-:W-:-:S07]  /*2660*/  IADD3 R11, PT, PT, R0, R9, RZ ;  /* 0x00000009000b7210 */ /* 0x000fce0007ffe0ff */
.L_x_189:
[----:B------:R-:W-:Y:S05]  /*2670*/  BSYNC.RECONVERGENT B0 ;  /* 0x0000000000007941 */ /* 0x000fea0003800200 */
.L_x_173:
[----:B------:R-:W-:Y:S05]  /*2680*/  @P0 EXIT ;  /* 0x000000000000094d */ /* 0x000fea0003800000 */
[----:B--2---:R-:W2:Y:S02]  /*2690*/  LDC.64 R4, c[0x0][0x388] ;  /* 0x0000e200ff047b82 */ /* 0x004ea40000000a00 */
[----:B--2---:R-:W-:-:S05]  /*26a0*/  IMAD.WIDE.U32 R2, R3, 0x4, R4 ;  /* 0x0000000403027825 */ /* 0x004fca00078e0004 */
[----:B------:R-:W-:Y:S01]  /*26b0*/  STG.E desc[UR6][R2.64], R11 ;  /* 0x0000000b02007986 */ /* 0x000fe2000c101906 */
[----:B------:R-:W-:Y:S05]  /*26c0*/  EXIT ;  /* 0x000000000000794d */ /* 0x000fea0003800000 */
.L_x_203:
        /* <DEDUP_REMOVED lines=11> */
.L_x_246:


//--------------------- .text._ZN3cub18CUB_300001_SM_10006detail6reduce28DeviceReduceSingleTileKernelINS2_10policy_hubIijN4cuda3std3__44plusIiEEE10Policy1000EN6thrust24THRUST_300001_SM_1000_NS6detail15normal_iteratorINSD_10device_ptrIiEEEEPijS9_ii15square_functionIiEEEvT0_T1_T2_T3_T4_T6_ --------------------------
	.section	.text._ZN3cub18CUB_300001_SM_10006detail6reduce28DeviceReduceSingleTileKernelINS2_10policy_hubIijN4cuda3std3__44plusIiEEE10Policy1000EN6thrust24THRUST_300001_SM_1000_NS6detail15normal_iteratorINSD_10device_ptrIiEEEEPijS9_ii15square_functionIiEEEvT0_T1_T2_T3_T4_T6_,"ax",@progbits
	.align	128
        .global         _ZN3cub18CUB_300001_SM_10006detail6reduce28DeviceReduceSingleTileKernelINS2_10policy_hubIijN4cuda3std3__44plusIiEEE10Policy1000EN6thrust24THRUST_300001_SM_1000_NS6detail15normal_iteratorINSD_10device_ptrIiEEEEPijS9_ii15square_functionIiEEEvT0_T1_T2_T3_T4_T6_
        .type           _ZN3cub18CUB_300001_SM_10006detail6reduce28DeviceReduceSingleTileKernelINS2_10policy_hubIijN4cuda3std3__44plusIiEEE10Policy1000EN6thrust24THRUST_300001_SM_1000_NS6detail15normal_iteratorINSD_10device_ptrIiEEEEPijS9_ii15square_functionIiEEEvT0_T1_T2_T3_T4_T6_,@function
        .size           _ZN3cub18CUB_300001_SM_10006detail6reduce28DeviceReduceSingleTileKernelINS2_10policy_hubIijN4cuda3std3__44plusIiEEE10Policy1000EN6thrust24THRUST_300001_SM_1000_NS6detail15normal_iteratorINSD_10device_ptrIiEEEEPijS9_ii15square_functionIiEEEvT0_T1_T2_T3_T4_T6_,(.L_x_247 - _ZN3cub18CUB_300001_SM_10006detail6reduce28DeviceReduceSingleTileKernelINS2_10policy_hubIijN4cuda3std3__44plusIiEEE10Policy1000EN6thrust24THRUST_300001_SM_1000_NS6detail15normal_iteratorINSD_10device_ptrIiEEEEPijS9_ii15square_functionIiEEEvT0_T1_T2_T3_T4_T6_)
        .other          _ZN3cub18CUB_300001_SM_10006detail6reduce28DeviceReduceSingleTileKernelINS2_10policy_hubIijN4cuda3std3__44plusIiEEE10Policy1000EN6thrust24THRUST_300001_SM_1000_NS6detail15normal_iteratorINSD_10device_ptrIiEEEEPijS9_ii15square_functionIiEEEvT0_T1_T2_T3_T4_T6_,@"STO_CUDA_ENTRY STV_DEFAULT"
_ZN3cub18CUB_300001_SM_10006detail6reduce28DeviceReduceSingleTileKernelINS2_10policy_hubIijN4cuda3std3__44plusIiEEE10Policy1000EN6thrust24THRUST_300001_SM_1000_NS6detail15normal_iteratorINSD_10device_ptrIiEEEEPijS9_ii15square_functionIiEEEvT0_T1_T2_T3_T4_T6_:
.text._ZN3cub18CUB_300001_SM_10006detail6reduce28DeviceReduceSingleTileKernelINS2_10policy_hubIijN4cuda3std3__44plusIiEEE10Policy1000EN6thrust24THRUST_300001_SM_1000_NS6detail15normal_iteratorINSD_10device_ptrIiEEEEPijS9_ii15square_functionIiEEEvT0_T1_T2_T3_T4_T6_:
[----:B------:R-:W-:Y:S01]  /*0000*/  LDC R1, c[0x0][0x37c] ;  /* 0x0000df00ff017b82 */ /* 0x000fe20000000800 */
[----:B------:R-:W0:Y:S01]  /*0010*/  LDCU UR4, c[0x0][0x390] ;  /* 0x00007200ff0477ac */ /* 0x000e220008000800 */
[----:B------:R-:W1:Y:S01]  /*0020*/  LDCU.64 UR6, c[0x0][0x358] ;  /* 0x00006b00ff0677ac */ /* 0x000e620008000a00 */
[----:B0-----:R-:W-:-:S04]  /*0030*/  MOV R4, UR4 ;  /* 0x0000000400047c02 */ /* 0x001fc80008000f00 */
        /* <DEDUP_REMOVED lines=9> */
.L_x_204:
[----:B------:R-:W-:Y:S01]  /*00d0*/  ISETP.GT.U32.AND P0, PT, R4, 0xfff, PT ;  /* 0x00000fff0400780c */ /* 0x000fe20003f04070 */
[----:B------:R-:W-:-:S12]  /*00e0*/  BSSY.RECONVERGENT B0, `(.L_x_205) ;  /* 0x0000213000007945 */ /* 0x000fd80003800200 */
[----:B------:R-:W-:Y:S05]  /*00f0*/  @P0 BRA `(.L_x_206) ;  /* 0x0000000c00b80947 */ /* 0x000fea0003800000 */
[----:B------:R-:W0:Y:S01]  /*0100*/  S2R R5, SR_TID.X ;  /* 0x0000000000057919 */ /* 0x000e220000002100 */
[----:B------:R-:W-:Y:S01]  /*0110*/  BSSY.RECONVERGENT B1, `(.L_x_207) ;  /* 0x000000a000017945 */ /* 0x000fe20003800200 */
[----:B------:R-:W-:Y:S01]  /*0120*/  IMAD.MOV.U32 R0, RZ, RZ, RZ ;  /* 0x000000ffff007224 */ /* 0x000fe200078e00ff */
[----:B0-----:R-:W-:Y:S02]  /*0130*/  ISETP.GE.U32.AND P0, PT, R5, R4, PT ;  /* 0x000000040500720c */ /* 0x001fe40003f06070 */
[----:B------:R-:W-:-:S11]  /*0140*/  MOV R7, R5 ;  /* 0x0000000500077202 */ /* 0x000fd60000000f00 */
[----:B------:R-:W-:Y:S05]  /*0150*/  @P0 BRA `(.L_x_208) ;  /* 0x0000000000140947 */ /* 0x000fea0003800000 */
[----:B------:R-:W0:Y:S02]  /*0160*/  LDC.64 R2, c[0x0][0x380] ;  /* 0x0000e000ff027b82 */ /* 0x000e240000000a00 */
[----:B0-----:R-:W-:-:S06]  /*0170*/  IMAD.WIDE.U32 R2, R5, 0x4, R2 ;  /* 0x0000000405027825 */ /* 0x001fcc00078e0002 */
[----:B------:R-:W2:Y:S01]  /*0180*/  LDG.E R2, desc[UR6][R2.64] ;  /* 0x0000000602027981 */ /* 0x000ea2000c1e1900 */
[----:B------:R-:W-:Y:S02]  /*0190*/  VIADD R7, R5, 0x100 ;  /* 0x0000010005077836 */ /* 0x000fe40000000000 */
[----:B--2---:R-:W-:-:S07]  /*01a0*/  IMAD R0, R2, R2, RZ ;  /* 0x0000000202007224 */ /* 0x004fce00078e02ff */
.L_x_208:
[----:B------:R-:W-:Y:S05]  /*01b0*/  BSYNC.RECONVERGENT B1 ;  /* 0x0000000000017941 */ /* 0x000fea0003800200 */
.L_x_207:
[----:B------:R-:W-:Y:S01]  /*01c0*/  ISETP.GE.U32.AND P0, PT, R7, R4, PT ;  /* 0x000000040700720c */ /* 0x000fe20003f06070 */
[----:B------:R-:W-:-:S12]  /*01d0*/  BSSY.RECONVERGENT B1, `(.L_x_209) ;  /* 0x0000070000017945 */ /* 0x000fd80003800200 */
[----:B------:R-:W-:Y:S05]  /*01e0*/  @P0 BRA `(.L_x_210) ;  /* 0x0000000400b80947 */ /* 0x000fea0003800000 */
[----:B------:R-:W-:Y:S01]  /*01f0*/  LOP3.LUT R3, RZ, R7, RZ, 0x33, !PT ;  /* 0x00000007ff037212 */ /* 0x000fe200078e33ff */
[----:B------:R-:W-:Y:S03]  /*0200*/  BSSY.RECONVERGENT B2, `(.L_x_211) ;  /* 0x0000033000027945 */ /* 0x000fe60003800200 */
[----:B------:R-:W-:-:S04]  /*0210*/  IADD3 R3, PT, PT, R3, R4, RZ ;  /* 0x0000000403037210 */ /* 0x000fc80007ffe0ff */
        /* <DEDUP_REMOVED lines=11> */
.L_x_213:
        /* <DEDUP_REMOVED lines=19> */
[----:B0-----:R-:W-:-:S04]  /*0400*/  IADD3 R2, P2, PT, R2, 0x4000, RZ ;  /* 0x0000400002027810 */ /* 0x001fc80007f5e0ff */
[----:B------:R-:W-:Y:S01]  /*0410*/  IADD3.X R3, PT, PT, RZ, R3, RZ, P2, !PT ;  /* 0x00000003ff037210 */ /* 0x000fe200017fe4ff */
        /* <DEDUP_REMOVED lines=17> */
.L_x_212:
[----:B------:R-:W-:Y:S05]  /*0530*/  BSYNC.RECONVERGENT B2 ;  /* 0x0000000000027941 */ /* 0x000fea0003800200 */
.L_x_211:
[----:B------:R-:W-:Y:S05]  /*0540*/  @!P0 BRA `(.L_x_210) ;  /* 0x0000000000e08947 */ /* 0x000fea0003800000 */
[----:B------:R-:W-:Y:S01]  /*0550*/  ISETP.GE.U32.AND P0, PT, R20, 0x8, PT ;  /* 0x000000081400780c */ /* 0x000fe20003f06070 */
[----:B------:R-:W-:Y:S01]  /*0560*/  BSSY.RECONVERGENT B2, `(.L_x_214) ;  /* 0x0000017000027945 */ /* 0x000fe20003800200 */
[----:B------:R-:W-:-:S04]  /*0570*/  LOP3.LUT R8, R6, 0x7, RZ, 0xc0, !PT ;  /* 0x0000000706087812 */ /* 0x000fc800078ec0ff */
[----:B------:R-:W-:-:S07]  /*0580*/  ISETP.NE.AND P1, PT, R8, RZ, PT ;  /* 0x000000ff0800720c */ /* 0x000fce0003f25270 */
[----:B------:R-:W-:Y:S06]  /*0590*/  @!P0 BRA `(.L_x_215) ;  /* 0x00000000004c8947 */ /* 0x000fec0003800000 */
        /* <DEDUP_REMOVED lines=19> */
.L_x_215:
[----:B------:R-:W-:Y:S05]  /*06d0*/  BSYNC.RECONVERGENT B2 ;  /* 0x0000000000027941 */ /* 0x000fea0003800200 */
.L_x_214:
        /* <DEDUP_REMOVED lines=17> */
.L_x_217:
[----:B------:R-:W-:Y:S05]  /*07f0*/  BSYNC.RECONVERGENT B2 ;  /* 0x0000000000027941 */ /* 0x000fea0003800200 */
.L_x_216:
[----:B------:R-:W-:Y:S05]  /*0800*/  @!P1 BRA `(.L_x_210) ;  /* 0x0000000000309947 */ /* 0x000fea0003800000 */
[----:B------:R-:W0:Y:S01]  /*0810*/  LDC.64 R2, c[0x0][0x380] ;  /* 0x0000e000ff027b82 */ /* 0x000e220000000a00 */
[----:B------:R-:W-:Y:S01]  /*0820*/  IADD3 R6, PT, PT, -R6, RZ, RZ ;  /* 0x000000ff06067210 */ /* 0x000fe20007ffe1ff */
[----:B0-----:R-:W-:-:S04]  /*0830*/  IMAD.WIDE.U32 R2, R7, 0x4, R2 ;  /* 0x0000000407027825 */ /* 0x001fc800078e0002 */
[----:B------:R-:W-:-:S07]  /*0840*/  IMAD.MOV.U32 R7, RZ, RZ, R3 ;  /* 0x000000ffff077224 */ /* 0x000fce00078e0003 */
.L_x_218:
[----:B------:R-:W-:-:S06]  /*0850*/  MOV R3, R7 ;  /* 0x0000000700037202 */ /* 0x000fcc0000000f00 */
[----:B------:R0:W2:Y:S01]  /*0860*/  LDG.E R3, desc[UR6][R2.64] ;  /* 0x0000000602037981 */ /* 0x0000a2000c1e1900 */
[----:B------:R-:W-:-:S05]  /*0870*/  VIADD R6, R6, 0x1 ;  /* 0x0000000106067836 */ /* 0x000fca0000000000 */
[----:B------:R-:W-:Y:S02]  /*0880*/  ISETP.NE.AND P0, PT, R6, RZ, PT ;  /* 0x000000ff0600720c */ /* 0x000fe40003f05270 */
[----:B0-----:R-:W-:-:S04]  /*0890*/  IADD3 R2, P1, PT, R2, 0x400, RZ ;  /* 0x0000040002027810 */ /* 0x001fc80007f3e0ff */
[----:B------:R-:W-:Y:S01]  /*08a0*/  IADD3.X R7, PT, PT, RZ, R7, RZ, P1, !PT ;  /* 0x00000007ff077210 */ /* 0x000fe20000ffe4ff */
[----:B--2---:R-:W-:-:S06]  /*08b0*/  IMAD R0, R3, R3, R0 ;  /* 0x0000000303007224 */ /* 0x004fcc00078e0200 */
[----:B------:R-:W-:Y:S05]  /*08c0*/  @P0 BRA `(.L_x_218) ;  /* 0xfffffffc00e00947 */ /* 0x000fea000383ffff */
.L_x_210:
[----:B------:R-:W-:Y:S05]  /*08d0*/  BSYNC.RECONVERGENT B1 ;  /* 0x0000000000017941 */ /* 0x000fea0003800200 */
.L_x_209:
        /* <DEDUP_REMOVED lines=12> */
[----:B------:R-:W-:Y:S02]  /*09a0*/  ISETP.GT.AND P0, PT, R6, 0x1b, PT ;  /* 0x0000001b0600780c */ /* 0x000fe40003f04270 */
[----:B------:R-:W-:-:S05]  /*09b0*/  IADD3 R2, PT, PT, R3, R2, RZ ;  /* 0x0000000203027210 */ /* 0x000fca0007ffe0ff */
        /* <DEDUP_REMOVED lines=11> */
[----:B------:R-:W-:Y:S02]  /*0a70*/  ISETP.GT.AND P0, PT, R6, 0xf, PT ;  /* 0x0000000f0600780c */ /* 0x000fe40003f04270 */
[----:B------:R-:W-:-:S05]  /*0a80*/  IADD3 R0, PT, PT, R7, R0, RZ ;  /* 0x0000000007007210 */ /* 0x000fca0007ffe0ff */
        /* <DEDUP_REMOVED lines=12> */
[----:B------:R-:W2:Y:S01]  /*0b50*/  LDS.64 R8, [UR4+0x20] ;  /* 0x00002004ff087984 */ /* 0x000ea20008000a00 */
[----:B0-----:R-:W-:-:S04]  /*0b60*/  IADD3 R0, PT, PT, R4, R0, R3 ;  /* 0x0000000004007210 */ /* 0x001fc80007ffe003 */
[----:B------:R-:W-:-:S04]  /*0b70*/  IADD3 R0, PT, PT, R6, R0, R5 ;  /* 0x0000000006007210 */ /* 0x000fc80007ffe005 */
[----:B--2---:R-:W-:-:S05]  /*0b80*/  IADD3 R0, PT, PT, R8, R0, R7 ;  /* 0x0000000008007210 */ /* 0x004fca0007ffe007 */
[----:B-1----:R-:W-:Y:S01]  /*0b90*/  IMAD.IADD R3, R0, 0x1, R9 ;  /* 0x0000000100037824 */ /* 0x002fe200078e0209 */
[----:B------:R-:W-:Y:S06]  /*0ba0*/  BRA `(.L_x_220) ;  /* 0x0000001400987947 */ /* 0x000fec0003800000 */
.L_x_219:
[----:B------:R-:W-:Y:S01]  /*0bb0*/  LOP3.LUT R2, R5, 0x3e0, RZ, 0xc0, !PT ;  /* 0x000003e005027812 */ /* 0x000fe200078ec0ff */
[----:B------:R-:W0:Y:S03]  /*0bc0*/  S2R R10, SR_LANEID ;  /* 0x00000000000a7919 */ /* 0x000e260000000000 */
[----:B------:R-:W-:Y:S02]  /*0bd0*/  LOP3.LUT R7, RZ, R2, RZ, 0x33, !PT ;  /* 0x00000002ff077212 */ /* 0x000fe400078e33ff */
[----:B------:R-:W-:-:S03]  /*0be0*/  IADD3 R3, PT, PT, R2, 0x20, RZ ;  /* 0x0000002002037810 */ /* 0x000fc60007ffe0ff */
        /* <DEDUP_REMOVED lines=9> */
[----:B------:R-:W-:Y:S02]  /*0c80*/  ISETP.GT.AND P0, PT, R6, R7, PT ;  /* 0x000000070600720c */ /* 0x000fe40003f04270 */
[----:B------:R-:W-:-:S07]  /*0c90*/  IADD3 R2, PT, PT, R3, R0, RZ ;  /* 0x0000000003027210 */ /* 0x000fce0007ffe0ff */
        /* <DEDUP_REMOVED lines=10> */
[----:B------:R-:W-:-:S04]  /*0d40*/  @!P1 LOP3.LUT R8, R8, 0x7c, RZ, 0xc0, !PT ;  /* 0x0000007c08089812 */ /* 0x000fc800078ec0ff */
[----:B------:R-:W-:Y:S02]  /*0d50*/  @!P1 IADD3 R8, PT, PT, R8, R9, RZ ;  /* 0x0000000908089210 */ /* 0x000fe40007ffe0ff */
[----:B0-----:R-:W-:Y:S02]  /*0d60*/  SEL R3, R3, RZ, !P0 ;  /* 0x000000ff03037207 */ /* 0x001fe40004000000 */
[----:B------:R-:W-:Y:S02]  /*0d70*/  ISETP.GT.AND P0, PT, R2, R7, PT ;  /* 0x000000070200720c */ /* 0x000fe40003f04270 */
[----:B------:R-:W-:Y:S01]  /*0d80*/  IADD3 R0, PT, PT, R6, R3, RZ ;  /* 0x0000000306007210 */ /* 0x000fe20007ffe0ff */
[----:B------:R-:W-:-:S04]  /*0d90*/  VIADD R6, R10, 0x10 ;  /* 0x000000100a067836 */ /* 0x000fc80000000000 */
[----:B------:R-:W0:Y:S02]  /*0da0*/  SHFL.DOWN PT, R3, R0, 0x8, R7 ;  /* 0x0900000000037989 */ /* 0x000e2400000e0007 */
[----:B0-----:R-:W-:Y:S02]  /*0db0*/  SEL R3, R3, RZ, !P0 ;  /* 0x000000ff03037207 */ /* 0x001fe40004000000 */
[----:B------:R-:W-:Y:S02]  /*0dc0*/  ISETP.GT.AND P0, PT, R6, R7, PT ;  /* 0x000000070600720c */ /* 0x000fe40003f04270 */
[----:B------:R-:W-:-:S05]  /*0dd0*/  IADD3 R2, PT, PT, R0, R3, RZ ;  /* 0x0000000300027210 */ /* 0x000fca0007ffe0ff */
        /* <DEDUP_REMOVED lines=27> */
[----:B--2---:R-:W-:Y:S02]  /*0f90*/  SEL R6, R6, RZ, P2 ;  /* 0x000000ff06067207 */ /* 0x004fe40001000000 */
[----:B------:R-:W-:Y:S02]  /*0fa0*/  SEL R7, R7, RZ, P3 ;  /* 0x000000ff07077207 */ /* 0x000fe40001800000 */
[----:B------:R-:W-:-:S04]  /*0fb0*/  IADD3 R0, PT, PT, R6, R0, R11 ;  /* 0x0000000006007210 */ /* 0x000fc80007ffe00b */
[----:B------:R-:W-:Y:S01]  /*0fc0*/  IADD3 R3, PT, PT, R0, R7, RZ ;  /* 0x0000000700037210 */ /* 0x000fe20007ffe0ff */
[----:B------:R-:W-:Y:S06]  /*0fd0*/  BRA `(.L_x_220) ;  /* 0x00000010008c7947 */ /* 0x000fec0003800000 */
.L_x_206:
[----:B------:R-:W0:Y:S01]  /*0fe0*/  S2R R0, SR_TID.X ;  /* 0x0000000000007919 */ /* 0x000e220000002100 */
[----:B------:R-:W1:Y:S02]  /*0ff0*/  LDCU.64 UR4, c[0x0][0x380] ;  /* 0x00007000ff0477ac */ /* 0x000e640008000a00 */
[----:B-1----:R-:W-:Y:S01]  /*1000*/  MOV R13, UR5 ;  /* 0x00000005000d7c02 */ /* 0x002fe20008000f00 */
[----:B------:R-:W-:-:S04]  /*1010*/  IMAD.U32 R12, RZ, RZ, UR4 ;  /* 0x00000004ff0c7e24 */ /* 0x000fc8000f8e00ff */
        /* <DEDUP_REMOVED lines=17> */
[----:B------:R-:W-:Y:S01]  /*1130*/  UMOV UR4, 0x1000 ;  /* 0x0000100000047882 */ /* 0x000fe20000000000 */
[----:B--2---:R-:W-:-:S04]  /*1140*/  IMAD R15, R15, R15, RZ ;  /* 0x0000000f0f0f7224 */ /* 0x004fc800078e02ff */
[----:B---3--:R-:W-:-:S04]  /*1150*/  IMAD R16, R16, R16, R15 ;  /* 0x0000001010107224 */ /* 0x008fc800078e020f */
[----:B----4-:R-:W-:-:S04]  /*1160*/  IMAD R17, R17, R17, R16 ;  /* 0x0000001111117224 */ /* 0x010fc800078e0210 */
[----:B-----5:R-:W-:-:S04]  /*1170*/  IMAD R18, R18, R18, R17 ;  /* 0x0000001212127224 */ /* 0x020fc800078e0211 */
[----:B------:R-:W-:-:S04]  /*1180*/  IMAD R19, R19, R19, R18 ;  /* 0x0000001313137224 */ /* 0x000fc800078e0212 */
[----:B------:R-:W-:-:S04]  /*1190*/  IMAD R20, R20, R20, R19 ;  /* 0x0000001414147224 */ /* 0x000fc800078e0213 */
[----:B------:R-:W-:Y:S02]  /*11a0*/  IMAD R21, R21, R21, R20 ;  /* 0x0000001515157224 */ /* 0x000fe400078e0214 */
[----:B------:R-:W-:Y:S02]  /*11b0*/  VIADD R20, R4, 0xfffff000 ;  /* 0xfffff00004147836 */ /* 0x000fe40000000000 */
[----:B------:R-:W-:-:S03]  /*11c0*/  IMAD R22, R22, R22, R21 ;  /* 0x0000001616167224 */ /* 0x000fc600078e0215 */
[----:B------:R-:W-:Y:S01]  /*11d0*/  ISETP.GE.U32.AND P0, PT, R20, 0x1000, PT ;  /* 0x000010001400780c */ /* 0x000fe20003f06070 */
        /* <DEDUP_REMOVED lines=9> */
[----:B------:R-:W0:Y:S01]  /*1270*/  LDC R4, c[0x0][0x390] ;  /* 0x0000e400ff047b82 */ /* 0x000e220000000800 */
[----:B------:R-:W-:-:S07]  /*1280*/  UMOV UR4, 0x1000 ;  /* 0x0000100000047882 */ /* 0x000fce0000000000 */
[----:B------:R-:W1:Y:S02]  /*1290*/  LDC.64 R12, c[0x0][0x380] ;  /* 0x0000e000ff0c7b82 */ /* 0x000e640000000a00 */
.L_x_223:
[----:B------:R-:W-:-:S05]  /*12a0*/  IADD3 R3, PT, PT, R0, UR4, RZ ;  /* 0x0000000400037c10 */ /* 0x000fca000fffe0ff */
        /* <DEDUP_REMOVED lines=16> */
[----:B------:R0:W5:Y:S02]  /*13b0*/  LDG.E R19, desc[UR6][R2.64+0x3c00] ;  /* 0x003c000602137981 */ /* 0x000164000c1e1900 */
[----:B0-----:R-:W-:-:S05]  /*13c0*/  VIADD R2, R4, -UR4 ;  /* 0x8000000404027c36 */ /* 0x001fca0008000000 */
[----:B------:R-:W-:Y:S01]  /*13d0*/  ISETP.GE.U32.AND P0, PT, R2, 0x1000, PT ;  /* 0x000010000200780c */ /* 0x000fe20003f06070 */
        /* <DEDUP_REMOVED lines=17> */
[----:B------:R-:W-:-:S06]  /*14f0*/  UIADD3 UR4, UPT, UPT, UR4, 0x1000, URZ ;  /* 0x0000100004047890 */ /* 0x000fcc000fffe0ff */
[----:B------:R-:W-:-:S13]  /*1500*/  ISETP.LT.U32.AND P0, PT, R20, UR4, PT ;  /* 0x0000000414007c0c */ /* 0x000fda000bf01070 */
[----:B------:R-:W-:Y:S05]  /*1510*/  @!P0 BRA `(.L_x_223) ;  /* 0xfffffffc00608947 */ /* 0x000fea000383ffff */
.L_x_221:
[----:B------:R-:W-:Y:S01]  /*1520*/  IADD3 R3, PT, PT, R4, -UR4, RZ ;  /* 0x8000000404037c10 */ /* 0x000fe2000fffe0ff */
[----:B------:R-:W-:Y:S03]  /*1530*/  BSSY.RECONVERGENT B1, `(.L_x_222) ;  /* 0x00000a3000017945 */ /* 0x000fe60003800200 */
[----:B------:R-:W-:-:S04]  /*1540*/  ISETP.GE.AND P0, PT, R0, R3, PT ;  /* 0x000000030000720c */ /* 0x000fc80003f06270 */
[----:B------:R-:W-:-:S13]  /*1550*/  ISETP.LE.U32.OR P0, PT, R4, UR4, P0 ;  /* 0x0000000404007c0c */ /* 0x000fda0008703470 */
[----:B------:R-:W-:Y:S05]  /*1560*/  @P0 BRA `(.L_x_224) ;  /* 0x00000008007c0947 */ /* 0x000fea0003800000 */
[----:B------:R-:W-:Y:S01]  /*1570*/  LOP3.LUT R3, RZ, R0, RZ, 0x33, !PT ;  /* 0x00000000ff037212 */ /* 0x000fe200078e33ff */
[----:B------:R-:W-:Y:S01]  /*1580*/  BSSY.RECONVERGENT B2, `(.L_x_225) ;  /* 0x0000052000027945 */ /* 0x000fe20003800200 */
[----:B------:R-:W-:Y:S02]  /*1590*/  IMAD.MOV.U32 R5, RZ, RZ, R0 ;  /* 0x000000ffff057224 */ /* 0x000fe400078e0000 */
[----:B------:R-:W-:-:S04]  /*15a0*/  IADD3 R3, PT, PT, R4, -UR4, R3 ;  /* 0x8000000404037c10 */ /* 0x000fc8000fffe003 */
[C---:B------:R-:W-:Y:S02]  /*15b0*/  ISETP.GE.U32.AND P0, PT, R3.reuse, 0xf00, PT ;  /* 0x00000f000300780c */ /* 0x040fe40003f06070 */
[----:B------:R-:W-:-:S04]  /*15c0*/  LEA.HI R3, R3, 0x1, RZ, 0x18 ;  /* 0x0000000103037811 */ /* 0x000fc800078fc0ff */
[----:B------:R-:W-:-:S07]  /*15d0*/  LOP3.LUT R4, R3, 0xf, RZ, 0xc0, !PT ;  /* 0x0000000f03047812 */ /* 0x000fce00078ec0ff */
[----:B------:R-:W-:Y:S05]  /*15e0*/  @!P0 BRA `(.L_x_226) ;  /* 0x00000004002c8947 */ /* 0x000fea0003800000 */
[----:B------:R-:W-:Y:S01]  /*15f0*/  LOP3.LUT R6, R3, 0x1fffff0, RZ, 0xc0, !PT ;  /* 0x01fffff003067812 */ /* 0x000fe200078ec0ff */
[----:B------:R-:W-:Y:S01]  /*1600*/  BSSY.RECONVERGENT B3, `(.L_x_227) ;  /* 0x0000048000037945 */ /* 0x000fe20003800200 */
[C---:B------:R-:W-:Y:S02]  /*1610*/  LOP3.LUT R5, R0.reuse, 0x800, RZ, 0xfc, !PT ;  /* 0x0000080000057812 */ /* 0x040fe400078efcff */
[----:B------:R-:W-:Y:S01]  /*1620*/  IADD3 R2, PT, PT, R0, UR4, RZ ;  /* 0x0000000400027c10 */ /* 0x000fe2000fffe0ff */
[----:B------:R-:W-:-:S07]  /*1630*/  IMAD.MOV R6, RZ, RZ, -R6 ;  /* 0x000000ffff067224 */ /* 0x000fce00078e0a06 */
.L_x_228:
[C---:B------:R-:W-:Y:S01]  /*1640*/  IADD3 R19, PT, PT, R2.reuse, 0x100, RZ ;  /* 0x0000010002137810 */ /* 0x040fe20007ffe0ff */
[----:B------:R-:W-:-:S04]  /*1650*/  IMAD.WIDE.U32 R14, R2, 0x4, R12 ;  /* 0x00000004020e7825 */ /* 0x000fc800078e000c */
[C---:B------:R-:W-:Y:S01]  /*1660*/  VIADD R11, R2.reuse, 0x200 ;  /* 0x00000200020b7836 */ /* 0x040fe20000000000 */
[----:B------:R0:W2:Y:S01]  /*1670*/  LDG.E R8, desc[UR6][R14.64] ;  /* 0x000000060e087981 */ /* 0x0000a2000c1e1900 */
[----:B------:R-:W-:Y:S01]  /*1680*/  IMAD.WIDE.U32 R18, R19, 0x4, R12 ;  /* 0x0000000413127825 */ /* 0x000fe200078e000c */
[----:B------:R-:W-:-:S03]  /*1690*/  IADD3 R21, PT, PT, R2, 0x300, RZ ;  /* 0x0000030002157810 */ /* 0x000fc60007ffe0ff */
[--C-:B------:R-:W-:Y:S01]  /*16a0*/  IMAD.WIDE.U32 R10, R11, 0x4, R12.reuse ;  /* 0x000000040b0a7825 */ /* 0x100fe200078e000c */
[----:B------:R1:W3:Y:S03]  /*16b0*/  LDG.E R9, desc[UR6][R18.64] ;  /* 0x0000000612097981 */ /* 0x0002e6000c1e1900 */
[C---:B------:R-:W-:Y:S02]  /*16c0*/  VIADD R17, R2.reuse, 0x400 ;  /* 0x0000040002117836 */ /* 0x040fe40000000000 */
[--C-:B------:R-:W-:Y:S01]  /*16d0*/  IMAD.WIDE.U32 R20, R21, 0x4, R12.reuse ;  /* 0x0000000415147825 */ /* 0x100fe200078e000c */
[----:B------:R4:W5:Y:S01]  /*16e0*/  LDG.E R10, desc[UR6][R10.64] ;  /* 0x000000060a0a7981 */ /* 0x000962000c1e1900 */
[C---:B------:R-:W-:Y:S02]  /*16f0*/  IADD3 R29, PT, PT, R2.reuse, 0x500, RZ ;  /* 0x00000500021d7810 */ /* 0x040fe40007ffe0ff */
[--C-:B------:R-:W-:Y:S01]  /*1700*/  IMAD.WIDE.U32 R16, R17, 0x4, R12.reuse ;  /* 0x0000000411107825 */ /* 0x100fe200078e000c */
[----:B------:R4:W5:Y:S03]  /*1710*/  LDG.E R27, desc[UR6][R20.64] ;  /* 0x00000006141b7981 */ /* 0x000966000c1e1900 */
[C---:B------:R-:W-:Y:S01]  /*1720*/  VIADD R23, R2.reuse, 0x600 ;  /* 0x0000060002177836 */ /* 0x040fe20000000000 */
[----:B------:R-:W5:Y:S01]  /*1730*/  LDG.E R26, desc[UR6][R16.64] ;  /* 0x00000006101a7981 */ /* 0x000f62000c1e1900 */
[----:B------:R-:W-:Y:S01]  /*1740*/  IMAD.WIDE.U32 R28, R29, 0x4, R12 ;  /* 0x000000041d1c7825 */ /* 0x000fe200078e000c */
[----:B------:R-:W-:-:S03]  /*1750*/  IADD3 R22, PT, PT, R2, 0x700, RZ ;  /* 0x0000070002167810 */ /* 0x000fc60007ffe0ff */
[--C-:B0-----:R-:W-:Y:S01]  /*1760*/  IMAD.WIDE.U32 R14, R23, 0x4, R12.reuse ;  /* 0x00000004170e7825 */ /* 0x101fe200078e000c */
[----:B------:R0:W5:Y:S03]  /*1770*/  LDG.E R25, desc[UR6][R28.64] ;  /* 0x000000061c197981 */ /* 0x000166000c1e1900 */
[----:B------:R-:W-:Y:S01]  /*1780*/  VIADD R23, R2, 0x800 ;  /* 0x0000080002177836 */ /* 0x000fe20000000000 */
[----:B------:R0:W5:Y:S01]  /*1790*/  LDG.E R24, desc[UR6][R14.64] ;  /* 0x000000060e187981 */ /* 0x000162000c1e1900 */
[----:B-1----:R-:W-:Y:S01]  /*17a0*/  IMAD.WIDE.U32 R18, R22, 0x4, R12 ;  /* 0x0000000416127825 */ /* 0x002fe200078e000c */
[----:B----4-:R-:W-:-:S03]  /*17b0*/  IADD3 R11, PT, PT, R2, 0x900, RZ ;  /* 0x00000900020b7810 */ /* 0x010fc60007ffe0ff */
[--C-:B------:R-:W-:Y:S02]  /*17c0*/  IMAD.WIDE.U32 R20, R23, 0x4, R12.reuse ;  /* 0x0000000417147825 */ /* 0x100fe400078e000c */
[----:B------:R1:W4:Y:S02]  /*17d0*/  LDG.E R23, desc[UR6][R18.64] ;  /* 0x0000000612177981 */ /* 0x000324000c1e1900 */
[C---:B0-----:R-:W-:Y:S02]  /*17e0*/  VIADD R29, R2.reuse, 0xa00 ;  /* 0x00000a00021d7836 */ /* 0x041fe40000000000 */
[--C-:B------:R-:W-:Y:S01]  /*17f0*/  IMAD.WIDE.U32 R16, R11, 0x4, R12.reuse ;  /* 0x000000040b107825 */ /* 0x100fe200078e000c */
[----:B------:R-:W4:Y:S01]  /*1800*/  LDG.E R22, desc[UR6][R20.64] ;  /* 0x0000000614167981 */ /* 0x000f22000c1e1900 */
[C---:B------:R-:W-:Y:S02]  /*1810*/  IADD3 R15, PT, PT, R2.reuse, 0xb00, RZ ;  /* 0x00000b00020f7810 */ /* 0x040fe40007ffe0ff */
[----:B------:R-:W-:Y:S01]  /*1820*/  IMAD.WIDE.U32 R28, R29, 0x4, R12 ;  /* 0x000000041d1c7825 */ /* 0x000fe200078e000c */
[----:B------:R0:W4:Y:S03]  /*1830*/  LDG.E R11, desc[UR6][R16.64] ;  /* 0x00000006100b7981 */ /* 0x000126000c1e1900 */
[----:B-1----:R-:W-:-:S02]  /*1840*/  VIADD R19, R2, 0xc00 ;  /* 0x00000c0002137836 */ /* 0x002fc40000000000 */
[--C-:B------:R-:W-:Y:S01]  /*1850*/  IMAD.WIDE.U32 R14, R15, 0x4, R12.reuse ;  /* 0x000000040f0e7825 */ /* 0x100fe200078e000c */
[----:B------:R-:W4:Y:S03]  /*1860*/  LDG.E R28, desc[UR6][R28.64] ;  /* 0x000000061c1c7981 */ /* 0x000f26000c1e1900 */
[----:B------:R-:W-:Y:S01]  /*1870*/  IMAD.WIDE.U32 R18, R19, 0x4, R12 ;  /* 0x0000000413127825 */ /* 0x000fe200078e000c */
[----:B0-----:R-:W-:-:S03]  /*1880*/  IADD3 R17, PT, PT, R2, 0xd00, RZ ;  /* 0x00000d0002117810 */ /* 0x001fc60007ffe0ff */
[C---:B------:R-:W-:Y:S01]  /*1890*/  VIADD R21, R2.reuse, 0xe00 ;  /* 0x00000e0002157836 */ /* 0x040fe20000000000 */
[----:B------:R-:W-:Y:S01]  /*18a0*/  IADD3 R20, PT, PT, R2, 0xf00, RZ ;  /* 0x00000f0002147810 */ /* 0x000fe20007ffe0ff */
[----:B------:R-:W4:Y:S04]  /*18b0*/  LDG.E R18, desc[UR6][R18.64] ;  /* 0x0000000612127981 */ /* 0x000f28000c1e1900 */
[----:B------:R0:W4:Y:S02]  /*18c0*/  LDG.E R29, desc[UR6][R14.64] ;  /* 0x000000060e1d7981 */ /* 0x000124000c1e1900 */
[----:B0-----:R-:W-:-:S04]  /*18d0*/  IMAD.WIDE.U32 R14, R17, 0x4, R12 ;  /* 0x00000004110e7825 */ /* 0x001fc800078e000c */
[--C-:B------:R-:W-:Y:S02]  /*18e0*/  IMAD.WIDE.U32 R16, R21, 0x4, R12.reuse ;  /* 0x0000000415107825 */ /* 0x100fe400078e000c */
[----:B------:R-:W4:Y:S02]  /*18f0*/  LDG.E R14, desc[UR6][R14.64] ;  /* 0x000000060e0e7981 */ /* 0x000f24000c1e1900 */
[----:B------:R-:W-:Y:S02]  /*1900*/  IMAD.WIDE.U32 R20, R20, 0x4, R12 ;  /* 0x0000000414147825 */ /* 0x000fe400078e000c */
[----:B------:R-:W4:Y:S04]  /*1910*/  LDG.E R16, desc[UR6][R16.64] ;  /* 0x0000000610107981 */ /* 0x000f28000c1e1900 */
[----:B------:R-:W4:Y:S01]  /*1920*/  LDG.E R20, desc[UR6][R20.64] ;  /* 0x0000000614147981 */ /* 0x000f22000c1e1900 */
[----:B------:R-:W-:-:S05]  /*1930*/  VIADD R6, R6, 0x10 ;  /* 0x0000001006067836 */ /* 0x000fca0000000000 */
[----:B------:R-:W-:Y:S01]  /*1940*/  ISETP.NE.AND P0, PT, R6, RZ, PT ;  /* 0x000000ff0600720c */ /* 0x000fe20003f05270 */
[----:B------:R-:W-:Y:S01]  /*1950*/  VIADD R2, R2, 0x1000 ;  /* 0x0000100002027836 */ /* 0x000fe20000000000 */
[----:B------:R-:W-:Y:S01]  /*1960*/  IADD3 R5, PT, PT, R5, 0x1000, RZ ;  /* 0x0000100005057810 */ /* 0x000fe20007ffe0ff */
[----:B--2---:R-:W-:-:S04]  /*1970*/  IMAD R8, R8, R8, R7 ;  /* 0x0000000808087224 */ /* 0x004fc800078e0207 */
[----:B---3--:R-:W-:-:S04]  /*1980*/  IMAD R9, R9, R9, R8 ;  /* 0x0000000909097224 */ /* 0x008fc800078e0208 */
[----:B-----5:R-:W-:-:S04]  /*1990*/  IMAD R10, R10, R10, R9 ;  /* 0x0000000a0a0a7224 */ /* 0x020fc800078e0209 */
[----:B------:R-:W-:-:S04]  /*19a0*/  IMAD R27, R27, R27, R10 ;  /* 0x0000001b1b1b7224 */ /* 0x000fc800078e020a */
[----:B------:R-:W-:-:S04]  /*19b0*/  IMAD R26, R26, R26, R27 ;  /* 0x0000001a1a1a7224 */ /* 0x000fc800078e021b */
[----:B------:R-:W-:-:S04]  /*19c0*/  IMAD R25, R25, R25, R26 ;  /* 0x0000001919197224 */ /* 0x000fc800078e021a */
[----:B------:R-:W-:-:S04]  /*19d0*/  IMAD R24, R24, R24, R25 ;  /* 0x0000001818187224 */ /* 0x000fc800078e0219 */
[----:B----4-:R-:W-:-:S04]  /*19e0*/  IMAD R23, R23, R23, R24 ;  /* 0x0000001717177224 */ /* 0x010fc800078e0218 */
        /* <DEDUP_REMOVED lines=9> */
[----:B------:R-:W-:Y:S05]  /*1a80*/  BSYNC.RECONVERGENT B3 ;  /* 0x0000000000037941 */ /* 0x000fea0003800200 */
.L_x_227:
[----:B------:R-:W-:-:S07]  /*1a90*/  IADD3 R5, PT, PT, R5, -0x800, RZ ;  /* 0xfffff80005057810 */ /* 0x000fce0007ffe0ff */
.L_x_226:
[----:B------:R-:W-:Y:S05]  /*1aa0*/  BSYNC.RECONVERGENT B2 ;  /* 0x0000000000027941 */ /* 0x000fea0003800200 */
.L_x_225:
[----:B------:R-:W-:-:S13]  /*1ab0*/  ISETP.NE.AND P0, PT, R4, RZ, PT ;  /* 0x000000ff0400720c */ /* 0x000fda0003f05270 */
[----:B------:R-:W-:Y:S05]  /*1ac0*/  @!P0 BRA `(.L_x_224) ;  /* 0x0000000400248947 */ /* 0x000fea0003800000 */
[----:B------:R-:W-:Y:S01]  /*1ad0*/  ISETP.GE.U32.AND P0, PT, R4, 0x8, PT ;  /* 0x000000080400780c */ /* 0x000fe20003f06070 */
[----:B------:R-:W-:Y:S01]  /*1ae0*/  BSSY.RECONVERGENT B2, `(.L_x_229) ;  /* 0x0000025000027945 */ /* 0x000fe20003800200 */
[----:B------:R-:W-:-:S04]  /*1af0*/  LOP3.LUT R22, R3, 0x7, RZ, 0xc0, !PT ;  /* 0x0000000703167812 */ /* 0x000fc800078ec0ff */
[----:B------:R-:W-:-:S07]  /*1b00*/  ISETP.NE.AND P1, PT, R22, RZ, PT ;  /* 0x000000ff1600720c */ /* 0x000fce0003f25270 */
[----:B------:R-:W-:Y:S06]  /*1b10*/  @!P0 BRA `(.L_x_230) ;  /* 0x0000000000848947 */ /* 0x000fec0003800000 */
[----:B------:R-:W-:-:S04]  /*1b20*/  VIADD R15, R5, UR4 ;  /* 0x00000004050f7c36 */ /* 0x000fc80008000000 */
[C---:B------:R-:W-:Y:S01]  /*1b30*/  IMAD.WIDE.U32 R8, R15.reuse, 0x4, R12 ;  /* 0x000000040f087825 */ /* 0x040fe200078e000c */
[----:B------:R-:W-:-:S03]  /*1b40*/  IADD3 R19, PT, PT, R15, 0x100, RZ ;  /* 0x000001000f137810 */ /* 0x000fc60007ffe0ff */
[----:B------:R-:W-:Y:S01]  /*1b50*/  VIADD R21, R15, 0x200 ;  /* 0x000002000f157836 */ /* 0x000fe20000000000 */
[----:B------:R0:W2:Y:S01]  /*1b60*/  LDG.E R2, desc[UR6][R8.64] ;  /* 0x0000000608027981 */ /* 0x0000a2000c1e1900 */
[----:B------:R-:W-:Y:S01]  /*1b70*/  IMAD.WIDE.U32 R18, R19, 0x4, R12 ;  /* 0x0000000413127825 */ /* 0x000fe200078e000c */
[----:B------:R-:W-:-:S03]  /*1b80*/  IADD3 R11, PT, PT, R15, 0x300, RZ ;  /* 0x000003000f0b7810 */ /* 0x000fc60007ffe0ff */
[--C-:B------:R-:W-:Y:S01]  /*1b90*/  IMAD.WIDE.U32 R20, R21, 0x4, R12.reuse ;  /* 0x0000000415147825 */ /* 0x100fe200078e000c */
[----:B------:R1:W3:Y:S01]  /*1ba0*/  LDG.E R4, desc[UR6][R18.64] ;  /* 0x0000000612047981 */ /* 0x0002e2000c1e1900 */
[----:B------:R-:W-:Y:S02]  /*1bb0*/  IADD3 R17, PT, PT, R15, 0x400, RZ ;  /* 0x000004000f117810 */ /* 0x000fe40007ffe0ff */
[--C-:B------:R-:W-:Y:S01]  /*1bc0*/  IMAD.WIDE.U32 R10, R11, 0x4, R12.reuse ;  /* 0x000000040b0a7825 */ /* 0x100fe200078e000c */
[----:B------:R-:W4:Y:S03]  /*1bd0*/  LDG.E R6, desc[UR6][R20.64] ;  /* 0x0000000614067981 */ /* 0x000f26000c1e1900 */
[----:B------:R-:W-:Y:S02]  /*1be0*/  VIADD R23, R15, 0x500 ;  /* 0x000005000f177836 */ /* 0x000fe40000000000 */
[----:B------:R-:W-:Y:S01]  /*1bf0*/  IMAD.WIDE.U32 R16, R17, 0x4, R12 ;  /* 0x0000000411107825 */ /* 0x000fe200078e000c */
[----:B------:R-:W5:Y:S01]  /*1c00*/  LDG.E R10, desc[UR6][R10.64] ;  /* 0x000000060a0a7981 */ /* 0x000f62000c1e1900 */
[----:B------:R-:W-:-:S02]  /*1c10*/  IADD3 R25, PT, PT, R15, 0x600, RZ ;  /* 0x000006000f197810 */ /* 0x000fc40007ffe0ff */
[--C-:B0-----:R-:W-:Y:S01]  /*1c20*/  IMAD.WIDE.U32 R8, R23, 0x4, R12.reuse ;  /* 0x0000000417087825 */ /* 0x101fe200078e000c */
[----:B------:R-:W-:Y:S01]  /*1c30*/  IADD3 R23, PT, PT, R15, 0x700, RZ ;  /* 0x000007000f177810 */ /* 0x000fe20007ffe0ff */
[----:B------:R-:W5:Y:S02]  /*1c40*/  LDG.E R16, desc[UR6][R16.64] ;  /* 0x0000000610107981 */ /* 0x000f64000c1e1900 */
[--C-:B------:R-:W-:Y:S02]  /*1c50*/  IMAD.WIDE.U32 R14, R25, 0x4, R12.reuse ;  /* 0x00000004190e7825 */ /* 0x100fe400078e000c */
[----:B------:R-:W5:Y:S02]  /*1c60*/  LDG.E R8, desc[UR6][R8.64] ;  /* 0x0000000608087981 */ /* 0x000f64000c1e1900 */
[----:B-1----:R-:W-:Y:S02]  /*1c70*/  IMAD.WIDE.U32 R18, R23, 0x4, R12 ;  /* 0x0000000417127825 */ /* 0x002fe400078e000c */
        /* <DEDUP_REMOVED lines=11> */
.L_x_230:
[----:B------:R-:W-:Y:S05]  /*1d30*/  BSYNC.RECONVERGENT B2 ;  /* 0x0000000000027941 */ /* 0x000fea0003800200 */
.L_x_229:
[----:B------:R-:W-:Y:S05]  /*1d40*/  @!P1 BRA `(.L_x_224) ;  /* 0x0000000000849947 */ /* 0x000fea0003800000 */
[----:B------:R-:W-:Y:S01]  /*1d50*/  ISETP.GE.U32.AND P0, PT, R22, 0x4, PT ;  /* 0x000000041600780c */ /* 0x000fe20003f06070 */
[----:B------:R-:W-:Y:S01]  /*1d60*/  BSSY.RECONVERGENT B2, `(.L_x_231) ;  /* 0x0000015000027945 */ /* 0x000fe20003800200 */
[----:B------:R-:W-:-:S04]  /*1d70*/  LOP3.LUT R4, R3, 0x3, RZ, 0xc0, !PT ;  /* 0x0000000303047812 */ /* 0x000fc800078ec0ff */
[----:B------:R-:W-:-:S07]  /*1d80*/  ISETP.NE.AND P1, PT, R4, RZ, PT ;  /* 0x000000ff0400720c */ /* 0x000fce0003f25270 */
[----:B------:R-:W-:Y:S06]  /*1d90*/  @!P0 BRA `(.L_x_232) ;  /* 0x0000000000448947 */ /* 0x000fec0003800000 */
[----:B------:R-:W-:-:S04]  /*1da0*/  IADD3 R11, PT, PT, R5, UR4, RZ ;  /* 0x00000004050b7c10 */ /* 0x000fc8000fffe0ff */
[C---:B------:R-:W-:Y:S01]  /*1db0*/  IADD3 R9, PT, PT, R11.reuse, 0x100, RZ ;  /* 0x000001000b097810 */ /* 0x040fe20007ffe0ff */
[C---:B------:R-:W-:Y:S01]  /*1dc0*/  IMAD.WIDE.U32 R2, R11.reuse, 0x4, R12 ;  /* 0x000000040b027825 */ /* 0x040fe200078e000c */
[----:B------:R-:W-:-:S03]  /*1dd0*/  IADD3 R17, PT, PT, R11, 0x300, RZ ;  /* 0x000003000b117810 */ /* 0x000fc60007ffe0ff */
[----:B------:R-:W-:Y:S02]  /*1de0*/  VIADD R15, R11, 0x200 ;  /* 0x000002000b0f7836 */ /* 0x000fe40000000000 */
[--C-:B------:R-:W-:Y:S01]  /*1df0*/  IMAD.WIDE.U32 R8, R9, 0x4, R12.reuse ;  /* 0x0000000409087825 */ /* 0x100fe200078e000c */
[----:B------:R-:W2:Y:S03]  /*1e00*/  LDG.E R2, desc[UR6][R2.64] ;  /* 0x0000000602027981 */ /* 0x000ea6000c1e1900 */
[--C-:B------:R-:W-:Y:S02]  /*1e10*/  IMAD.WIDE.U32 R10, R15, 0x4, R12.reuse ;  /* 0x000000040f0a7825 */ /* 0x100fe400078e000c */
[----:B------:R-:W3:Y:S02]  /*1e20*/  LDG.E R8, desc[UR6][R8.64] ;  /* 0x0000000608087981 */ /* 0x000ee4000c1e1900 */
[----:B------:R-:W-:-:S02]  /*1e30*/  IMAD.WIDE.U32 R14, R17, 0x4, R12 ;  /* 0x00000004110e7825 */ /* 0x000fc400078e000c */
[----:B------:R-:W4:Y:S04]  /*1e40*/  LDG.E R10, desc[UR6][R10.64] ;  /* 0x000000060a0a7981 */ /* 0x000f28000c1e1900 */
[----:B------:R-:W5:Y:S01]  /*1e50*/  LDG.E R14, desc[UR6][R14.64] ;  /* 0x000000060e0e7981 */ /* 0x000f62000c1e1900 */
[----:B------:R-:W-:Y:S01]  /*1e60*/  IADD3 R5, PT, PT, R5, 0x400, RZ ;  /* 0x0000040005057810 */ /* 0x000fe20007ffe0ff */
[----:B--2---:R-:W-:-:S04]  /*1e70*/  IMAD R7, R2, R2, R7 ;  /* 0x0000000202077224 */ /* 0x004fc800078e0207 */
[----:B---3--:R-:W-:-:S04]  /*1e80*/  IMAD R7, R8, R8, R7 ;  /* 0x0000000808077224 */ /* 0x008fc800078e0207 */
[----:B----4-:R-:W-:-:S04]  /*1e90*/  IMAD R7, R10, R10, R7 ;  /* 0x0000000a0a077224 */ /* 0x010fc800078e0207 */
[----:B-----5:R-:W-:-:S07]  /*1ea0*/  IMAD R7, R14, R14, R7 ;  /* 0x0000000e0e077224 */ /* 0x020fce00078e0207 */
.L_x_232:
[----:B------:R-:W-:Y:S05]  /*1eb0*/  BSYNC.RECONVERGENT B2 ;  /* 0x0000000000027941 */ /* 0x000fea0003800200 */
.L_x_231:
[----:B------:R-:W-:Y:S05]  /*1ec0*/  @!P1 BRA `(.L_x_224) ;  /* 0x0000000000249947 */ /* 0x000fea0003800000 */
[----:B------:R-:W-:Y:S01]  /*1ed0*/  VIADD R5, R5, UR4 ;  /* 0x0000000405057c36 */ /* 0x000fe20008000000 */
[----:B------:R-:W-:-:S07]  /*1ee0*/  IADD3 R4, PT, PT, -R4, RZ, RZ ;  /* 0x000000ff04047210 */ /* 0x000fce0007ffe1ff */
.L_x_233:
[----:B------:R-:W-:-:S06]  /*1ef0*/  IMAD.WIDE.U32 R2, R5, 0x4, R12 ;  /* 0x0000000405027825 */ /* 0x000fcc00078e000c */
[----:B------:R-:W2:Y:S01]  /*1f00*/  LDG.E R2, desc[UR6][R2.64] ;  /* 0x0000000602027981 */ /* 0x000ea2000c1e1900 */
[----:B------:R-:W-:Y:S01]  /*1f10*/  IADD3 R4, PT, PT, R4, 0x1, RZ ;  /* 0x0000000104047810 */ /* 0x000fe20007ffe0ff */
[----:B------:R-:W-:-:S03]  /*1f20*/  VIADD R5, R5, 0x100 ;  /* 0x0000010005057836 */ /* 0x000fc60000000000 */
[----:B------:R-:W-:Y:S01]  /*1f30*/  ISETP.NE.AND P0, PT, R4, RZ, PT ;  /* 0x000000ff0400720c */ /* 0x000fe20003f05270 */
[----:B--2---:R-:W-:-:S12]  /*1f40*/  IMAD R7, R2, R2, R7 ;  /* 0x0000000202077224 */ /* 0x004fd800078e0207 */
[----:B------:R-:W-:Y:S05]  /*1f50*/  @P0 BRA `(.L_x_233) ;  /* 0xfffffffc00e40947 */ /* 0x000fea000383ffff */
.L_x_224:
[----:B------:R-:W-:Y:S05]  /*1f60*/  BSYNC.RECONVERGENT B1 ;  /* 0x0000000000017941 */ /* 0x000fea0003800200 */
.L_x_222:
[----:B------:R-:W0:Y:S01]  /*1f70*/  S2R R8, SR_LANEID ;  /* 0x0000000000087919 */ /* 0x000e220000000000 */
[----:B------:R-:W1:Y:S01]  /*1f80*/  SHFL.DOWN PT, R2, R7, 0x1, 0x1f ;  /* 0x08201f0007027f89 */ /* 0x000e6200000e0000 */
[C---:B0-----:R-:W-:Y:S02]  /*1f90*/  ISETP.GT.AND P0, PT, R8.reuse, 0x1e, PT ;  /* 0x0000001e0800780c */ /* 0x041fe40003f04270 */
[----:B------:R-:W-:Y:S02]  /*1fa0*/  ISETP.NE.AND P1, PT, R8, RZ, PT ;  /* 0x000000ff0800720c */ /* 0x000fe40003f25270 */
[----:B-1----:R-:W-:Y:S02]  /*1fb0*/  SEL R2, R2, RZ, !P0 ;  /* 0x000000ff02027207 */ /* 0x002fe40004000000 */
[----:B------:R-:W-:Y:S02]  /*1fc0*/  ISETP.GT.AND P0, PT, R8, 0x1d, PT ;  /* 0x0000001d0800780c */ /* 0x000fe40003f04270 */
[----:B------:R-:W-:-:S05]  /*1fd0*/  IADD3 R2, PT, PT, R2, R7, RZ ;  /* 0x0000000702027210 */ /* 0x000fca0007ffe0ff */
[----:B------:R-:W0:Y:S02]  /*1fe0*/  SHFL.DOWN PT, R3, R2, 0x2, 0x1f ;  /* 0x08401f0002037f89 */ /* 0x000e2400000e0000 */
        /* <DEDUP_REMOVED lines=8> */
[----:B------:R-:W-:-:S03]  /*2070*/  ISETP.GT.AND P0, PT, R8, 0x17, PT ;  /* 0x000000170800780c */ /* 0x000fc60003f04270 */
[----:B------:R-:W-:Y:S01]  /*2080*/  IMAD.IADD R4, R3, 0x1, R4 ;  /* 0x0000000103047824 */ /* 0x000fe200078e0204 */
[----:B------:R-:W-:-:S04]  /*2090*/  @!P1 SHF.R.U32.HI R3, RZ, 0x3, R0 ;  /* 0x00000003ff039819 */ /* 0x000fc80000011600 */
[----:B------:R-:W0:Y:S01]  /*20a0*/  SHFL.DOWN PT, R5, R4, 0x8, 0x1f ;  /* 0x09001f0004057f89 */ /* 0x000e2200000e0000 */
[----:B------:R-:W-:-:S04]  /*20b0*/  @!P1 LOP3.LUT R3, R3, 0x7c, RZ, 0xc0, !PT ;  /* 0x0000007c03039812 */ /* 0x000fc800078ec0ff */
[----:B------:R-:W-:Y:S02]  /*20c0*/  @!P1 IADD3 R6, PT, PT, R3, R6, RZ ;  /* 0x0000000603069210 */ /* 0x000fe40007ffe0ff */
[----:B0-----:R-:W-:Y:S02]  /*20d0*/  SEL R5, R5, RZ, !P0 ;  /* 0x000000ff05057207 */ /* 0x001fe40004000000 */
[----:B------:R-:W-:Y:S02]  /*20e0*/  ISETP.GT.AND P0, PT, R8, 0xf, PT ;  /* 0x0000000f0800780c */ /* 0x000fe40003f04270 */
[----:B------:R-:W-:-:S05]  /*20f0*/  IADD3 R5, PT, PT, R4, R5, RZ ;  /* 0x0000000504057210 */ /* 0x000fca0007ffe0ff */
        /* <DEDUP_REMOVED lines=17> */
.L_x_220:
[----:B------:R-:W-:Y:S05]  /*2210*/  BSYNC.RECONVERGENT B0 ;  /* 0x0000000000007941 */ /* 0x000fea0003800200 */
.L_x_205:
[----:B------:R-:W-:Y:S05]  /*2220*/  @P0 EXIT ;  /* 0x000000000000094d */ /* 0x000fea0003800000 */
[----:B------:R-:W3:Y:S01]  /*2230*/  LDC.64 R4, c[0x0][0x388] ;  /* 0x0000e200ff047b82 */ /* 0x000ee20000000a00 */
[----:B------:R-:W0:Y:S02]  /*2240*/  LDCU UR4, c[0x0][0x398] ;  /* 0x00007300ff0477ac */ /* 0x000e240008000800 */
[----:B012---:R-:W-:-:S05]  /*2250*/  IADD3 R3, PT, PT, R3, UR4, RZ ;  /* 0x0000000403037c10 */ /* 0x007fca000fffe0ff */
[----:B---3--:R-:W-:Y:S01]  /*2260*/  STG.E desc[UR6][R4.64], R3 ;  /* 0x0000000304007986 */ /* 0x008fe2000c101906 */
[----:B------:R-:W-:Y:S05]  /*2270*/  EXIT ;  /* 0x000000000000794d */ /* 0x000fea0003800000 */
.L_x_234:
        /* <DEDUP_REMOVED lines=16> */
.L_x_247:


//--------------------- .text._ZN3cub18CUB_300001_SM_10006detail8for_each13static_kernelINS2_12policy_hub_t12policy_500_tElN6thrust24THRUST_300001_SM_1000_NS8cuda_cub10__tabulate7functorINS7_6detail15normal_iteratorINS7_10device_ptrIiEEEENS7_6system6detail7generic6detail22compute_sequence_valueIivEElEEEEvT0_T1_ --------------------------
	.section	.text._ZN3cub18CUB_300001_SM_10006detail8for_each13static_kernelINS2_12policy_hub_t12policy_500_tElN6thrust24THRUST_300001_SM_1000_NS8cuda_cub10__tabulate7functorINS7_6detail15normal_iteratorINS7_10device_ptrIiEEEENS7_6system6detail7generic6detail22compute_sequence_valueIivEElEEEEvT0_T1_,"ax",@progbits
	.align	128
        .global         _ZN3cub18CUB_300001_SM_10006detail8for_each13static_kernelINS2_12policy_hub_t12policy_500_tElN6thrust24THRUST_300001_SM_1000_NS8cuda_cub10__tabulate7functorINS7_6detail15normal_iteratorINS7_10device_ptrIiEEEENS7_6system6detail7generic6detail22compute_sequence_valueIivEElEEEEvT0_T1_
        .type           _ZN3cub18CUB_300001_SM_10006detail8for_each13static_kernelINS2_12policy_hub_t12policy_500_tElN6thrust24THRUST_300001_SM_1000_NS8cuda_cub10__tabulate7functorINS7_6detail15normal_iteratorINS7_10device_ptrIiEEEENS7_6system6detail7generic6detail22compute_sequence_valueIivEElEEEEvT0_T1_,@function
        .size           _ZN3cub18CUB_300001_SM_10006detail8for_each13static_kernelINS2_12policy_hub_t12policy_500_tElN6thrust24THRUST_300001_SM_1000_NS8cuda_cub10__tabulate7functorINS7_6detail15normal_iteratorINS7_10device_ptrIiEEEENS7_6system6detail7generic6detail22compute_sequence_valueIivEElEEEEvT0_T1_,(.L_x_248 - _ZN3cub18CUB_300001_SM_10006detail8for_each13static_kernelINS2_12policy_hub_t12policy_500_tElN6thrust24THRUST_300001_SM_1000_NS8cuda_cub10__tabulate7functorINS7_6detail15normal_iteratorINS7_10device_ptrIiEEEENS7_6system6detail7generic6detail22compute_sequence_valueIivEElEEEEvT0_T1_)
        .other          _ZN3cub18CUB_300001_SM_10006detail8for_each13static_kernelINS2_12policy_hub_t12policy_500_tElN6thrust24THRUST_300001_SM_1000_NS8cuda_cub10__tabulate7functorINS7_6detail15normal_iteratorINS7_10device_ptrIiEEEENS7_6system6detail7generic6detail22compute_sequence_valueIivEElEEEEvT0_T1_,@"STO_CUDA_ENTRY STV_DEFAULT"
_ZN3cub18CUB_300001_SM_10006detail8for_each13static_kernelINS2_12policy_hub_t12policy_500_tElN6thrust24THRUST_300001_SM_1000_NS8cuda_cub10__tabulate7functorINS7_6detail15normal_iteratorINS7_10device_ptrIiEEEENS7_6system6detail7generic6detail22compute_sequence_valueIivEElEEEEvT0_T1_:
.text._ZN3cub18CUB_300001_SM_10006detail8for_each13static_kernelINS2_12policy_hub_t12policy_500_tElN6thrust24THRUST_300001_SM_1000_NS8cuda_cub10__tabulate7functorINS7_6detail15normal_iteratorINS7_10device_ptrIiEEEENS7_6system6detail7generic6detail22compute_sequence_valueIivEElEEEEvT0_T1_:
[----:B------:R-:W-:Y:S08]  /*0000*/  LDC R1, c[0x0][0x37c] ;  /* 0x0000df00ff017b82 */ /* 0x000ff00000000800 */
[----:B------:R-:W0:Y:S01]  /*0010*/  S2UR UR4, SR_CTAID.X ;  /* 0x00000000000479c3 */ /* 0x000e220000002500 */
[----:B------:R-:W1:Y:S01]  /*0020*/  LDCU.64 UR6, c[0x0][0x380] ;  /* 0x00007000ff0677ac */ /* 0x000e620008000a00 */
[----:B------:R-:W2:Y:S01]  /*0030*/  LDCU.64 UR8, c[0x0][0x358] ;  /* 0x00006b00ff0877ac */ /* 0x000ea20008000a00 */
[----:B0-----:R-:W-:-:S04]  /*0040*/  UIMAD.WIDE.U32 UR4, UR4, 0x200, URZ ;  /* 0x00000200040478a5 */ /* 0x001fc8000f8e00ff */
[----:B-1----:R-:W-:-:S04]  /*0050*/  UIADD3 UR6, UP0, UPT, -UR4, UR6, URZ ;  /* 0x0000000604067290 */ /* 0x002fc8000ff1e1ff */
[----:B------:R-:W-:Y:S02]  /*0060*/  UIADD3.X UR7, UPT, UPT, ~UR5, UR7, URZ, UP0, !UPT ;  /* 0x0000000705077290 */ /* 0x000fe400087fe5ff */
[----:B------:R-:W-:-:S04]  /*0070*/  UISETP.GE.U32.AND UP0, UPT, UR6, 0x200, UPT ;  /* 0x000002000600788c */ /* 0x000fc8000bf06070 */
[----:B------:R-:W-:-:S09]  /*0080*/  UISETP.GE.AND.EX UP0, UPT, UR7, URZ, UPT, UP0 ;  /* 0x000000ff0700728c */ /* 0x000fd2000bf06300 */
[----:B--2---:R-:W-:Y:S05]  /*0090*/  BRA.U !UP0, `(.L_x_235) ;  /* 0x0000000108347547 */ /* 0x004fea000b800000 */
[----:B------:R-:W0:Y:S01]  /*00a0*/  S2R R0, SR_TID.X ;  /* 0x0000000000007919 */ /* 0x000e220000002100 */
[----:B------:R-:W1:Y:S01]  /*00b0*/  LDC.64 R6, c[0x0][0x390] ;  /* 0x0000e400ff067b82 */ /* 0x000e620000000a00 */
[----:B------:R-:W2:Y:S01]  /*00c0*/  LDCU.64 UR10, c[0x0][0x388] ;  /* 0x00007100ff0a77ac */ /* 0x000ea20008000a00 */
[----:B0-----:R-:W-:-:S05]  /*00d0*/  IADD3 R5, P0, PT, R0, UR4, RZ ;  /* 0x0000000400057c10 */ /* 0x001fca000ff1e0ff */
[----:B------:R-:W-:Y:S01]  /*00e0*/  IMAD.X R4, RZ, RZ, UR5, P0 ;  /* 0x00000005ff047e24 */ /* 0x000fe200080e06ff */
[C---:B--2---:R-:W-:Y:S01]  /*00f0*/  LEA R2, P0, R5.reuse, UR10, 0x2 ;  /* 0x0000000a05027c11 */ /* 0x044fe2000f8010ff */
[----:B------:R-:W-:-:S03]  /*0100*/  VIADD R0, R5, 0x100 ;  /* 0x0000010005007836 */ /* 0x000fc60000000000 */
[C---:B------:R-:W-:Y:S01]  /*0110*/  LEA.HI.X R3, R5.reuse, UR11, R4, 0x2, P0 ;  /* 0x0000000b05037c11 */ /* 0x040fe200080f1404 */
[-CC-:B-1----:R-:W-:Y:S02]  /*0120*/  IMAD R5, R5, R7.reuse, R6.reuse ;  /* 0x0000000705057224 */ /* 0x182fe400078e0206 */
[----:B------:R-:W-:-:S03]  /*0130*/  IMAD R7, R0, R7, R6 ;  /* 0x0000000700077224 */ /* 0x000fc600078e0206 */
[----:B------:R-:W-:Y:S04]  /*0140*/  STG.E desc[UR8][R2.64], R5 ;  /* 0x0000000502007986 */ /* 0x000fe8000c101908 */
[----:B------:R-:W-:Y:S01]  /*0150*/  STG.E desc[UR8][R2.64+0x400], R7 ;  /* 0x0004000702007986 */ /* 0x000fe2000c101908 */
[----:B------:R-:W-:Y:S05]  /*0160*/  EXIT ;  /* 0x000000000000794d */ /* 0x000fea0003800000 */
.L_x_235:
[----:B------:R-:W0:Y:S01]  /*0170*/  S2R R2, SR_TID.X ;  /* 0x0000000000027919 */ /* 0x000e220000002100 */
[----:B------:R-:W-:Y:S01]  /*0180*/  USHF.R.S32.HI UR7, URZ, 0x1f, UR6 ;  /* 0x0000001fff077899 */ /* 0x000fe20008011406 */
[----:B------:R-:W-:Y:S05]  /*0190*/  BSSY.RECONVERGENT B0, `(.L_x_236) ;  /* 0x0000011000007945 */ /* 0x000fea0003800200 */
[----:B------:R-:W-:Y:S02]  /*01a0*/  IMAD.U32 R3, RZ, RZ, UR7 ;  /* 0x00000007ff037e24 */ /* 0x000fe4000f8e00ff */
[----:B------:R-:W-:Y:S01]  /*01b0*/  IMAD.U32 R4, RZ, RZ, UR7 ;  /* 0x00000007ff047e24 */ /* 0x000fe2000f8e00ff */
[C---:B0-----:R-:W-:Y:S01]  /*01c0*/  ISETP.LT.U32.AND P0, PT, R2.reuse, UR6, PT ;  /* 0x0000000602007c0c */ /* 0x041fe2000bf01070 */
[----:B------:R-:W-:-:S03]  /*01d0*/  VIADD R0, R2, 0x100 ;  /* 0x0000010002007836 */ /* 0x000fc60000000000 */
[----:B------:R-:W-:Y:S02]  /*01e0*/  ISETP.GT.AND.EX P0, PT, R3, RZ, PT, P0 ;  /* 0x000000ff0300720c */ /* 0x000fe40003f04300 */
[----:B------:R-:W-:-:S04]  /*01f0*/  ISETP.LT.U32.AND P1, PT, R0, UR6, PT ;  /* 0x0000000600007c0c */ /* 0x000fc8000bf21070 */
[----:B------:R-:W-:-:S07]  /*0200*/  ISETP.GT.AND.EX P1, PT, R4, RZ, PT, P1 ;  /* 0x000000ff0400720c */ /* 0x000fce0003f24310 */
[----:B------:R-:W-:Y:S06]  /*0210*/  @!P0 BRA `(.L_x_237) ;  /* 0x0000000000208947 */ /* 0x000fec0003800000 */
[----:B------:R-:W0:Y:S01]  /*0220*/  LDC.64 R6, c[0x0][0x390] ;  /* 0x0000e400ff067b82 */ /* 0x000e220000000a00 */
[----:B------:R-:W1:Y:S01]  /*0230*/  LDCU.64 UR10, c[0x0][0x388] ;  /* 0x00007100ff0a77ac */ /* 0x000e620008000a00 */
[----:B------:R-:W-:-:S05]  /*0240*/  IADD3 R4, P0, PT, R2, UR4, RZ ;  /* 0x0000000402047c10 */ /* 0x000fca000ff1e0ff */
[----:B------:R-:W-:Y:S01]  /*0250*/  IMAD.X R3, RZ, RZ, UR5, P0 ;  /* 0x00000005ff037e24 */ /* 0x000fe200080e06ff */
[----:B-1----:R-:W-:-:S04]  /*0260*/  LEA R2, P0, R4, UR10, 0x2 ;  /* 0x0000000a04027c11 */ /* 0x002fc8000f8010ff */
[C---:B------:R-:W-:Y:S01]  /*0270*/  LEA.HI.X R3, R4.reuse, UR11, R3, 0x2, P0 ;  /* 0x0000000b04037c11 */ /* 0x040fe200080f1403 */
[----:B0-----:R-:W-:-:S05]  /*0280*/  IMAD R7, R4, R7, R6 ;  /* 0x0000000704077224 */ /* 0x001fca00078e0206 */
[----:B------:R0:W-:Y:S03]  /*0290*/  STG.E desc[UR8][R2.64], R7 ;  /* 0x0000000702007986 */ /* 0x0001e6000c101908 */
.L_x_237:
[----:B------:R-:W-:Y:S05]  /*02a0*/  BSYNC.RECONVERGENT B0 ;  /* 0x0000000000007941 */ /* 0x000fea0003800200 */
.L_x_236:
[----:B------:R-:W-:Y:S05]  /*02b0*/  @!P1 EXIT ;  /* 0x000000000000994d */ /* 0x000fea0003800000 */
[----:B------:R-:W1:Y:S01]  /*02c0*/  LDC.64 R4, c[0x0][0x390] ;  /* 0x0000e400ff047b82 */ /* 0x000e620000000a00 */
[----:B------:R-:W2:Y:S01]  /*02d0*/  LDCU.64 UR6, c[0x0][0x388] ;  /* 0x00007100ff0677ac */ /* 0x000ea20008000a00 */
[----:B------:R-:W-:-:S05]  /*02e0*/  IADD3 R0, P0, PT, R0, UR4, RZ ;  /* 0x0000000400007c10 */ /* 0x000fca000ff1e0ff */
[----:B0-----:R-:W-:Y:S01]  /*02f0*/  IMAD.X R3, RZ, RZ, UR5, P0 ;  /* 0x00000005ff037e24 */ /* 0x001fe200080e06ff */
[----:B--2---:R-:W-:-:S04]  /*0300*/  LEA R2, P0, R0, UR6, 0x2 ;  /* 0x0000000600027c11 */ /* 0x004fc8000f8010ff */
[C---:B------:R-:W-:Y:S01]  /*0310*/  LEA.HI.X R3, R0.reuse, UR7, R3, 0x2, P0 ;  /* 0x0000000700037c11 */ /* 0x040fe200080f1403 */
[----:B-1----:R-:W-:-:S05]  /*0320*/  IMAD R5, R0, R5, R4 ;  /* 0x0000000500057224 */ /* 0x002fca00078e0204 */
[----:B------:R-:W-:Y:S01]  /*0330*/  STG.E desc[UR8][R2.64], R5 ;  /* 0x0000000502007986 */ /* 0x000fe2000c101908 */
[----:B------:R-:W-:Y:S05]  /*0340*/  EXIT ;  /* 0x000000000000794d */ /* 0x000fea0003800000 */
.L_x_238:
        /* <DEDUP_REMOVED lines=11> */
.L_x_248:


//--------------------- .text._ZN3cub18CUB_300001_SM_10006detail8for_each13static_kernelINS2_12policy_hub_t12policy_500_tEmN6thrust24THRUST_300001_SM_1000_NS8cuda_cub20__uninitialized_fill7functorINS7_10device_ptrIiEEiEEEEvT0_T1_ --------------------------
	.section	.text._ZN3cub18CUB_300001_SM_10006detail8for_each13static_kernelINS2_12policy_hub_t12policy_500_tEmN6thrust24THRUST_300001_SM_1000_NS8cuda_cub20__uninitialized_fill7functorINS7_10device_ptrIiEEiEEEEvT0_T1_,"ax",@progbits
	.align	128
        .global         _ZN3cub18CUB_300001_SM_10006detail8for_each13static_kernelINS2_12policy_hub_t12policy_500_tEmN6thrust24THRUST_300001_SM_1000_NS8cuda_cub20__uninitialized_fill7functorINS7_10device_ptrIiEEiEEEEvT0_T1_
        .type           _ZN3cub18CUB_300001_SM_10006detail8for_each13static_kernelINS2_12policy_hub_t12policy_500_tEmN6thrust24THRUST_300001_SM_1000_NS8cuda_cub20__uninitialized_fill7functorINS7_10device_ptrIiEEiEEEEvT0_T1_,@function
        .size           _ZN3cub18CUB_300001_SM_10006detail8for_each13static_kernelINS2_12policy_hub_t12policy_500_tEmN6thrust24THRUST_300001_SM_1000_NS8cuda_cub20__uninitialized_fill7functorINS7_10device_ptrIiEEiEEEEvT0_T1_,(.L_x_249 - _ZN3cub18CUB_300001_SM_10006detail8for_each13static_kernelINS2_12policy_hub_t12policy_500_tEmN6thrust24THRUST_300001_SM_1000_NS8cuda_cub20__uninitialized_fill7functorINS7_10device_ptrIiEEiEEEEvT0_T1_)
        .other          _ZN3cub18CUB_300001_SM_10006detail8for_each13static_kernelINS2_12policy_hub_t12policy_500_tEmN6thrust24THRUST_300001_SM_1000_NS8cuda_cub20__uninitialized_fill7functorINS7_10device_ptrIiEEiEEEEvT0_T1_,@"STO_CUDA_ENTRY STV_DEFAULT"
_ZN3cub18CUB_300001_SM_10006detail8for_each13static_kernelINS2_12policy_hub_t12policy_500_tEmN6thrust24THRUST_300001_SM_1000_NS8cuda_cub20__uninitialized_fill7functorINS7_10device_ptrIiEEiEEEEvT0_T1_:
.text._ZN3cub18CUB_300001_SM_10006detail8for_each13static_kernelINS2_12policy_hub_t12policy_500_tEmN6thrust24THRUST_300001_SM_1000_NS8cuda_cub20__uninitialized_fill7functorINS7_10device_ptrIiEEiEEEEvT0_T1_:
        /* <DEDUP_REMOVED lines=8> */
[----:B------:R-:W-:-:S09]  /*0080*/  UISETP.GE.U32.AND.EX UP0, UPT, UR7, URZ, UPT, UP0 ;  /* 0x000000ff0700728c */ /* 0x000fd2000bf06100 */
[----:B--2---:R-:W-:Y:S05]  /*0090*/  BRA.U !UP0, `(.L_x_239) ;  /* 0x0000000108287547 */ /* 0x004fea000b800000 */
[----:B------:R-:W0:Y:S01]  /*00a0*/  S2R R0, SR_TID.X ;  /* 0x0000000000007919 */ /* 0x000e220000002100 */
[----:B------:R-:W1:Y:S01]  /*00b0*/  LDCU.64 UR6, c[0x0][0x388] ;  /* 0x00007100ff0677ac */ /* 0x000e620008000a00 */
[----:B------:R-:W2:Y:S01]  /*00c0*/  LDC R5, c[0x0][0x390] ;  /* 0x0000e400ff057b82 */ /* 0x000ea20000000800 */
[----:B0-----:R-:W-:-:S05]  /*00d0*/  IADD3 R0, P0, PT, R0, UR4, RZ ;  /* 0x0000000400007c10 */ /* 0x001fca000ff1e0ff */
[----:B------:R-:W-:Y:S01]  /*00e0*/  IMAD.X R3, RZ, RZ, UR5, P0 ;  /* 0x00000005ff037e24 */ /* 0x000fe200080e06ff */
[----:B-1----:R-:W-:-:S04]  /*00f0*/  LEA R2, P0, R0, UR6, 0x2 ;  /* 0x0000000600027c11 */ /* 0x002fc8000f8010ff */
[----:B------:R-:W-:-:S05]  /*0100*/  LEA.HI.X R3, R0, UR7, R3, 0x2, P0 ;  /* 0x0000000700037c11 */ /* 0x000fca00080f1403 */
[----:B--2---:R-:W-:Y:S04]  /*0110*/  STG.E desc[UR8][R2.64], R5 ;  /* 0x0000000502007986 */ /* 0x004fe8000c101908 */
[----:B------:R-:W-:Y:S01]  /*0120*/  STG.E desc[UR8][R2.64+0x400], R5 ;  /* 0x0004000502007986 */ /* 0x000fe2000c101908 */
[----:B------:R-:W-:Y:S05]  /*0130*/  EXIT ;  /* 0x000000000000794d */ /* 0x000fea0003800000 */
.L_x_239:
[----:B------:R-:W0:Y:S01]  /*0140*/  S2R R0, SR_TID.X ;  /* 0x0000000000007919 */ /* 0x000e220000002100 */
[----:B------:R-:W-:Y:S01]  /*0150*/  IMAD.U32 R2, RZ, RZ, UR7 ;  /* 0x00000007ff027e24 */ /* 0x000fe2000f8e00ff */
[----:B------:R-:W1:Y:S01]  /*0160*/  LDCU.64 UR10, c[0x0][0x388] ;  /* 0x00007100ff0a77ac */ /* 0x000e620008000a00 */
[----:B------:R-:W-:Y:S01]  /*0170*/  IMAD.U32 R4, RZ, RZ, UR7 ;  /* 0x00000007ff047e24 */ /* 0x000fe2000f8e00ff */
[----:B0-----:R-:W-:-:S04]  /*0180*/  ISETP.LT.U32.AND P0, PT, R0, UR6, PT ;  /* 0x0000000600007c0c */ /* 0x001fc8000bf01070 */
[----:B------:R-:W-:Y:S01]  /*0190*/  ISETP.GT.U32.AND.EX P0, PT, R2, RZ, PT, P0 ;  /* 0x000000ff0200720c */ /* 0x000fe20003f04100 */
[C---:B------:R-:W-:Y:S01]  /*01a0*/  VIADD R2, R0.reuse, 0x100 ;  /* 0x0000010000027836 */ /* 0x040fe20000000000 */
[----:B------:R-:W-:-:S04]  /*01b0*/  IADD3 R0, P2, PT, R0, UR4, RZ ;  /* 0x0000000400007c10 */ /* 0x000fc8000ff5e0ff */
[----:B------:R-:W-:Y:S01]  /*01c0*/  ISETP.LT.U32.AND P1, PT, R2, UR6, PT ;  /* 0x0000000602007c0c */ /* 0x000fe2000bf21070 */
[----:B------:R-:W-:Y:S01]  /*01d0*/  IMAD.X R3, RZ, RZ, UR5, P2 ;  /* 0x00000005ff037e24 */ /* 0x000fe200090e06ff */
[----:B-1----:R-:W-:Y:S02]  /*01e0*/  LEA R2, P2, R0, UR10, 0x2 ;  /* 0x0000000a00027c11 */ /* 0x002fe4000f8410ff */
[----:B------:R-:W-:Y:S02]  /*01f0*/  ISETP.GT.U32.AND.EX P1, PT, R4, RZ, PT, P1 ;  /* 0x000000ff0400720c */ /* 0x000fe40003f24110 */
[----:B------:R-:W-:Y:S01]  /*0200*/  LEA.HI.X R3, R0, UR11, R3, 0x2, P2 ;  /* 0x0000000b00037c11 */ /* 0x000fe200090f1403 */
[----:B------:R-:W0:Y:S04]  /*0210*/  @P0 LDC R5, c[0x0][0x390] ;  /* 0x0000e400ff050b82 */ /* 0x000e280000000800 */
[----:B0-----:R0:W-:Y:S06]  /*0220*/  @P0 STG.E desc[UR8][R2.64], R5 ;  /* 0x0000000502000986 */ /* 0x0011ec000c101908 */
[----:B------:R-:W-:Y:S05]  /*0230*/  @!P1 EXIT ;  /* 0x000000000000994d */ /* 0x000fea0003800000 */
[----:B0-----:R-:W0:Y:S02]  /*0240*/  LDC R5, c[0x0][0x390] ;  /* 0x0000e400ff057b82 */ /* 0x001e240000000800 */
[----:B0-----:R-:W-:Y:S01]  /*0250*/  STG.E desc[UR8][R2.64+0x400], R5 ;  /* 0x0004000502007986 */ /* 0x001fe2000c101908 */
[----:B------:R-:W-:Y:S05]  /*0260*/  EXIT ;  /* 0x000000000000794d */ /* 0x000fea0003800000 */
.L_x_240:
        /* <DEDUP_REMOVED lines=9> */
.L_x_249:


//--------------------- .text._ZN3cub18CUB_300001_SM_10006detail11EmptyKernelIvEEvv --------------------------
	.section	.text._ZN3cub18CUB_300001_SM_10006detail11EmptyKernelIvEEvv,"ax",@progbits
	.align	128
        .global         _ZN3cub18CUB_300001_SM_10006detail11EmptyKernelIvEEvv
        .type           _ZN3cub18CUB_300001_SM_10006detail11EmptyKernelIvEEvv,@function
        .size           _ZN3cub18CUB_300001_SM_10006detail11EmptyKernelIvEEvv,(.L_x_250 - _ZN3cub18CUB_300001_SM_10006detail11EmptyKernelIvEEvv)
        .other          _ZN3cub18CUB_300001_SM_10006detail11EmptyKernelIvEEvv,@"STO_CUDA_ENTRY STV_DEFAULT"
_ZN3cub18CUB_300001_SM_10006detail11EmptyKernelIvEEvv:
.text._ZN3cub18CUB_300001_SM_10006detail11EmptyKernelIvEEvv:
[----:B------:R-:W-:Y:S01]  /*0000*/  LDC R1, c[0x0][0x37c] ;  /* 0x0000df00ff017b82 */ /* 0x000fe20000000800 */
[----:B------:R-:W-:Y:S05]  /*0010*/  EXIT ;  /* 0x000000000000794d */ /* 0x000fea0003800000 */
.L_x_241:
        /* <DEDUP_REMOVED lines=14> */
.L_x_250:


//--------------------- .nv.shared._ZN3cub18CUB_300001_SM_10006detail6reduce28DeviceReduceSingleTileKernelINS2_10policy_hubIiyN4cuda3std3__44plusIiEEE10Policy1000EPiSC_iS9_iiNS7_10__identityEEEvT0_T1_T2_T3_T4_T6_ --------------------------
	.section	.nv.shared._ZN3cub18CUB_300001_SM_10006detail6reduce28DeviceReduceSingleTileKernelINS2_10policy_hubIiyN4cuda3std3__44plusIiEEE10Policy1000EPiSC_iS9_iiNS7_10__identityEEEvT0_T1_T2_T3_T4_T6_,"aw",@nobits
	.sectionflags	@""
	.align	4
.nv.shared._ZN3cub18CUB_300001_SM_10006detail6reduce28DeviceReduceSingleTileKernelINS2_10policy_hubIiyN4cuda3std3__44plusIiEEE10Policy1000EPiSC_iS9_iiNS7_10__identityEEEvT0_T1_T2_T3_T4_T6_:
	.zero		1068


//--------------------- .nv.shared.reserved.0     --------------------------
	.section	.nv.shared.reserved.0,"aw",@nobits
	.weak		__nv_reservedSMEM_offset_0_alias
	.size		__nv_reservedSMEM_offset_0_alias, 0, 64
	.other		__nv_reservedSMEM_offset_0_alias,@"STO_CUDA_RESERVED_SHARED STV_DEFAULT"
__nv_reservedSMEM_offset_0_alias:
	.zero		0
	.zero		64


//--------------------- .nv.global                --------------------------
	.section	.nv.global,"aw",@nobits
.nv.global:
	.type		_ZN30_INTERNAL_d0a46e33_4_k_cu_main6thrust24THRUST_300001_SM_1000_NS3seqE,@object
	.size		_ZN30_INTERNAL_d0a46e33_4_k_cu_main6thrust24THRUST_300001_SM_1000_NS3seqE,(_ZN30_INTERNAL_d0a46e33_4_k_cu_main4cuda3std3__48in_placeE - _ZN30_INTERNAL_d0a46e33_4_k_cu_main6thrust24THRUST_300001_SM_1000_NS3seqE)
_ZN30_INTERNAL_d0a46e33_4_k_cu_main6thrust24THRUST_300001_SM_1000_NS3seqE:
	.zero		1
	.type		_ZN30_INTERNAL_d0a46e33_4_k_cu_main4cuda3std3__48in_placeE,@object
	.size		_ZN30_INTERNAL_d0a46e33_4_k_cu_main4cuda3std3__48in_placeE,(_ZN30_INTERNAL_d0a46e33_4_k_cu_main4cuda3std6ranges3__45__cpo4sizeE - _ZN30_INTERNAL_d0a46e33_4_k_cu_main4cuda3std3__48in_placeE)
_ZN30_INTERNAL_d0a46e33_4_k_cu_main4cuda3std3__48in_placeE:
	.zero		1
	.type		_ZN30_INTERNAL_d0a46e33_4_k_cu_main4cuda3std6ranges3__45__cpo4sizeE,@object
	.size		_ZN30_INTERNAL_d0a46e33_4_k_cu_main4cuda3std6ranges3__45__cpo4sizeE,(_ZN30_INTERNAL_d0a46e33_4_k_cu_main6thrust24THRUST_300001_SM_1000_NS12placeholders2_3E - _ZN30_INTERNAL_d0a46e33_4_k_cu_main4cuda3std6ranges3__45__cpo4sizeE)
_ZN30_INTERNAL_d0a46e33_4_k_cu_main4cuda3std6ranges3__45__cpo4sizeE:
	.zero		1
	.type		_ZN30_INTERNAL_d0a46e33_4_k_cu_main6thrust24THRUST_300001_SM_1000_NS12placeholders2_3E,@object
	.size		_ZN30_INTERNAL_d0a46e33_4_k_cu_main6thrust24THRUST_300001_SM_1000_NS12placeholders2_3E,(_ZN30_INTERNAL_d0a46e33_4_k_cu_main4cuda3std3__45__cpo6cbeginE - _ZN30_INTERNAL_d0a46e33_4_k_cu_main6thrust24THRUST_300001_SM_1000_NS12placeholders2_3E)
_ZN30_INTERNAL_d0a46e33_4_k_cu_main6thrust24THRUST_300001_SM_1000_NS12placeholders2_3E:
	.zero		1
	.type		_ZN30_INTERNAL_d0a46e33_4_k_cu_main4cuda3std3__45__cpo6cbeginE,@object
	.size		_ZN30_INTERNAL_d0a46e33_4_k_cu_main4cuda3std3__45__cpo6cbeginE,(_ZN30_INTERNAL_d0a46e33_4_k_cu_main4cuda3std6ranges3__45__cpo6cbeginE - _ZN30_INTERNAL_d0a46e33_4_k_cu_main4cuda3std3__45__cpo6cbeginE)
_ZN30_INTERNAL_d0a46e33_4_k_cu_main4cuda3std3__45__cpo6cbeginE:
	.zero		1
	.type		_ZN30_INTERNAL_d0a46e33_4_k_cu_main4cuda3std6ranges3__45__cpo6cbeginE,@object
	.size		_ZN30_INTERNAL_d0a46e33_4_k_cu_main4cuda3std6ranges3__45__cpo6cbeginE,(_ZN30_INTERNAL_d0a46e33_4_k_cu_main6thrust24THRUST_300001_SM_1000_NS12placeholders2_7E - _ZN30_INTERNAL_d0a46e33_4_k_cu_main4cuda3std6ranges3__45__cpo6cbeginE)
_ZN30_INTERNAL_d0a46e33_4_k_cu_main4cuda3std6ranges3__45__cpo6cbeginE:
	.zero		1
	.type		_ZN30_INTERNAL_d0a46e33_4_k_cu_main6thrust24THRUST_300001_SM_1000_NS12placeholders2_7E,@object
	.size		_ZN30_INTERNAL_d0a46e33_4_k_cu_main6thrust24THRUST_300001_SM_1000_NS12placeholders2_7E,(_ZN30_INTERNAL_d0a46e33_4_k_cu_main4cuda3std3__45__cpo7crbeginE - _ZN30_INTERNAL_d0a46e33_4_k_cu_main6thrust24THRUST_300001_SM_1000_NS12placeholders2_7E)
_ZN30_INTERNAL_d0a46e33_4_k_cu_main6thrust24THRUST_300001_SM_1000_NS12placeholders2_7E:
	.zero		1
	.type		_ZN30_INTERNAL_d0a46e33_4_k_cu_main4cuda3std3__45__cpo7crbeginE,@object
	.size		_ZN30_INTERNAL_d0a46e33_4_k_cu_main4cuda3std3__45__cpo7crbeginE,(_ZN30_INTERNAL_d0a46e33_4_k_cu_main4cuda3std6ranges3__45__cpo4nextE - _ZN30_INTERNAL_d0a46e33_4_k_cu_main4cuda3std3__45__cpo7crbeginE)
_ZN30_INTERNAL_d0a46e33_4_k_cu_main4cuda3std3__45__cpo7crbeginE:
	.zero		1
	.type		_ZN30_INTERNAL_d0a46e33_4_k_cu_main4cuda3std6ranges3__45__cpo4nextE,@object
	.size		_ZN30_INTERNAL_d0a46e33_4_k_cu_main4cuda3std6ranges3__45__cpo4nextE,(_ZN30_INTERNAL_d0a46e33_4_k_cu_main4cuda3std6ranges3__45__cpo4swapE - _ZN30_INTERNAL_d0a46e33_4_k_cu_main4cuda3std6ranges3__45__cpo4nextE)
_ZN30_INTERNAL_d0a46e33_4_k_cu_main4cuda3std6ranges3__45__cpo4nextE:
	.zero		1
	.type		_ZN30_INTERNAL_d0a46e33_4_k_cu_main4cuda3std6ranges3__45__cpo4swapE,@object
	.size		_ZN30_INTERNAL_d0a46e33_4_k_cu_main4cuda3std6ranges3__45__cpo4swapE,(_ZN30_INTERNAL_d0a46e33_4_k_cu_main6thrust24THRUST_300001_SM_1000_NS8cuda_cub10par_nosyncE - _ZN30_INTERNAL_d0a46e33_4_k_cu_main4cuda3std6ranges3__45__cpo4swapE)
_ZN30_INTERNAL_d0a46e33_4_k_cu_main4cuda3std6ranges3__45__cpo4swapE:
	.zero		1
	.type		_ZN30_INTERNAL_d0a46e33_4_k_cu_main6thrust24THRUST_300001_SM_1000_NS8cuda_cub10par_nosyncE,@object
	.size		_ZN30_INTERNAL_d0a46e33_4_k_cu_main6thrust24THRUST_300001_SM_1000_NS8cuda_cub10par_nosyncE,(_ZN30_INTERNAL_d0a46e33_4_k_cu_main6thrust24THRUST_300001_SM_1000_NS12placeholders2_9E - _ZN30_INTERNAL_d0a46e33_4_k_cu_main6thrust24THRUST_300001_SM_1000_NS8cuda_cub10par_nosyncE)
_ZN30_INTERNAL_d0a46e33_4_k_cu_main6thrust24THRUST_300001_SM_1000_NS8cuda_cub10par_nosyncE:
	.zero		1
	.type		_ZN30_INTERNAL_d0a46e33_4_k_cu_main6thrust24THRUST_300001_SM_1000_NS12placeholders2_9E,@object
	.size		_ZN30_INTERNAL_d0a46e33_4_k_cu_main6thrust24THRUST_300001_SM_1000_NS12placeholders2_9E,(_ZN30_INTERNAL_d0a46e33_4_k_cu_main4cuda3std3__432_GLOBAL__N__d0a46e33_4_k_cu_main6ignoreE - _ZN30_INTERNAL_d0a46e33_4_k_cu_main6thrust24THRUST_300001_SM_1000_NS12placeholders2_9E)
_ZN30_INTERNAL_d0a46e33_4_k_cu_main6thrust24THRUST_300001_SM_1000_NS12placeholders2_9E:
	.zero		1
	.type		_ZN30_INTERNAL_d0a46e33_4_k_cu_main4cuda3std3__432_GLOBAL__N__d0a46e33_4_k_cu_main6ignoreE,@object
	.size		_ZN30_INTERNAL_d0a46e33_4_k_cu_main4cuda3std3__432_GLOBAL__N__d0a46e33_4_k_cu_main6ignoreE,(_ZN30_INTERNAL_d0a46e33_4_k_cu_main4cuda3std6ranges3__45__cpo4dataE - _ZN30_INTERNAL_d0a46e33_4_k_cu_main4cuda3std3__432_GLOBAL__N__d0a46e33_4_k_cu_main6ignoreE)
_ZN30_INTERNAL_d0a46e33_4_k_cu_main4cuda3std3__432_GLOBAL__N__d0a46e33_4_k_cu_main6ignoreE:
	.zero		1
	.type		_ZN30_INTERNAL_d0a46e33_4_k_cu_main4cuda3std6ranges3__45__cpo4dataE,@object
	.size		_ZN30_INTERNAL_d0a46e33_4_k_cu_main4cuda3std6ranges3__45__cpo4dataE,(_ZN30_INTERNAL_d0a46e33_4_k_cu_main6thrust24THRUST_300001_SM_1000_NS12placeholders2_1E - _ZN30_INTERNAL_d0a46e33_4_k_cu_main4cuda3std6ranges3__45__cpo4dataE)
_ZN30_INTERNAL_d0a46e33_4_k_cu_main4cuda3std6ranges3__45__cpo4dataE:
	.zero		1
	.type		_ZN30_INTERNAL_d0a46e33_4_k_cu_main6thrust24THRUST_300001_SM_1000_NS12placeholders2_1E,@object
	.size		_ZN30_INTERNAL_d0a46e33_4_k_cu_main6thrust24THRUST_300001_SM_1000_NS12placeholders2_1E,(_ZN30_INTERNAL_d0a46e33_4_k_cu_main4cuda3std3__45__cpo5beginE - _ZN30_INTERNAL_d0a46e33_4_k_cu_main6thrust24THRUST_300001_SM_1000_NS12placeholders2_1E)
_ZN30_INTERNAL_d0a46e33_4_k_cu_main6thrust24THRUST_300001_SM_1000_NS12placeholders2_1E:
	.zero		1
	.type		_ZN30_INTERNAL_d0a46e33_4_k_cu_main4cuda3std3__45__cpo5beginE,@object
	.size		_ZN30_INTERNAL_d0a46e33_4_k_cu_main4cuda3std3__45__cpo5beginE,(_ZN30_INTERNAL_d0a46e33_4_k_cu_main4cuda3std6ranges3__45__cpo5beginE - _ZN30_INTERNAL_d0a46e33_4_k_cu_main4cuda3std3__45__cpo5beginE)
_ZN30_INTERNAL_d0a46e33_4_k_cu_main4cuda3std3__45__cpo5beginE:
	.zero		1
	.type		_ZN30_INTERNAL_d0a46e33_4_k_cu_main4cuda3std6ranges3__45__cpo5beginE,@object
	.size		_ZN30_INTERNAL_d0a46e33_4_k_cu_main4cuda3std6ranges3__45__cpo5beginE,(_ZN30_INTERNAL_d0a46e33_4_k_cu_main6thrust24THRUST_300001_SM_1000_NS12placeholders2_5E - _ZN30_INTERNAL_d0a46e33_4_k_cu_main4cuda3std6ranges3__45__cpo5beginE)
_ZN30_INTERNAL_d0a46e33_4_k_cu_main4cuda3std6ranges3__45__cpo5beginE:
	.zero		1
	.type		_ZN30_INTERNAL_d0a46e33_4_k_cu_main6thrust24THRUST_300001_SM_1000_NS12placeholders2_5E,@object
	.size		_ZN30_INTERNAL_d0a46e33_4_k_cu_main6thrust24THRUST_300001_SM_1000_NS12placeholders2_5E,(_ZN30_INTERNAL_d0a46e33_4_k_cu_main4cuda3std3__45__cpo6rbeginE - _ZN30_INTERNAL_d0a46e33_4_k_cu_main6thrust24THRUST_300001_SM_1000_NS12placeholders2_5E)
_ZN30_INTERNAL_d0a46e33_4_k_cu_main6thrust24THRUST_300001_SM_1000_NS12placeholders2_5E:
	.zero		1
	.type		_ZN30_INTERNAL_d0a46e33_4_k_cu_main4cuda3std3__45__cpo6rbeginE,@object
	.size		_ZN30_INTERNAL_d0a46e33_4_k_cu_main4cuda3std3__45__cpo6rbeginE,(_ZN30_INTERNAL_d0a46e33_4_k_cu_main4cuda3std6ranges3__45__cpo7advanceE - _ZN30_INTERNAL_d0a46e33_4_k_cu_main4cuda3std3__45__cpo6rbeginE)
_ZN30_INTERNAL_d0a46e33_4_k_cu_main4cuda3std3__45__cpo6rbeginE:
	.zero		1
	.type		_ZN30_INTERNAL_d0a46e33_4_k_cu_main4cuda3std6ranges3__45__cpo7advanceE,@object
	.size		_ZN30_INTERNAL_d0a46e33_4_k_cu_main4cuda3std6ranges3__45__cpo7advanceE,(_ZN30_INTERNAL_d0a46e33_4_k_cu_main4cuda3std3__47nulloptE - _ZN30_INTERNAL_d0a46e33_4_k_cu_main4cuda3std6ranges3__45__cpo7advanceE)
_ZN30_INTERNAL_d0a46e33_4_k_cu_main4cuda3std6ranges3__45__cpo7advanceE:
	.zero		1
	.type		_ZN30_INTERNAL_d0a46e33_4_k_cu_main4cuda3std3__47nulloptE,@object
	.size		_ZN30_INTERNAL_d0a46e33_4_k_cu_main4cuda3std3__47nulloptE,(_ZN30_INTERNAL_d0a46e33_4_k_cu_main4cuda3std6ranges3__45__cpo8distanceE - _ZN30_INTERNAL_d0a46e33_4_k_cu_main4cuda3std3__47nulloptE)
_ZN30_INTERNAL_d0a46e33_4_k_cu_main4cuda3std3__47nulloptE:
	.zero		1
	.type		_ZN30_INTERNAL_d0a46e33_4_k_cu_main4cuda3std6ranges3__45__cpo8distanceE,@object
	.size		_ZN30_INTERNAL_d0a46e33_4_k_cu_main4cuda3std6ranges3__45__cpo8distanceE,(_ZN30_INTERNAL_d0a46e33_4_k_cu_main6thrust24THRUST_300001_SM_1000_NS12placeholders3_10E - _ZN30_INTERNAL_d0a46e33_4_k_cu_main4cuda3std6ranges3__45__cpo8distanceE)
_ZN30_INTERNAL_d0a46e33_4_k_cu_main4cuda3std6ranges3__45__cpo8distanceE:
	.zero		1
	.type		_ZN30_INTERNAL_d0a46e33_4_k_cu_main6thrust24THRUST_300001_SM_1000_NS12placeholders3_10E,@object
	.size		_ZN30_INTERNAL_d0a46e33_4_k_cu_main6thrust24THRUST_300001_SM_1000_NS12placeholders3_10E,(_ZN30_INTERNAL_d0a46e33_4_k_cu_main4cuda3std3__419piecewise_constructE - _ZN30_INTERNAL_d0a46e33_4_k_cu_main6thrust24THRUST_300001_SM_1000_NS12placeholders3_10E)
_ZN30_INTERNAL_d0a46e33_4_k_cu_main6thrust24THRUST_300001_SM_1000_NS12placeholders3_10E:
	.zero		1
	.type		_ZN30_INTERNAL_d0a46e33_4_k_cu_main4cuda3std3__419piecewise_constructE,@object
	.size		_ZN30_INTERNAL_d0a46e33_4_k_cu_main4cuda3std3__419piecewise_constructE,(_ZN30_INTERNAL_d0a46e33_4_k_cu_main4cuda3std6ranges3__45__cpo5cdataE - _ZN30_INTERNAL_d0a46e33_4_k_cu_main4cuda3std3__419piecewise_constructE)
_ZN30_INTERNAL_d0a46e33_4_k_cu_main4cuda3std3__419piecewise_constructE:
	.zero		1
	.type		_ZN30_INTERNAL_d0a46e33_4_k_cu_main4cuda3std6ranges3__45__cpo5cdataE,@object
	.size		_ZN30_INTERNAL_d0a46e33_4_k_cu_main4cuda3std6ranges3__45__cpo5cdataE,(_ZN30_INTERNAL_d0a46e33_4_k_cu_main6thrust24THRUST_300001_SM_1000_NS12placeholders2_2E - _ZN30_INTERNAL_d0a46e33_4_k_cu_main4cuda3std6ranges3__45__cpo5cdataE)
_ZN30_INTERNAL_d0a46e33_4_k_cu_main4cuda3std6ranges3__45__cpo5cdataE:
	.zero		1
	.type		_ZN30_INTERNAL_d0a46e33_4_k_cu_main6thrust24THRUST_300001_SM_1000_NS12placeholders2_2E,@object
	.size		_ZN30_INTERNAL_d0a46e33_4_k_cu_main6thrust24THRUST_300001_SM_1000_NS12placeholders2_2E,(_ZN30_INTERNAL_d0a46e33_4_k_cu_main4cuda3std3__45__cpo3endE - _ZN30_INTERNAL_d0a46e33_4_k_cu_main6thrust24THRUST_300001_SM_1000_NS12placeholders2_2E)
_ZN30_INTERNAL_d0a46e33_4_k_cu_main6thrust24THRUST_300001_SM_1000_NS12placeholders2_2E:
	.zero		1
	.type		_ZN30_INTERNAL_d0a46e33_4_k_cu_main4cuda3std3__45__cpo3endE,@object
	.size		_ZN30_INTERNAL_d0a46e33_4_k_cu_main4cuda3std3__45__cpo3endE,(_ZN30_INTERNAL_d0a46e33_4_k_cu_main4cuda3std6ranges3__45__cpo3endE - _ZN30_INTERNAL_d0a46e33_4_k_cu_main4cuda3std3__45__cpo3endE)
_ZN30_INTERNAL_d0a46e33_4_k_cu_main4cuda3std3__45__cpo3endE:
	.zero		1
	.type		_ZN30_INTERNAL_d0a46e33_4_k_cu_main4cuda3std6ranges3__45__cpo3endE,@object
	.size		_ZN30_INTERNAL_d0a46e33_4_k_cu_main4cuda3std6ranges3__45__cpo3endE,(_ZN30_INTERNAL_d0a46e33_4_k_cu_main6thrust24THRUST_300001_SM_1000_NS12placeholders2_6E - _ZN30_INTERNAL_d0a46e33_4_k_cu_main4cuda3std6ranges3__45__cpo3endE)
_ZN30_INTERNAL_d0a46e33_4_k_cu_main4cuda3std6ranges3__45__cpo3endE:
	.zero		1
	.type		_ZN30_INTERNAL_d0a46e33_4_k_cu_main6thrust24THRUST_300001_SM_1000_NS12placeholders2_6E,@object
	.size		_ZN30_INTERNAL_d0a46e33_4_k_cu_main6thrust24THRUST_300001_SM_1000_NS12placeholders2_6E,(_ZN30_INTERNAL_d0a46e33_4_k_cu_main4cuda3std3__45__cpo4rendE - _ZN30_INTERNAL_d0a46e33_4_k_cu_main6thrust24THRUST_300001_SM_1000_NS12placeholders2_6E)
_ZN30_INTERNAL_d0a46e33_4_k_cu_main6thrust24THRUST_300001_SM_1000_NS12placeholders2_6E:
	.zero		1
	.type		_ZN30_INTERNAL_d0a46e33_4_k_cu_main4cuda3std3__45__cpo4rendE,@object
	.size		_ZN30_INTERNAL_d0a46e33_4_k_cu_main4cuda3std3__45__cpo4rendE,(_ZN30_INTERNAL_d0a46e33_4_k_cu_main4cuda3std6ranges3__45__cpo9iter_swapE - _ZN30_INTERNAL_d0a46e33_4_k_cu_main4cuda3std3__45__cpo4rendE)
_ZN30_INTERNAL_d0a46e33_4_k_cu_main4cuda3std3__45__cpo4rendE:
	.zero		1
	.type		_ZN30_INTERNAL_d0a46e33_4_k_cu_main4cuda3std6ranges3__45__cpo9iter_swapE,@object
	.size		_ZN30_INTERNAL_d0a46e33_4_k_cu_main4cuda3std6ranges3__45__cpo9iter_swapE,(_ZN30_INTERNAL_d0a46e33_4_k_cu_main4cuda3std3__48unexpectE - _ZN30_INTERNAL_d0a46e33_4_k_cu_main4cuda3std6ranges3__45__cpo9iter_swapE)
_ZN30_INTERNAL_d0a46e33_4_k_cu_main4cuda3std6ranges3__45__cpo9iter_swapE:
	.zero		1
	.type		_ZN30_INTERNAL_d0a46e33_4_k_cu_main4cuda3std3__48unexpectE,@object
	.size		_ZN30_INTERNAL_d0a46e33_4_k_cu_main4cuda3std3__48unexpectE,(_ZN30_INTERNAL_d0a46e33_4_k_cu_main6thrust24THRUST_300001_SM_1000_NS8cuda_cub3parE - _ZN30_INTERNAL_d0a46e33_4_k_cu_main4cuda3std3__48unexpectE)
_ZN30_INTERNAL_d0a46e33_4_k_cu_main4cuda3std3__48unexpectE:
	.zero		1
	.type		_ZN30_INTERNAL_d0a46e33_4_k_cu_main6thrust24THRUST_300001_SM_1000_NS8cuda_cub3parE,@object
	.size		_ZN30_INTERNAL_d0a46e33_4_k_cu_main6thrust24THRUST_300001_SM_1000_NS8cuda_cub3parE,(_ZN30_INTERNAL_d0a46e33_4_k_cu_main6thrust24THRUST_300001_SM_1000_NS12placeholders2_4E - _ZN30_INTERNAL_d0a46e33_4_k_cu_main6thrust24THRUST_300001_SM_1000_NS8cuda_cub3parE)
_ZN30_INTERNAL_d0a46e33_4_k_cu_main6thrust24THRUST_300001_SM_1000_NS8cuda_cub3parE:
	.zero		1
	.type		_ZN30_INTERNAL_d0a46e33_4_k_cu_main6thrust24THRUST_300001_SM_1000_NS12placeholders2_4E,@object
	.size		_ZN30_INTERNAL_d0a46e33_4_k_cu_main6thrust24THRUST_300001_SM_1000_NS12placeholders2_4E,(_ZN30_INTERNAL_d0a46e33_4_k_cu_main4cuda3std3__45__cpo4cendE - _ZN30_INTERNAL_d0a46e33_4_k_cu_main6thrust24THRUST_300001_SM_1000_NS12placeholders2_4E)
_ZN30_INTERNAL_d0a46e33_4_k_cu_main6thrust24THRUST_300001_SM_1000_NS12placeholders2_4E:
	.zero		1
	.type		_ZN30_INTERNAL_d0a46e33_4_k_cu_main4cuda3std3__45__cpo4cendE,@object
	.size		_ZN30_INTERNAL_d0a46e33_4_k_cu_main4cuda3std3__45__cpo4cendE,(_ZN30_INTERNAL_d0a46e33_4_k_cu_main4cuda3std6ranges3__45__cpo4cendE - _ZN30_INTERNAL_d0a46e33_4_k_cu_main4cuda3std3__45__cpo4cendE)
_ZN30_INTERNAL_d0a46e33_4_k_cu_main4cuda3std3__45__cpo4cendE:
	.zero		1
	.type		_ZN30_INTERNAL_d0a46e33_4_k_cu_main4cuda3std6ranges3__45__cpo4cendE,@object
	.size		_ZN30_INTERNAL_d0a46e33_4_k_cu_main4cuda3std6ranges3__45__cpo4cendE,(_ZN30_INTERNAL_d0a46e33_4_k_cu_main4cuda3std3__420unreachable_sentinelE - _ZN30_INTERNAL_d0a46e33_4_k_cu_main4cuda3std6ranges3__45__cpo4cendE)
_ZN30_INTERNAL_d0a46e33_4_k_cu_main4cuda3std6ranges3__45__cpo4cendE:
	.zero		1
	.type		_ZN30_INTERNAL_d0a46e33_4_k_cu_main4cuda3std3__420unreachable_sentinelE,@object
	.size		_ZN30_INTERNAL_d0a46e33_4_k_cu_main4cuda3std3__420unreachable_sentinelE,(_ZN30_INTERNAL_d0a46e33_4_k_cu_main4cuda3std6ranges3__45__cpo5ssizeE - _ZN30_INTERNAL_d0a46e33_4_k_cu_main4cuda3std3__420unreachable_sentinelE)
_ZN30_INTERNAL_d0a46e33_4_k_cu_main4cuda3std3__420unreachable_sentinelE:
	.zero		1
	.type		_ZN30_INTERNAL_d0a46e33_4_k_cu_main4cuda3std6ranges3__45__cpo5ssizeE,@object
	.size		_ZN30_INTERNAL_d0a46e33_4_k_cu_main4cuda3std6ranges3__45__cpo5ssizeE,(_ZN30_INTERNAL_d0a46e33_4_k_cu_main6thrust24THRUST_300001_SM_1000_NS12placeholders2_8E - _ZN30_INTERNAL_d0a46e33_4_k_cu_main4cuda3std6ranges3__45__cpo5ssizeE)
_ZN30_INTERNAL_d0a46e33_4_k_cu_main4cuda3std6ranges3__45__cpo5ssizeE:
	.zero		1
	.type		_ZN30_INTERNAL_d0a46e33_4_k_cu_main6thrust24THRUST_300001_SM_1000_NS12placeholders2_8E,@object
	.size		_ZN30_INTERNAL_d0a46e33_4_k_cu_main6thrust24THRUST_300001_SM_1000_NS12placeholders2_8E,(_ZN30_INTERNAL_d0a46e33_4_k_cu_main4cuda3std3__45__cpo5crendE - _ZN30_INTERNAL_d0a46e33_4_k_cu_main6thrust24THRUST_300001_SM_1000_NS12placeholders2_8E)
_ZN30_INTERNAL_d0a46e33_4_k_cu_main6thrust24THRUST_300001_SM_1000_NS12placeholders2_8E:
	.zero		1
	.type		_ZN30_INTERNAL_d0a46e33_4_k_cu_main4cuda3std3__45__cpo5crendE,@object
	.size		_ZN30_INTERNAL_d0a46e33_4_k_cu_main4cuda3std3__45__cpo5crendE,(_ZN30_INTERNAL_d0a46e33_4_k_cu_main4cuda3std6ranges3__45__cpo4prevE - _ZN30_INTERNAL_d0a46e33_4_k_cu_main4cuda3std3__45__cpo5crendE)
_ZN30_INTERNAL_d0a46e33_4_k_cu_main4cuda3std3__45__cpo5crendE:
	.zero		1
	.type		_ZN30_INTERNAL_d0a46e33_4_k_cu_main4cuda3std6ranges3__45__cpo4prevE,@object
	.size		_ZN30_INTERNAL_d0a46e33_4_k_cu_main4cuda3std6ranges3__45__cpo4prevE,(_ZN30_INTERNAL_d0a46e33_4_k_cu_main4cuda3std6ranges3__45__cpo9iter_moveE - _ZN30_INTERNAL_d0a46e33_4_k_cu_main4cuda3std6ranges3__45__cpo4prevE)
_ZN30_INTERNAL_d0a46e33_4_k_cu_main4cuda3std6ranges3__45__cpo4prevE:
	.zero		1
	.type		_ZN30_INTERNAL_d0a46e33_4_k_cu_main4cuda3std6ranges3__45__cpo9iter_moveE,@object
	.size		_ZN30_INTERNAL_d0a46e33_4_k_cu_main4cuda3std6ranges3__45__cpo9iter_moveE,(_ZN30_INTERNAL_d0a46e33_4_k_cu_main6thrust24THRUST_300001_SM_1000_NS6system6detail10sequential3seqE - _ZN30_INTERNAL_d0a46e33_4_k_cu_main4cuda3std6ranges3__45__cpo9iter_moveE)
_ZN30_INTERNAL_d0a46e33_4_k_cu_main4cuda3std6ranges3__45__cpo9iter_moveE:
	.zero		1
	.type		_ZN30_INTERNAL_d0a46e33_4_k_cu_main6thrust24THRUST_300001_SM_1000_NS6system6detail10sequential3seqE,@object
	.size		_ZN30_INTERNAL_d0a46e33_4_k_cu_main6thrust24THRUST_300001_SM_1000_NS6system6detail10sequential3seqE,(.L_31 - _ZN30_INTERNAL_d0a46e33_4_k_cu_main6thrust24THRUST_300001_SM_1000_NS6system6detail10sequential3seqE)
_ZN30_INTERNAL_d0a46e33_4_k_cu_main6thrust24THRUST_300001_SM_1000_NS6system6detail10sequential3seqE:
	.zero		1
.L_31:


//--------------------- .nv.shared._ZN3cub18CUB_300001_SM_10006detail6reduce18DeviceReduceKernelINS2_10policy_hubIiyN4cuda3std3__44plusIiEEE10Policy1000EN6thrust24THRUST_300001_SM_1000_NS6detail15normal_iteratorINSD_10device_ptrIiEEEEyS9_i15square_functionIiEEEvT0_PT3_T1_NS0_13GridEvenShareISO_EET2_T4_ --------------------------
	.section	.nv.shared._ZN3cub18CUB_300001_SM_10006detail6reduce18DeviceReduceKernelINS2_10policy_hubIiyN4cuda3std3__44plusIiEEE10Policy1000EN6thrust24THRUST_300001_SM_1000_NS6detail15normal_iteratorINSD_10device_ptrIiEEEEyS9_i15square_functionIiEEEvT0_PT3_T1_NS0_13GridEvenShareISO_EET2_T4_,"aw",@nobits
	.sectionflags	@""
	.align	4
.nv.shared._ZN3cub18CUB_300001_SM_10006detail6reduce18DeviceReduceKernelINS2_10policy_hubIiyN4cuda3std3__44plusIiEEE10Policy1000EN6thrust24THRUST_300001_SM_1000_NS6detail15normal_iteratorINSD_10device_ptrIiEEEEyS9_i15square_functionIiEEEvT0_PT3_T1_NS0_13GridEvenShareISO_EET2_T4_:
	.zero		1068


//--------------------- .nv.shared._ZN3cub18CUB_300001_SM_10006detail6reduce28DeviceReduceSingleTileKernelINS2_10policy_hubIiyN4cuda3std3__44plusIiEEE10Policy1000EN6thrust24THRUST_300001_SM_1000_NS6detail15normal_iteratorINSD_10device_ptrIiEEEEPiyS9_ii15square_functionIiEEEvT0_T1_T2_T3_T4_T6_ --------------------------
	.section	.nv.shared._ZN3cub18CUB_300001_SM_10006detail6reduce28DeviceReduceSingleTileKernelINS2_10policy_hubIiyN4cuda3std3__44plusIiEEE10Policy1000EN6thrust24THRUST_300001_SM_1000_NS6detail15normal_iteratorINSD_10device_ptrIiEEEEPiyS9_ii15square_functionIiEEEvT0_T1_T2_T3_T4_T6_,"aw",@nobits
	.sectionflags	@""
	.align	4
.nv.shared._ZN3cub18CUB_300001_SM_10006detail6reduce28DeviceReduceSingleTileKernelINS2_10policy_hubIiyN4cuda3std3__44plusIiEEE10Policy1000EN6thrust24THRUST_300001_SM_1000_NS6detail15normal_iteratorINSD_10device_ptrIiEEEEPiyS9_ii15square_functionIiEEEvT0_T1_T2_T3_T4_T6_:
	.zero		1068


//--------------------- .nv.shared._ZN3cub18CUB_300001_SM_10006detail6reduce28DeviceReduceSingleTileKernelINS2_10policy_hubIijN4cuda3std3__44plusIiEEE10Policy1000EPiSC_iS9_iiNS7_10__identityEEEvT0_T1_T2_T3_T4_T6_ --------------------------
	.section	.nv.shared._ZN3cub18CUB_300001_SM_10006detail6reduce28DeviceReduceSingleTileKernelINS2_10policy_hubIijN4cuda3std3__44plusIiEEE10Policy1000EPiSC_iS9_iiNS7_10__identityEEEvT0_T1_T2_T3_T4_T6_,"aw",@nobits
	.sectionflags	@""
	.align	4
.nv.shared._ZN3cub18CUB_300001_SM_10006detail6reduce28DeviceReduceSingleTileKernelINS2_10policy_hubIijN4cuda3std3__44plusIiEEE10Policy1000EPiSC_iS9_iiNS7_10__identityEEEvT0_T1_T2_T3_T4_T6_:
	.zero		1068


//--------------------- .nv.shared._ZN3cub18CUB_300001_SM_10006detail6reduce18DeviceReduceKernelINS2_10policy_hubIijN4cuda3std3__44plusIiEEE10Policy1000EN6thrust24THRUST_300001_SM_1000_NS6detail15normal_iteratorINSD_10device_ptrIiEEEEjS9_i15square_functionIiEEEvT0_PT3_T1_NS0_13GridEvenShareISO_EET2_T4_ --------------------------
	.section	.nv.shared._ZN3cub18CUB_300001_SM_10006detail6reduce18DeviceReduceKernelINS2_10policy_hubIijN4cuda3std3__44plusIiEEE10Policy1000EN6thrust24THRUST_300001_SM_1000_NS6detail15normal_iteratorINSD_10device_ptrIiEEEEjS9_i15square_functionIiEEEvT0_PT3_T1_NS0_13GridEvenShareISO_EET2_T4_,"aw",@nobits
	.sectionflags	@""
	.align	4
.nv.shared._ZN3cub18CUB_300001_SM_10006detail6reduce18DeviceReduceKernelINS2_10policy_hubIijN4cuda3std3__44plusIiEEE10Policy1000EN6thrust24THRUST_300001_SM_1000_NS6detail15normal_iteratorINSD_10device_ptrIiEEEEjS9_i15square_functionIiEEEvT0_PT3_T1_NS0_13GridEvenShareISO_EET2_T4_:
	.zero		1068


//--------------------- .nv.shared._ZN3cub18CUB_300001_SM_10006detail6reduce28DeviceReduceSingleTileKernelINS2_10policy_hubIijN4cuda3std3__44plusIiEEE10Policy1000EN6thrust24THRUST_300001_SM_1000_NS6detail15normal_iteratorINSD_10device_ptrIiEEEEPijS9_ii15square_functionIiEEEvT0_T1_T2_T3_T4_T6_ --------------------------
	.section	.nv.shared._ZN3cub18CUB_300001_SM_10006detail6reduce28DeviceReduceSingleTileKernelINS2_10policy_hubIijN4cuda3std3__44plusIiEEE10Policy1000EN6thrust24THRUST_300001_SM_1000_NS6detail15normal_iteratorINSD_10device_ptrIiEEEEPijS9_ii15square_functionIiEEEvT0_T1_T2_T3_T4_T6_,"aw",@nobits
	.sectionflags	@""
	.align	4
.nv.shared._ZN3cub18CUB_300001_SM_10006detail6reduce28DeviceReduceSingleTileKernelINS2_10policy_hubIijN4cuda3std3__44plusIiEEE10Policy1000EN6thrust24THRUST_300001_SM_1000_NS6detail15normal_iteratorINSD_10device_ptrIiEEEEPijS9_ii15square_functionIiEEEvT0_T1_T2_T3_T4_T6_:
	.zero		1068


//--------------------- .nv.constant0._ZN3cub18CUB_300001_SM_10006detail6reduce28DeviceReduceSingleTileKernelINS2_10policy_hubIiyN4cuda3std3__44plusIiEEE10Policy1000EPiSC_iS9_iiNS7_10__identityEEEvT0_T1_T2_T3_T4_T6_ --------------------------
	.section	.nv.constant0._ZN3cub18CUB_300001_SM_10006detail6reduce28DeviceReduceSingleTileKernelINS2_10policy_hubIiyN4cuda3std3__44plusIiEEE10Policy1000EPiSC_iS9_iiNS7_10__identityEEEvT0_T1_T2_T3_T4_T6_,"a",@progbits
	.sectionflags	@""
	.align	4
.nv.constant0._ZN3cub18CUB_300001_SM_10006detail6reduce28DeviceReduceSingleTileKernelINS2_10policy_hubIiyN4cuda3std3__44plusIiEEE10Policy1000EPiSC_iS9_iiNS7_10__identityEEEvT0_T1_T2_T3_T4_T6_:
	.zero		925


//--------------------- .nv.constant0._ZN3cub18CUB_300001_SM_10006detail6reduce18DeviceReduceKernelINS2_10policy_hubIiyN4cuda3std3__44plusIiEEE10Policy1000EN6thrust24THRUST_300001_SM_1000_NS6detail15normal_iteratorINSD_10device_ptrIiEEEEyS9_i15square_functionIiEEEvT0_PT3_T1_NS0_13GridEvenShareISO_EET2_T4_ --------------------------
	.section	.nv.constant0._ZN3cub18CUB_300001_SM_10006detail6reduce18DeviceReduceKernelINS2_10policy_hubIiyN4cuda3std3__44plusIiEEE10Policy1000EN6thrust24THRUST_300001_SM_1000_NS6detail15normal_iteratorINSD_10device_ptrIiEEEEyS9_i15square_functionIiEEEvT0_PT3_T1_NS0_13GridEvenShareISO_EET2_T4_,"a",@progbits
	.sectionflags	@""
	.align	4
.nv.constant0._ZN3cub18CUB_300001_SM_10006detail6reduce18DeviceReduceKernelINS2_10policy_hubIiyN4cuda3std3__44plusIiEEE10Policy1000EN6thrust24THRUST_300001_SM_1000_NS6detail15normal_iteratorINSD_10device_ptrIiEEEEyS9_i15square_functionIiEEEvT0_PT3_T1_NS0_13GridEvenShareISO_EET2_T4_:
	.zero		994


//--------------------- .nv.constant0._ZN3cub18CUB_300001_SM_10006detail6reduce28DeviceReduceSingleTileKernelINS2_10policy_hubIiyN4cuda3std3__44plusIiEEE10Policy1000EN6thrust24THRUST_300001_SM_1000_NS6detail15normal_iteratorINSD_10device_ptrIiEEEEPiyS9_ii15square_functionIiEEEvT0_T1_T2_T3_T4_T6_ --------------------------
	.section	.nv.constant0._ZN3cub18CUB_300001_SM_10006detail6reduce28DeviceReduceSingleTileKernelINS2_10policy_hubIiyN4cuda3std3__44plusIiEEE10Policy1000EN6thrust24THRUST_300001_SM_1000_NS6detail15normal_iteratorINSD_10device_ptrIiEEEEPiyS9_ii15square_functionIiEEEvT0_T1_T2_T3_T4_T6_,"a",@progbits
	.sectionflags	@""
	.align	4
.nv.constant0._ZN3cub18CUB_300001_SM_10006detail6reduce28DeviceReduceSingleTileKernelINS2_10policy_hubIiyN4cuda3std3__44plusIiEEE10Policy1000EN6thrust24THRUST_300001_SM_1000_NS6detail15normal_iteratorINSD_10device_ptrIiEEEEPiyS9_ii15square_functionIiEEEvT0_T1_T2_T3_T4_T6_:
	.zero		929


//--------------------- .nv.constant0._ZN3cub18CUB_300001_SM_10006detail6reduce28DeviceReduceSingleTileKernelINS2_10policy_hubIijN4cuda3std3__44plusIiEEE10Policy1000EPiSC_iS9_iiNS7_10__identityEEEvT0_T1_T2_T3_T4_T6_ --------------------------
	.section	.nv.constant0._ZN3cub18CUB_300001_SM_10006detail6reduce28DeviceReduceSingleTileKernelINS2_10policy_hubIijN4cuda3std3__44plusIiEEE10Policy1000EPiSC_iS9_iiNS7_10__identityEEEvT0_T1_T2_T3_T4_T6_,"a",@progbits
	.sectionflags	@""
	.align	4
.nv.constant0._ZN3cub18CUB_300001_SM_10006detail6reduce28DeviceReduceSingleTileKernelINS2_10policy_hubIijN4cuda3std3__44plusIiEEE10Policy1000EPiSC_iS9_iiNS7_10__identityEEEvT0_T1_T2_T3_T4_T6_:
	.zero		925


//--------------------- .nv.constant0._ZN3cub18CUB_300001_SM_10006detail6reduce18DeviceReduceKernelINS2_10policy_hubIijN4cuda3std3__44plusIiEEE10Policy1000EN6thrust24THRUST_300001_SM_1000_NS6detail15normal_iteratorINSD_10device_ptrIiEEEEjS9_i15square_functionIiEEEvT0_PT3_T1_NS0_13GridEvenShareISO_EET2_T4_ --------------------------
	.section	.nv.constant0._ZN3cub18CUB_300001_SM_10006detail6reduce18DeviceReduceKernelINS2_10policy_hubIijN4cuda3std3__44plusIiEEE10Policy1000EN6thrust24THRUST_300001_SM_1000_NS6detail15normal_iteratorINSD_10device_ptrIiEEEEjS9_i15square_functionIiEEEvT0_PT3_T1_NS0_13GridEvenShareISO_EET2_T4_,"a",@progbits
	.sectionflags	@""
	.align	4
.nv.constant0._ZN3cub18CUB_300001_SM_10006detail6reduce18DeviceReduceKernelINS2_10policy_hubIijN4cuda3std3__44plusIiEEE10Policy1000EN6thrust24THRUST_300001_SM_1000_NS6detail15normal_iteratorINSD_10device_ptrIiEEEEjS9_i15square_functionIiEEEvT0_PT3_T1_NS0_13GridEvenShareISO_EET2_T4_:
	.zero		958


//--------------------- .nv.constant0._ZN3cub18CUB_300001_SM_10006detail6reduce28DeviceReduceSingleTileKernelINS2_10policy_hubIijN4cuda3std3__44plusIiEEE10Policy1000EN6thrust24THRUST_300001_SM_1000_NS6detail15normal_iteratorINSD_10device_ptrIiEEEEPijS9_ii15square_functionIiEEEvT0_T1_T2_T3_T4_T6_ --------------------------
	.section	.nv.constant0._ZN3cub18CUB_300001_SM_10006detail6reduce28DeviceReduceSingleTileKernelINS2_10policy_hubIijN4cuda3std3__44plusIiEEE10Policy1000EN6thrust24THRUST_300001_SM_1000_NS6detail15normal_iteratorINSD_10device_ptrIiEEEEPijS9_ii15square_functionIiEEEvT0_T1_T2_T3_T4_T6_,"a",@progbits
	.sectionflags	@""
	.align	4
.nv.constant0._ZN3cub18CUB_300001_SM_10006detail6reduce28DeviceReduceSingleTileKernelINS2_10policy_hubIijN4cuda3std3__44plusIiEEE10Policy1000EN6thrust24THRUST_300001_SM_1000_NS6detail15normal_iteratorINSD_10device_ptrIiEEEEPijS9_ii15square_functionIiEEEvT0_T1_T2_T3_T4_T6_:
	.zero		925


//--------------------- .nv.constant0._ZN3cub18CUB_300001_SM_10006detail8for_each13static_kernelINS2_12policy_hub_t12policy_500_tElN6thrust24THRUST_300001_SM_1000_NS8cuda_cub10__tabulate7functorINS7_6detail15normal_iteratorINS7_10device_ptrIiEEEENS7_6system6detail7generic6detail22compute_sequence_valueIivEElEEEEvT0_T1_ --------------------------
	.section	.nv.constant0._ZN3cub18CUB_300001_SM_10006detail8for_each13static_kernelINS2_12policy_hub_t12policy_500_tElN6thrust24THRUST_300001_SM_1000_NS8cuda_cub10__tabulate7functorINS7_6detail15normal_iteratorINS7_10device_ptrIiEEEENS7_6system6detail7generic6detail22compute_sequence_valueIivEElEEEEvT0_T1_,"a",@progbits
	.sectionflags	@""
	.align	4
.nv.constant0._ZN3cub18CUB_300001_SM_10006detail8for_each13static_kernelINS2_12policy_hub_t12policy_500_tElN6thrust24THRUST_300001_SM_1000_NS8cuda_cub10__tabulate7functorINS7_6detail15normal_iteratorINS7_10device_ptrIiEEEENS7_6system6detail7generic6detail22compute_sequence_valueIivEElEEEEvT0_T1_:
	.zero		920


//--------------------- .nv.constant0._ZN3cub18CUB_300001_SM_10006detail8for_each13static_kernelINS2_12policy_hub_t12policy_500_tEmN6thrust24THRUST_300001_SM_1000_NS8cuda_cub20__uninitialized_fill7functorINS7_10device_ptrIiEEiEEEEvT0_T1_ --------------------------
	.section	.nv.constant0._ZN3cub18CUB_300001_SM_10006detail8for_each13static_kernelINS2_12policy_hub_t12policy_500_tEmN6thrust24THRUST_300001_SM_1000_NS8cuda_cub20__uninitialized_fill7functorINS7_10device_ptrIiEEiEEEEvT0_T1_,"a",@progbits
	.sectionflags	@""
	.align	4
.nv.constant0._ZN3cub18CUB_300001_SM_10006detail8for_each13static_kernelINS2_12policy_hub_t12policy_500_tEmN6thrust24THRUST_300001_SM_1000_NS8cuda_cub20__uninitialized_fill7functorINS7_10device_ptrIiEEiEEEEvT0_T1_:
	.zero		920


//--------------------- .nv.constant0._ZN3cub18CUB_300001_SM_10006detail11EmptyKernelIvEEvv --------------------------
	.section	.nv.constant0._ZN3cub18CUB_300001_SM_10006detail11EmptyKernelIvEEvv,"a",@progbits
	.sectionflags	@""
	.align	4
.nv.constant0._ZN3cub18CUB_300001_SM_10006detail11EmptyKernelIvEEvv:
	.zero		896


//--------------------- SYMBOLS --------------------------

	.type		.nv.reservedSmem.offset0,@object
	.size		.nv.reservedSmem.offset0,0x4
	.type		.nv.reservedSmem.cap,@object
	.size		.nv.reservedSmem.cap,0x4
